	.target	sm_100a

	.elftype	@"ET_EXEC"


//--------------------- .note.nv.tkinfo           --------------------------
	.section	.note.nv.tkinfo,"",@"SHT_NOTE"
	.sectionflags	@"SHF_NOTE_NV_TKINFO"
	.tkinfo
        /*0018*/ 	.word	0x00000002
        /*0030*/ 	.string	""
        /*0030*/ 	.string	"ptxas"
        /*0030*/ 	.string	"Cuda compilation tools, release 13.0, V13.0.88"
        /*0030*/ 	.string	"Build cuda_13.0.r13.0/compiler.36424714_0"
        /*0030*/ 	.string	"-arch sm_100a -m 64 "



//--------------------- .note.nv.cuinfo           --------------------------
	.section	.note.nv.cuinfo,"",@"SHT_NOTE"
	.sectionflags	@"SHF_NOTE_NV_CUINFO"
        /*0018*/ 	.short	0x0002
        /*001a*/ 	.short	0x0064
        /*001c*/ 	.short	0x0082
	.zero		2


//--------------------- .nv.info                  --------------------------
	.section	.nv.info,"",@"SHT_CUDA_INFO"
	.align	4


	//----- nvinfo : EIATTR_REGCOUNT
	.align		4
        /*0000*/ 	.byte	0x04, 0x2f
        /*0002*/ 	.short	(.L_19 - .L_18)
	.align		4
.L_18:
        /*0004*/ 	.word	index@(_ZN7cutlass13device_kernelINS_4conv6kernel13ConvUniversalINS1_16ConvProblemShapeILNS1_8OperatorE0ELi3EEENS1_10collective14CollectiveConvINS1_47MainloopSm100TmaUmmaWarpSpecializedImplicitGemmILS5_0ELi16ELi3ELi1ELi2EN4cute5tupleIJNSA_1CILi2EEENSC_ILi1EEESE_EEEEENSB_IJNSC_ILi256EEENSC_ILi128EEENSB_IJNSC_ILi32EEEEEEEEENS_10bfloat16_tESM_NSA_8TiledMMAINSA_8MMA_AtomIJNSA_26SM100_MMA_F16BF16_2x1SM_SSISM_SM_fLi256ELi128ELNSA_4UMMA5MajorE0ELSR_0ELNSQ_7ScaleInE0ELSS_0EEEEEENSA_6LayoutINSB_IJSE_SE_SE_EEENSB_IJNSC_ILi0EEESX_SX_EEEEENSB_IJNSA_10UnderscoreES10_S10_EEEEENS7_6detail27Sm100ImplicitGemmTileTraitsINSA_25SM100_TMA_2SM_LOAD_IM2COLENSA_14ComposedLayoutINSA_7SwizzleILi2ELi4ELi3EEENSA_18smem_ptr_flag_bitsILi16EEENSV_INSB_IJNSC_ILi8EEESJ_EEENSB_IJSJ_SE_EEEEEEEvEENS14_INSA_18SM100_TMA_2SM_LOADES1F_vEEEENS_8epilogue10collective18CollectiveEpilogueINS1K_23Sm100TmaWarpSpecializedILi4ELi2ELi32ELb1ELb0EEEJNSB_IJSI_SI_SK_EEENSB_IJNSV_ISI_SE_EENSV_ISJ_SE_EEEEESM_NSB_IJNSB_IJllllEEESE_SX_EEESM_S1U_NS1K_6fusion15FusionCallbacksIS1O_NS1V_17LinearCombinationISM_fSM_fLNS_15FloatRoundStyleE2EEES1P_S1S_JEEENSA_5SM1004TMEM4LOAD26SM100_TMEM_LOAD_32dp32b32xENSA_20SM90_TMA_LOAD_IM2COLES1F_NSA_39AutoVectorizingCopyWithAssumedAlignmentILi128EEENSA_21SM90_TMA_STORE_IM2COLES1F_S27_S27_EEEvvEEEEvNT_6ParamsE)
        /*0008*/ 	.word	0x0000006c


	//----- nvinfo : EIATTR_FRAME_SIZE
	.align		4
.L_19:
        /*000c*/ 	.byte	0x04, 0x11
        /*000e*/ 	.short	(.L_21 - .L_20)
	.align		4
.L_20:
        /*0010*/ 	.word	index@($__internal_2_$__cuda_sm10x_tcgen05_guardrail_trap_unallocated_columns_being_dealloced)
        /*0014*/ 	.word	0x00000008


	//----- nvinfo : EIATTR_FRAME_SIZE
	.align		4
.L_21:
        /*0018*/ 	.byte	0x04, 0x11
        /*001a*/ 	.short	(.L_23 - .L_22)
	.align		4
.L_22:
        /*001c*/ 	.word	index@($__internal_1_$__cuda_sm10x_tcgen05_guardrail_trap_phase_invalid_during_alloc)
        /*0020*/ 	.word	0x00000008


	//----- nvinfo : EIATTR_FRAME_SIZE
	.align		4
.L_23:
        /*0024*/ 	.byte	0x04, 0x11
        /*0026*/ 	.short	(.L_25 - .L_24)
	.align		4
.L_24:
        /*0028*/ 	.word	index@($__internal_0_$__cuda_sm10x_tcgen05_guardrail_trap_col_being_dealloced_not_returned_by_alloc)
        /*002c*/ 	.word	0x00000008


	//----- nvinfo : EIATTR_FRAME_SIZE
	.align		4
.L_25:
        /*0030*/ 	.byte	0x04, 0x11
        /*0032*/ 	.short	(.L_27 - .L_26)
	.align		4
.L_26:
        /*0034*/ 	.word	index@(_ZN7cutlass13device_kernelINS_4conv6kernel13ConvUniversalINS1_16ConvProblemShapeILNS1_8OperatorE0ELi3EEENS1_10collective14CollectiveConvINS1_47MainloopSm100TmaUmmaWarpSpecializedImplicitGemmILS5_0ELi16ELi3ELi1ELi2EN4cute5tupleIJNSA_1CILi2EEENSC_ILi1EEESE_EEEEENSB_IJNSC_ILi256EEENSC_ILi128EEENSB_IJNSC_ILi32EEEEEEEEENS_10bfloat16_tESM_NSA_8TiledMMAINSA_8MMA_AtomIJNSA_26SM100_MMA_F16BF16_2x1SM_SSISM_SM_fLi256ELi128ELNSA_4UMMA5MajorE0ELSR_0ELNSQ_7ScaleInE0ELSS_0EEEEEENSA_6LayoutINSB_IJSE_SE_SE_EEENSB_IJNSC_ILi0EEESX_SX_EEEEENSB_IJNSA_10UnderscoreES10_S10_EEEEENS7_6detail27Sm100ImplicitGemmTileTraitsINSA_25SM100_TMA_2SM_LOAD_IM2COLENSA_14ComposedLayoutINSA_7SwizzleILi2ELi4ELi3EEENSA_18smem_ptr_flag_bitsILi16EEENSV_INSB_IJNSC_ILi8EEESJ_EEENSB_IJSJ_SE_EEEEEEEvEENS14_INSA_18SM100_TMA_2SM_LOADES1F_vEEEENS_8epilogue10collective18CollectiveEpilogueINS1K_23Sm100TmaWarpSpecializedILi4ELi2ELi32ELb1ELb0EEEJNSB_IJSI_SI_SK_EEENSB_IJNSV_ISI_SE_EENSV_ISJ_SE_EEEEESM_NSB_IJNSB_IJllllEEESE_SX_EEESM_S1U_NS1K_6fusion15FusionCallbacksIS1O_NS1V_17LinearCombinationISM_fSM_fLNS_15FloatRoundStyleE2EEES1P_S1S_JEEENSA_5SM1004TMEM4LOAD26SM100_TMEM_LOAD_32dp32b32xENSA_20SM90_TMA_LOAD_IM2COLES1F_NSA_39AutoVectorizingCopyWithAssumedAlignmentILi128EEENSA_21SM90_TMA_STORE_IM2COLES1F_S27_S27_EEEvvEEEEvNT_6ParamsE)
        /*0038*/ 	.word	0x00000008


	//----- nvinfo : EIATTR_MIN_STACK_SIZE
	.align		4
.L_27:
        /*003c*/ 	.byte	0x04, 0x12
        /*003e*/ 	.short	(.L_29 - .L_28)
	.align		4
.L_28:
        /*0040*/ 	.word	index@(_ZN7cutlass13device_kernelINS_4conv6kernel13ConvUniversalINS1_16ConvProblemShapeILNS1_8OperatorE0ELi3EEENS1_10collective14CollectiveConvINS1_47MainloopSm100TmaUmmaWarpSpecializedImplicitGemmILS5_0ELi16ELi3ELi1ELi2EN4cute5tupleIJNSA_1CILi2EEENSC_ILi1EEESE_EEEEENSB_IJNSC_ILi256EEENSC_ILi128EEENSB_IJNSC_ILi32EEEEEEEEENS_10bfloat16_tESM_NSA_8TiledMMAINSA_8MMA_AtomIJNSA_26SM100_MMA_F16BF16_2x1SM_SSISM_SM_fLi256ELi128ELNSA_4UMMA5MajorE0ELSR_0ELNSQ_7ScaleInE0ELSS_0EEEEEENSA_6LayoutINSB_IJSE_SE_SE_EEENSB_IJNSC_ILi0EEESX_SX_EEEEENSB_IJNSA_10UnderscoreES10_S10_EEEEENS7_6detail27Sm100ImplicitGemmTileTraitsINSA_25SM100_TMA_2SM_LOAD_IM2COLENSA_14ComposedLayoutINSA_7SwizzleILi2ELi4ELi3EEENSA_18smem_ptr_flag_bitsILi16EEENSV_INSB_IJNSC_ILi8EEESJ_EEENSB_IJSJ_SE_EEEEEEEvEENS14_INSA_18SM100_TMA_2SM_LOADES1F_vEEEENS_8epilogue10collective18CollectiveEpilogueINS1K_23Sm100TmaWarpSpecializedILi4ELi2ELi32ELb1ELb0EEEJNSB_IJSI_SI_SK_EEENSB_IJNSV_ISI_SE_EENSV_ISJ_SE_EEEEESM_NSB_IJNSB_IJllllEEESE_SX_EEESM_S1U_NS1K_6fusion15FusionCallbacksIS1O_NS1V_17LinearCombinationISM_fSM_fLNS_15FloatRoundStyleE2EEES1P_S1S_JEEENSA_5SM1004TMEM4LOAD26SM100_TMEM_LOAD_32dp32b32xENSA_20SM90_TMA_LOAD_IM2COLES1F_NSA_39AutoVectorizingCopyWithAssumedAlignmentILi128EEENSA_21SM90_TMA_STORE_IM2COLES1F_S27_S27_EEEvvEEEEvNT_6ParamsE)
        /*0044*/ 	.word	0x00000008
.L_29:


//--------------------- .nv.compat                --------------------------
	.section	.nv.compat,"",@"SHT_CUDA_COMPAT_INFO"
	.align	4
        /*0000*/ 	.byte	0x02, 0x09, 0x01, 0x00, 0x02, 0x02, 0x02, 0x00, 0x02, 0x05, 0x05, 0x00, 0x03, 0x07, 0x01, 0x01
        /*0010*/ 	.byte	0x02, 0x03, 0x01, 0x00, 0x02, 0x06, 0x01, 0x00, 0x04, 0x0b, 0x08, 0x00, 0x09, 0x00, 0x00, 0x00
        /*0020*/ 	.byte	0x00, 0x00, 0x00, 0x00


//--------------------- .nv.info._ZN7cutlass13device_kernelINS_4conv6kernel13ConvUniversalINS1_16ConvProblemShapeILNS1_8OperatorE0ELi3EEENS1_10collective14CollectiveConvINS1_47MainloopSm100TmaUmmaWarpSpecializedImplicitGemmILS5_0ELi16ELi3ELi1ELi2EN4cute5tupleIJNSA_1CILi2EEENSC_ILi1EEESE_EEEEENSB_IJNSC_ILi256EEENSC_ILi128EEENSB_IJNSC_ILi32EEEEEEEEENS_10bfloat16_tESM_NSA_8TiledMMAINSA_8MMA_AtomIJNSA_26SM100_MMA_F16BF16_2x1SM_SSISM_SM_fLi256ELi128ELNSA_4UMMA5MajorE0ELSR_0ELNSQ_7ScaleInE0ELSS_0EEEEEENSA_6LayoutINSB_IJSE_SE_SE_EEENSB_IJNSC_ILi0EEESX_SX_EEEEENSB_IJNSA_10UnderscoreES10_S10_EEEEENS7_6detail27Sm100ImplicitGemmTileTraitsINSA_25SM100_TMA_2SM_LOAD_IM2COLENSA_14ComposedLayoutINSA_7SwizzleILi2ELi4ELi3EEENSA_18smem_ptr_flag_bitsILi16EEENSV_INSB_IJNSC_ILi8EEESJ_EEENSB_IJSJ_SE_EEEEEEEvEENS14_INSA_18SM100_TMA_2SM_LOADES1F_vEEEENS_8epilogue10collective18CollectiveEpilogueINS1K_23Sm100TmaWarpSpecializedILi4ELi2ELi32ELb1ELb0EEEJNSB_IJSI_SI_SK_EEENSB_IJNSV_ISI_SE_EENSV_ISJ_SE_EEEEESM_NSB_IJNSB_IJllllEEESE_SX_EEESM_S1U_NS1K_6fusion15FusionCallbacksIS1O_NS1V_17LinearCombinationISM_fSM_fLNS_15FloatRoundStyleE2EEES1P_S1S_JEEENSA_5SM1004TMEM4LOAD26SM100_TMEM_LOAD_32dp32b32xENSA_20SM90_TMA_LOAD_IM2COLES1F_NSA_39AutoVectorizingCopyWithAssumedAlignmentILi128EEENSA_21SM90_TMA_STORE_IM2COLES1F_S27_S27_EEEvvEEEEvNT_6ParamsE --------------------------
	.section	.nv.info._ZN7cutlass13device_kernelINS_4conv6kernel13ConvUniversalINS1_16ConvProblemShapeILNS1_8OperatorE0ELi3EEENS1_10collective14CollectiveConvINS1_47MainloopSm100TmaUmmaWarpSpecializedImplicitGemmILS5_0ELi16ELi3ELi1ELi2EN4cute5tupleIJNSA_1CILi2EEENSC_ILi1EEESE_EEEEENSB_IJNSC_ILi256EEENSC_ILi128EEENSB_IJNSC_ILi32EEEEEEEEENS_10bfloat16_tESM_NSA_8TiledMMAINSA_8MMA_AtomIJNSA_26SM100_MMA_F16BF16_2x1SM_SSISM_SM_fLi256ELi128ELNSA_4UMMA5MajorE0ELSR_0ELNSQ_7ScaleInE0ELSS_0EEEEEENSA_6LayoutINSB_IJSE_SE_SE_EEENSB_IJNSC_ILi0EEESX_SX_EEEEENSB_IJNSA_10UnderscoreES10_S10_EEEEENS7_6detail27Sm100ImplicitGemmTileTraitsINSA_25SM100_TMA_2SM_LOAD_IM2COLENSA_14ComposedLayoutINSA_7SwizzleILi2ELi4ELi3EEENSA_18smem_ptr_flag_bitsILi16EEENSV_INSB_IJNSC_ILi8EEESJ_EEENSB_IJSJ_SE_EEEEEEEvEENS14_INSA_18SM100_TMA_2SM_LOADES1F_vEEEENS_8epilogue10collective18CollectiveEpilogueINS1K_23Sm100TmaWarpSpecializedILi4ELi2ELi32ELb1ELb0EEEJNSB_IJSI_SI_SK_EEENSB_IJNSV_ISI_SE_EENSV_ISJ_SE_EEEEESM_NSB_IJNSB_IJllllEEESE_SX_EEESM_S1U_NS1K_6fusion15FusionCallbacksIS1O_NS1V_17LinearCombinationISM_fSM_fLNS_15FloatRoundStyleE2EEES1P_S1S_JEEENSA_5SM1004TMEM4LOAD26SM100_TMEM_LOAD_32dp32b32xENSA_20SM90_TMA_LOAD_IM2COLES1F_NSA_39AutoVectorizingCopyWithAssumedAlignmentILi128EEENSA_21SM90_TMA_STORE_IM2COLES1F_S27_S27_EEEvvEEEEvNT_6ParamsE,"",@"SHT_CUDA_INFO"
	.sectionflags	@""
	.align	4


	//----- nvinfo : EIATTR_CUDA_API_VERSION
	.align		4
        /*0000*/ 	.byte	0x04, 0x37
        /*0002*/ 	.short	(.L_31 - .L_30)
.L_30:
        /*0004*/ 	.word	0x00000082


	//----- nvinfo : EIATTR_KPARAM_INFO
	.align		4
.L_31:
        /*0008*/ 	.byte	0x04, 0x17
        /*000a*/ 	.short	(.L_33 - .L_32)
.L_32:
        /*000c*/ 	.word	0x00000000
        /*0010*/ 	.short	0x0000
        /*0012*/ 	.short	0x0000
        /*0014*/ 	.byte	0x00, 0xf0, 0x01, 0x24


	//----- nvinfo : EIATTR_AT_ENTRY_FRAGMENTS
	.align		4
.L_33:
        /*0018*/ 	.byte	0x04, 0x4f
        /*001a*/ 	.short	(.L_35 - .L_34)


	//   ....[0]....
.L_34:
        /*001c*/ 	.word	0x00000007


	//----- nvinfo : EIATTR_RESERVED_SMEM_USED
	.align		4
.L_35:
        /*0020*/ 	.byte	0x01, 0x41
	.zero		2


	//----- nvinfo : EIATTR_SPARSE_MMA_MASK
	.align		4
        /*0024*/ 	.byte	0x03, 0x50
        /*0026*/ 	.short	0x0000


	//----- nvinfo : EIATTR_TCGEN05_2CTA_USED
	.align		4
        /*0028*/ 	.byte	0x01, 0x52
	.zero		2


	//----- nvinfo : EIATTR_MAXREG_COUNT
	.align		4
        /*002c*/ 	.byte	0x03, 0x1b
        /*002e*/ 	.short	0x00ff


	//----- nvinfo : EIATTR_NUM_BARRIERS
	.align		4
        /*0030*/ 	.byte	0x02, 0x4c
        /*0032*/ 	.byte	0x07
	.zero		1


	//----- nvinfo : EIATTR_EXTERNS
	.align		4
        /*0034*/ 	.byte	0x04, 0x0f
        /*0036*/ 	.short	(.L_37 - .L_36)


	//   ....[0]....
	.align		4
.L_36:
        /*0038*/ 	.word	index@(__assertfail)


	//----- nvinfo : EIATTR_MERCURY_ISA_VERSION
	.align		4
.L_37:
        /*003c*/ 	.byte	0x03, 0x5f
        /*003e*/ 	.short	0x0101


	//----- nvinfo : EIATTR_INT_WARP_WIDE_INSTR_OFFSETS
	.align		4
        /*0040*/ 	.byte	0x04, 0x31
        /*0042*/ 	.short	(.L_39 - .L_38)


	//   ....[0]....
.L_38:
        /*0044*/ 	.word	0x00000e00


	//   ....[1]....
        /*0048*/ 	.word	0x00000eb0


	//   ....[2]....
        /*004c*/ 	.word	0x00004c60


	//   ....[3]....
        /*0050*/ 	.word	0x00004c80


	//   ....[4]....
        /*0054*/ 	.word	0x00004cb0


	//   ....[5]....
        /*0058*/ 	.word	0x00005a20


	//   ....[6]....
        /*005c*/ 	.word	0x00005a90


	//   ....[7]....
        /*0060*/ 	.word	0x00005ba0


	//   ....[8]....
        /*0064*/ 	.word	0x00005c20


	//   ....[9]....
        /*0068*/ 	.word	0x00005d20


	//   ....[10]....
        /*006c*/ 	.word	0x00005dc0


	//   ....[11]....
        /*0070*/ 	.word	0x00005eb0


	//   ....[12]....
        /*0074*/ 	.word	0x00005fd0


	//----- nvinfo : EIATTR_COOP_GROUP_MASK_REGIDS
	.align		4
.L_39:
        /*0078*/ 	.byte	0x04, 0x29
        /*007a*/ 	.short	(.L_41 - .L_40)


	//   ....[0]....
.L_40:
        /*007c*/ 	.word	0xffffffff


	//   ....[1]....
        /*0080*/ 	.word	0xffffffff


	//   ....[2]....
        /*0084*/ 	.word	0xffffffff


	//   ....[3]....
        /*0088*/ 	.word	0xffffffff


	//   ....[4]....
        /*008c*/ 	.word	0xffffffff


	//   ....[5]....
        /*0090*/ 	.word	0xffffffff


	//   ....[6]....
        /*0094*/ 	.word	0xffffffff


	//   ....[7]....
        /*0098*/ 	.word	0xffffffff


	//   ....[8]....
        /*009c*/ 	.word	0xffffffff


	//   ....[9]....
        /*00a0*/ 	.word	0xffffffff


	//   ....[10]....
        /*00a4*/ 	.word	0xffffffff


	//   ....[11]....
        /*00a8*/ 	.word	0xffffffff


	//   ....[12]....
        /*00ac*/ 	.word	0xffffffff


	//----- nvinfo : EIATTR_COOP_GROUP_INSTR_OFFSETS
	.align		4
.L_41:
        /*00b0*/ 	.byte	0x04, 0x28
        /*00b2*/ 	.short	(.L_43 - .L_42)


	//   ....[0]....
.L_42:
        /*00b4*/ 	.word	0x000000d0


	//   ....[1]....
        /*00b8*/ 	.word	0x00000540


	//   ....[2]....
        /*00bc*/ 	.word	0x00000890


	//   ....[3]....
        /*00c0*/ 	.word	0x00000a30


	//   ....[4]....
        /*00c4*/ 	.word	0x00000b30


	//   ....[5]....
        /*00c8*/ 	.word	0x00000c80


	//   ....[6]....
        /*00cc*/ 	.word	0x00000f20


	//   ....[7]....
        /*00d0*/ 	.word	0x00002850


	//   ....[8]....
        /*00d4*/ 	.word	0x00003c20


	//   ....[9]....
        /*00d8*/ 	.word	0x000040f0


	//   ....[10]....
        /*00dc*/ 	.word	0x00004120


	//   ....[11]....
        /*00e0*/ 	.word	0x00004b70


	//   ....[12]....
        /*00e4*/ 	.word	0x00004d80


	//----- nvinfo : EIATTR_VRC_CTA_INIT_COUNT
	.align		4
.L_43:
        /*00e8*/ 	.byte	0x02, 0x4a
        /*00ea*/ 	.byte	0x80
	.zero		1


	//----- nvinfo : EIATTR_SYSCALL_OFFSETS
	.align		4
        /*00ec*/ 	.byte	0x04, 0x46
        /*00ee*/ 	.short	(.L_45 - .L_44)


	//   ....[0]....
.L_44:
        /*00f0*/ 	.word	0x00006c00


	//   ....[1]....
        /*00f4*/ 	.word	0x00006cf0


	//   ....[2]....
        /*00f8*/ 	.word	0x000076c0


	//   ....[3]....
        /*00fc*/ 	.word	0x00008370


	//   ....[4]....
        /*0100*/ 	.word	0x00008ff0


	//   ....[5]....
        /*0104*/ 	.word	0x00009c60


	//----- nvinfo : EIATTR_MBARRIER_INSTR_OFFSETS
	.align		4
.L_45:
        /*0108*/ 	.byte	0x04, 0x39
        /*010a*/ 	.short	(.L_47 - .L_46)


	//   ....[0]....
.L_46:
        /*010c*/ 	.word	0x00000670
        /*0110*/ 	.word	0x000000ff
        /*0114*/ 	.word	0x00000000
        /*0118*/ 	.short	0x0100
        /*011a*/ 	.byte	0x04
	.zero		1


	//   ....[1]....
        /*011c*/ 	.word	0x00000680
        /*0120*/ 	.word	0x000000ff
        /*0124*/ 	.word	0x00000080
        /*0128*/ 	.short	0x0100
        /*012a*/ 	.byte	0x04
	.zero		1


	//   ....[2]....
        /*012c*/ 	.word	0x00000690
        /*0130*/ 	.word	0x000000ff
        /*0134*/ 	.word	0x00000008
        /*0138*/ 	.short	0x0100
        /*013a*/ 	.byte	0x04
	.zero		1


	//   ....[3]....
        /*013c*/ 	.word	0x000006a0
        /*0140*/ 	.word	0x000000ff
        /*0144*/ 	.word	0x00000088
        /*0148*/ 	.short	0x0100
        /*014a*/ 	.byte	0x04
	.zero		1


	//   ....[4]....
        /*014c*/ 	.word	0x000006b0
        /*0150*/ 	.word	0x000000ff
        /*0154*/ 	.word	0x00000010
        /*0158*/ 	.short	0x0100
        /*015a*/ 	.byte	0x04
	.zero		1


	//   ....[5]....
        /*015c*/ 	.word	0x000006c0
        /*0160*/ 	.word	0x000000ff
        /*0164*/ 	.word	0x00000090
        /*0168*/ 	.short	0x0100
        /*016a*/ 	.byte	0x04
	.zero		1


	//   ....[6]....
        /*016c*/ 	.word	0x000006d0
        /*0170*/ 	.word	0x000000ff
        /*0174*/ 	.word	0x00000018
        /*0178*/ 	.short	0x0100
        /*017a*/ 	.byte	0x04
	.zero		1


	//   ....[7]....
        /*017c*/ 	.word	0x000006e0
        /*0180*/ 	.word	0x000000ff
        /*0184*/ 	.word	0x00000098
        /*0188*/ 	.short	0x0100
        /*018a*/ 	.byte	0x04
	.zero		1


	//   ....[8]....
        /*018c*/ 	.word	0x000006f0
        /*0190*/ 	.word	0x000000ff
        /*0194*/ 	.word	0x00000020
        /*0198*/ 	.short	0x0100
        /*019a*/ 	.byte	0x04
	.zero		1


	//   ....[9]....
        /*019c*/ 	.word	0x00000700
        /*01a0*/ 	.word	0x000000ff
        /*01a4*/ 	.word	0x000000a0
        /*01a8*/ 	.short	0x0100
        /*01aa*/ 	.byte	0x04
	.zero		1


	//   ....[10]....
        /*01ac*/ 	.word	0x00000710
        /*01b0*/ 	.word	0x000000ff
        /*01b4*/ 	.word	0x00000028
        /*01b8*/ 	.short	0x0100
        /*01ba*/ 	.byte	0x04
	.zero		1


	//   ....[11]....
        /*01bc*/ 	.word	0x00000720
        /*01c0*/ 	.word	0x000000ff
        /*01c4*/ 	.word	0x000000a8
        /*01c8*/ 	.short	0x0100
        /*01ca*/ 	.byte	0x04
	.zero		1


	//   ....[12]....
        /*01cc*/ 	.word	0x00000730
        /*01d0*/ 	.word	0x000000ff
        /*01d4*/ 	.word	0x00000030
        /*01d8*/ 	.short	0x0100
        /*01da*/ 	.byte	0x04
	.zero		1


	//   ....[13]....
        /*01dc*/ 	.word	0x00000740
        /*01e0*/ 	.word	0x000000ff
        /*01e4*/ 	.word	0x000000b0
        /*01e8*/ 	.short	0x0100
        /*01ea*/ 	.byte	0x04
	.zero		1


	//   ....[14]....
        /*01ec*/ 	.word	0x00000750
        /*01f0*/ 	.word	0x000000ff
        /*01f4*/ 	.word	0x00000038
        /*01f8*/ 	.short	0x0100
        /*01fa*/ 	.byte	0x04
	.zero		1


	//   ....[15]....
        /*01fc*/ 	.word	0x00000760
        /*0200*/ 	.word	0x000000ff
        /*0204*/ 	.word	0x000000b8
        /*0208*/ 	.short	0x0100
        /*020a*/ 	.byte	0x04
	.zero		1


	//   ....[16]....
        /*020c*/ 	.word	0x00000770
        /*0210*/ 	.word	0x000000ff
        /*0214*/ 	.word	0x00000040
        /*0218*/ 	.short	0x0100
        /*021a*/ 	.byte	0x04
	.zero		1


	//   ....[17]....
        /*021c*/ 	.word	0x00000780
        /*0220*/ 	.word	0x000000ff
        /*0224*/ 	.word	0x000000c0
        /*0228*/ 	.short	0x0100
        /*022a*/ 	.byte	0x04
	.zero		1


	//   ....[18]....
        /*022c*/ 	.word	0x00000790
        /*0230*/ 	.word	0x000000ff
        /*0234*/ 	.word	0x00000048
        /*0238*/ 	.short	0x0100
        /*023a*/ 	.byte	0x04
	.zero		1


	//   ....[19]....
        /*023c*/ 	.word	0x000007a0
        /*0240*/ 	.word	0x000000ff
        /*0244*/ 	.word	0x000000c8
        /*0248*/ 	.short	0x0100
        /*024a*/ 	.byte	0x04
	.zero		1


	//   ....[20]....
        /*024c*/ 	.word	0x000007b0
        /*0250*/ 	.word	0x000000ff
        /*0254*/ 	.word	0x00000050
        /*0258*/ 	.short	0x0100
        /*025a*/ 	.byte	0x04
	.zero		1


	//   ....[21]....
        /*025c*/ 	.word	0x000007c0
        /*0260*/ 	.word	0x000000ff
        /*0264*/ 	.word	0x000000d0
        /*0268*/ 	.short	0x0100
        /*026a*/ 	.byte	0x04
	.zero		1


	//   ....[22]....
        /*026c*/ 	.word	0x000007d0
        /*0270*/ 	.word	0x000000ff
        /*0274*/ 	.word	0x00000058
        /*0278*/ 	.short	0x0100
        /*027a*/ 	.byte	0x04
	.zero		1


	//   ....[23]....
        /*027c*/ 	.word	0x000007e0
        /*0280*/ 	.word	0x000000ff
        /*0284*/ 	.word	0x000000d8
        /*0288*/ 	.short	0x0100
        /*028a*/ 	.byte	0x04
	.zero		1


	//   ....[24]....
        /*028c*/ 	.word	0x000007f0
        /*0290*/ 	.word	0x000000ff
        /*0294*/ 	.word	0x00000060
        /*0298*/ 	.short	0x0100
        /*029a*/ 	.byte	0x04
	.zero		1


	//   ....[25]....
        /*029c*/ 	.word	0x00000800
        /*02a0*/ 	.word	0x000000ff
        /*02a4*/ 	.word	0x000000e0
        /*02a8*/ 	.short	0x0100
        /*02aa*/ 	.byte	0x04
	.zero		1


	//   ....[26]....
        /*02ac*/ 	.word	0x00000810
        /*02b0*/ 	.word	0x000000ff
        /*02b4*/ 	.word	0x00000068
        /*02b8*/ 	.short	0x0100
        /*02ba*/ 	.byte	0x04
	.zero		1


	//   ....[27]....
        /*02bc*/ 	.word	0x00000820
        /*02c0*/ 	.word	0x000000ff
        /*02c4*/ 	.word	0x000000e8
        /*02c8*/ 	.short	0x0100
        /*02ca*/ 	.byte	0x04
	.zero		1


	//   ....[28]....
        /*02cc*/ 	.word	0x00000830
        /*02d0*/ 	.word	0x000000ff
        /*02d4*/ 	.word	0x00000070
        /*02d8*/ 	.short	0x0100
        /*02da*/ 	.byte	0x04
	.zero		1


	//   ....[29]....
        /*02dc*/ 	.word	0x00000840
        /*02e0*/ 	.word	0x000000ff
        /*02e4*/ 	.word	0x000000f0
        /*02e8*/ 	.short	0x0100
        /*02ea*/ 	.byte	0x04
	.zero		1


	//   ....[30]....
        /*02ec*/ 	.word	0x00000850
        /*02f0*/ 	.word	0x000000ff
        /*02f4*/ 	.word	0x00000078
        /*02f8*/ 	.short	0x0100
        /*02fa*/ 	.byte	0x04
	.zero		1


	//   ....[31]....
        /*02fc*/ 	.word	0x00000860
        /*0300*/ 	.word	0x000000ff
        /*0304*/ 	.word	0x000000f8
        /*0308*/ 	.short	0x0100
        /*030a*/ 	.byte	0x04
	.zero		1


	//   ....[32]....
        /*030c*/ 	.word	0x000009a0
        /*0310*/ 	.word	0x000000ff
        /*0314*/ 	.word	0x00000100
        /*0318*/ 	.short	0x0100
        /*031a*/ 	.byte	0x04
	.zero		1


	//   ....[33]....
        /*031c*/ 	.word	0x000009b0
        /*0320*/ 	.word	0x000000ff
        /*0324*/ 	.word	0x00000120
        /*0328*/ 	.short	0x0100
        /*032a*/ 	.byte	0x04
	.zero		1


	//   ....[34]....
        /*032c*/ 	.word	0x000009c0
        /*0330*/ 	.word	0x000000ff
        /*0334*/ 	.word	0x00000108
        /*0338*/ 	.short	0x0100
        /*033a*/ 	.byte	0x04
	.zero		1


	//   ....[35]....
        /*033c*/ 	.word	0x000009d0
        /*0340*/ 	.word	0x000000ff
        /*0344*/ 	.word	0x00000128
        /*0348*/ 	.short	0x0100
        /*034a*/ 	.byte	0x04
	.zero		1


	//   ....[36]....
        /*034c*/ 	.word	0x000009e0
        /*0350*/ 	.word	0x000000ff
        /*0354*/ 	.word	0x00000110
        /*0358*/ 	.short	0x0100
        /*035a*/ 	.byte	0x04
	.zero		1


	//   ....[37]....
        /*035c*/ 	.word	0x000009f0
        /*0360*/ 	.word	0x000000ff
        /*0364*/ 	.word	0x00000130
        /*0368*/ 	.short	0x0100
        /*036a*/ 	.byte	0x04
	.zero		1


	//   ....[38]....
        /*036c*/ 	.word	0x00000a00
        /*0370*/ 	.word	0x000000ff
        /*0374*/ 	.word	0x00000118
        /*0378*/ 	.short	0x0100
        /*037a*/ 	.byte	0x04
	.zero		1


	//   ....[39]....
        /*037c*/ 	.word	0x00000a10
        /*0380*/ 	.word	0x000000ff
        /*0384*/ 	.word	0x00000138
        /*0388*/ 	.short	0x0100
        /*038a*/ 	.byte	0x04
	.zero		1


	//   ....[40]....
        /*038c*/ 	.word	0x00000b00
        /*0390*/ 	.word	0x000000ff
        /*0394*/ 	.word	0x00000140
        /*0398*/ 	.short	0x0100
        /*039a*/ 	.byte	0x04
	.zero		1


	//   ....[41]....
        /*039c*/ 	.word	0x00000b10
        /*03a0*/ 	.word	0x000000ff
        /*03a4*/ 	.word	0x00000148
        /*03a8*/ 	.short	0x0100
        /*03aa*/ 	.byte	0x04
	.zero		1


	//   ....[42]....
        /*03ac*/ 	.word	0x00000c50
        /*03b0*/ 	.word	0x000000ff
        /*03b4*/ 	.word	0x00000150
        /*03b8*/ 	.short	0x0100
        /*03ba*/ 	.byte	0x06
	.zero		1


	//   ....[43]....
        /*03bc*/ 	.word	0x00000c60
        /*03c0*/ 	.word	0x000000ff
        /*03c4*/ 	.word	0x00000158
        /*03c8*/ 	.short	0x0100
        /*03ca*/ 	.byte	0x06
	.zero		1


	//   ....[44]....
        /*03cc*/ 	.word	0x00000da0
        /*03d0*/ 	.word	0x000000ff
        /*03d4*/ 	.word	0x00000160
        /*03d8*/ 	.short	0x0100
        /*03da*/ 	.byte	0x04
	.zero		1


	//   ....[45]....
        /*03dc*/ 	.word	0x00000db0
        /*03e0*/ 	.word	0x000000ff
        /*03e4*/ 	.word	0x00000170
        /*03e8*/ 	.short	0x0100
        /*03ea*/ 	.byte	0x04
	.zero		1


	//   ....[46]....
        /*03ec*/ 	.word	0x00000dc0
        /*03f0*/ 	.word	0x000000ff
        /*03f4*/ 	.word	0x00000168
        /*03f8*/ 	.short	0x0100
        /*03fa*/ 	.byte	0x04
	.zero		1


	//   ....[47]....
        /*03fc*/ 	.word	0x00000dd0
        /*0400*/ 	.word	0x000000ff
        /*0404*/ 	.word	0x00000178
        /*0408*/ 	.short	0x0100
        /*040a*/ 	.byte	0x04
	.zero		1


	//   ....[48]....
        /*040c*/ 	.word	0x00000ed0
        /*0410*/ 	.word	0x000000ff
        /*0414*/ 	.word	0x00000180
        /*0418*/ 	.short	0x0100
        /*041a*/ 	.byte	0x06
	.zero		1


	//   ....[49]....
        /*041c*/ 	.word	0x00001a30
        /*0420*/ 	.word	0x000000ff
        /*0424*/ 	.word	0x00000080
        /*0428*/ 	.short	0x010a
        /*042a*/ 	.byte	0x04
	.zero		1


	//   ....[50]....
        /*042c*/ 	.word	0x00001d80
        /*0430*/ 	.word	0x000000ff
        /*0434*/ 	.word	0x00000080
        /*0438*/ 	.short	0x010a
        /*043a*/ 	.byte	0x09
	.zero		1


	//   ....[51]....
        /*043c*/ 	.word	0x00001f30
        /*0440*/ 	.word	0x000000ff
        /*0444*/ 	.word	0x00000080
        /*0448*/ 	.short	0x010a
        /*044a*/ 	.byte	0x08
	.zero		1


	//   ....[52]....
        /*044c*/ 	.word	0x00002160
        /*0450*/ 	.word	0x000000ff
        /*0454*/ 	.word	0x00000148
        /*0458*/ 	.short	0x0101
        /*045a*/ 	.byte	0x1e
	.zero		1


	//   ....[53]....
        /*045c*/ 	.word	0x00002190
        /*0460*/ 	.word	0x000000ff
        /*0464*/ 	.word	0x00000080
        /*0468*/ 	.short	0x010a
        /*046a*/ 	.byte	0x04
	.zero		1


	//   ....[54]....
        /*046c*/ 	.word	0x00002470
        /*0470*/ 	.word	0x000000ff
        /*0474*/ 	.word	0x00000080
        /*0478*/ 	.short	0x010a
        /*047a*/ 	.byte	0x09
	.zero		1


	//   ....[55]....
        /*047c*/ 	.word	0x00002620
        /*0480*/ 	.word	0x000000ff
        /*0484*/ 	.word	0x00000080
        /*0488*/ 	.short	0x010a
        /*048a*/ 	.byte	0x08
	.zero		1


	//   ....[56]....
        /*048c*/ 	.word	0x00002860
        /*0490*/ 	.word	0x000000ff
        /*0494*/ 	.word	0x00000150
        /*0498*/ 	.short	0x010a
        /*049a*/ 	.byte	0x1e
	.zero		1


	//   ....[57]....
        /*049c*/ 	.word	0x00002920
        /*04a0*/ 	.word	0x000000ff
        /*04a4*/ 	.word	0x00000000
        /*04a8*/ 	.short	0x0101
        /*04aa*/ 	.byte	0x04
	.zero		1


	//   ....[58]....
        /*04ac*/ 	.word	0x00002f20
        /*04b0*/ 	.word	0x000000ff
        /*04b4*/ 	.word	0x00000000
        /*04b8*/ 	.short	0x010a
        /*04ba*/ 	.byte	0x04
	.zero		1


	//   ....[59]....
        /*04bc*/ 	.word	0x00002fc0
        /*04c0*/ 	.word	0x000000ff
        /*04c4*/ 	.word	0x00000000
        /*04c8*/ 	.short	0x010a
        /*04ca*/ 	.byte	0x05
	.zero		1


	//   ....[60]....
        /*04cc*/ 	.word	0x00003060
        /*04d0*/ 	.word	0x000000ff
        /*04d4*/ 	.word	0x00000000
        /*04d8*/ 	.short	0x010a
        /*04da*/ 	.byte	0x05
	.zero		1


	//   ....[61]....
        /*04dc*/ 	.word	0x00003100
        /*04e0*/ 	.word	0x000000ff
        /*04e4*/ 	.word	0x00000000
        /*04e8*/ 	.short	0x010a
        /*04ea*/ 	.byte	0x05
	.zero		1


	//   ....[62]....
        /*04ec*/ 	.word	0x000031a0
        /*04f0*/ 	.word	0x000000ff
        /*04f4*/ 	.word	0x00000000
        /*04f8*/ 	.short	0x010a
        /*04fa*/ 	.byte	0x05
	.zero		1


	//   ....[63]....
        /*04fc*/ 	.word	0x00003240
        /*0500*/ 	.word	0x000000ff
        /*0504*/ 	.word	0x00000000
        /*0508*/ 	.short	0x010a
        /*050a*/ 	.byte	0x05
	.zero		1


	//   ....[64]....
        /*050c*/ 	.word	0x000032e0
        /*0510*/ 	.word	0x000000ff
        /*0514*/ 	.word	0x00000000
        /*0518*/ 	.short	0x010a
        /*051a*/ 	.byte	0x05
	.zero		1


	//   ....[65]....
        /*051c*/ 	.word	0x00003380
        /*0520*/ 	.word	0x000000ff
        /*0524*/ 	.word	0x00000000
        /*0528*/ 	.short	0x010a
        /*052a*/ 	.byte	0x05
	.zero		1


	//   ....[66]....
        /*052c*/ 	.word	0x00003420
        /*0530*/ 	.word	0x000000ff
        /*0534*/ 	.word	0x00000000
        /*0538*/ 	.short	0x010a
        /*053a*/ 	.byte	0x05
	.zero		1


	//   ....[67]....
        /*053c*/ 	.word	0x000034c0
        /*0540*/ 	.word	0x000000ff
        /*0544*/ 	.word	0x00000000
        /*0548*/ 	.short	0x010a
        /*054a*/ 	.byte	0x05
	.zero		1


	//   ....[68]....
        /*054c*/ 	.word	0x00003560
        /*0550*/ 	.word	0x000000ff
        /*0554*/ 	.word	0x00000000
        /*0558*/ 	.short	0x010a
        /*055a*/ 	.byte	0x05
	.zero		1


	//   ....[69]....
        /*055c*/ 	.word	0x00003600
        /*0560*/ 	.word	0x000000ff
        /*0564*/ 	.word	0x00000000
        /*0568*/ 	.short	0x010a
        /*056a*/ 	.byte	0x05
	.zero		1


	//   ....[70]....
        /*056c*/ 	.word	0x000036a0
        /*0570*/ 	.word	0x000000ff
        /*0574*/ 	.word	0x00000000
        /*0578*/ 	.short	0x010a
        /*057a*/ 	.byte	0x05
	.zero		1


	//   ....[71]....
        /*057c*/ 	.word	0x00003740
        /*0580*/ 	.word	0x000000ff
        /*0584*/ 	.word	0x00000000
        /*0588*/ 	.short	0x010a
        /*058a*/ 	.byte	0x05
	.zero		1


	//   ....[72]....
        /*058c*/ 	.word	0x000037e0
        /*0590*/ 	.word	0x000000ff
        /*0594*/ 	.word	0x00000000
        /*0598*/ 	.short	0x010a
        /*059a*/ 	.byte	0x05
	.zero		1


	//   ....[73]....
        /*059c*/ 	.word	0x00003890
        /*05a0*/ 	.word	0x00000000
        /*05a4*/ 	.word	0x00000000
        /*05a8*/ 	.short	0x010a
        /*05aa*/ 	.byte	0xff
	.zero		1


	//   ....[74]....
        /*05ac*/ 	.word	0x000039e0
        /*05b0*/ 	.word	0x000000ff
        /*05b4*/ 	.word	0x00000158
        /*05b8*/ 	.short	0x010a
        /*05ba*/ 	.byte	0x04
	.zero		1


	//   ....[75]....
        /*05bc*/ 	.word	0x00003a80
        /*05c0*/ 	.word	0x000000ff
        /*05c4*/ 	.word	0x00000150
        /*05c8*/ 	.short	0x010a
        /*05ca*/ 	.byte	0x04
	.zero		1


	//   ....[76]....
        /*05cc*/ 	.word	0x00003b20
        /*05d0*/ 	.word	0x000000ff
        /*05d4*/ 	.word	0x00000000
        /*05d8*/ 	.short	0x0101
        /*05da*/ 	.byte	0x05
	.zero		1


	//   ....[77]....
        /*05dc*/ 	.word	0x00003b60
        /*05e0*/ 	.word	0x000000ff
        /*05e4*/ 	.word	0x00000158
        /*05e8*/ 	.short	0x0106
        /*05ea*/ 	.byte	0x04
	.zero		1


	//   ....[78]....
        /*05ec*/ 	.word	0x00003ba0
        /*05f0*/ 	.word	0x00000000
        /*05f4*/ 	.word	0x00000158
        /*05f8*/ 	.short	0x010a
        /*05fa*/ 	.byte	0xff
	.zero		1


	//   ....[79]....
        /*05fc*/ 	.word	0x00003df0
        /*0600*/ 	.word	0x000000ff
        /*0604*/ 	.word	0x00000008
        /*0608*/ 	.short	0x010a
        /*060a*/ 	.byte	0x05
	.zero		1


	//   ....[80]....
        /*060c*/ 	.word	0x00003e10
        /*0610*/ 	.word	0x000000ff
        /*0614*/ 	.word	0x00000008
        /*0618*/ 	.short	0x010a
        /*061a*/ 	.byte	0x05
	.zero		1


	//   ....[81]....
        /*061c*/ 	.word	0x00003fa0
        /*0620*/ 	.word	0x000000ff
        /*0624*/ 	.word	0x00000008
        /*0628*/ 	.short	0x010a
        /*062a*/ 	.byte	0x05
	.zero		1


	//   ....[82]....
        /*062c*/ 	.word	0x00003fc0
        /*0630*/ 	.word	0x000000ff
        /*0634*/ 	.word	0x00000008
        /*0638*/ 	.short	0x010a
        /*063a*/ 	.byte	0x05
	.zero		1


	//   ....[83]....
        /*063c*/ 	.word	0x00004080
        /*0640*/ 	.word	0x000000ff
        /*0644*/ 	.word	0x00000000
        /*0648*/ 	.short	0x0101
        /*064a*/ 	.byte	0x04
	.zero		1


	//   ....[84]....
        /*064c*/ 	.word	0x000043e0
        /*0650*/ 	.word	0x000000ff
        /*0654*/ 	.word	0x00000150
        /*0658*/ 	.short	0x010a
        /*065a*/ 	.byte	0x11
	.zero		1


	//   ....[85]....
        /*065c*/ 	.word	0x00004480
        /*0660*/ 	.word	0x000000ff
        /*0664*/ 	.word	0x00000000
        /*0668*/ 	.short	0x0101
        /*066a*/ 	.byte	0x17
	.zero		1


	//   ....[86]....
        /*066c*/ 	.word	0x000044c0
        /*0670*/ 	.word	0x000000ff
        /*0674*/ 	.word	0x00000170
        /*0678*/ 	.short	0x010a
        /*067a*/ 	.byte	0x16
	.zero		1


	//   ....[87]....
        /*067c*/ 	.word	0x00004570
        /*0680*/ 	.word	0x000000ff
        /*0684*/ 	.word	0x00000000
        /*0688*/ 	.short	0x010a
        /*068a*/ 	.byte	0x04
	.zero		1


	//   ....[88]....
        /*068c*/ 	.word	0x000045b0
        /*0690*/ 	.word	0x000000ff
        /*0694*/ 	.word	0x00000000
        /*0698*/ 	.short	0x010a
        /*069a*/ 	.byte	0x0a
	.zero		1


	//   ....[89]....
        /*069c*/ 	.word	0x000046d0
        /*06a0*/ 	.word	0x000000ff
        /*06a4*/ 	.word	0x00000000
        /*06a8*/ 	.short	0x010a
        /*06aa*/ 	.byte	0x04
	.zero		1


	//   ....[90]....
        /*06ac*/ 	.word	0x00004970
        /*06b0*/ 	.word	0x000000ff
        /*06b4*/ 	.word	0x00000000
        /*06b8*/ 	.short	0x010a
        /*06ba*/ 	.byte	0x04
	.zero		1


	//   ....[91]....
        /*06bc*/ 	.word	0x00004a10
        /*06c0*/ 	.word	0x00000000
        /*06c4*/ 	.word	0x00000000
        /*06c8*/ 	.short	0x010a
        /*06ca*/ 	.byte	0xff
	.zero		1


	//   ....[92]....
        /*06cc*/ 	.word	0x00004a50
        /*06d0*/ 	.word	0x00000000
        /*06d4*/ 	.word	0x00000000
        /*06d8*/ 	.short	0x010a
        /*06da*/ 	.byte	0xff
	.zero		1


	//   ....[93]....
        /*06dc*/ 	.word	0x00004ac0
        /*06e0*/ 	.word	0x000000ff
        /*06e4*/ 	.word	0x00000000
        /*06e8*/ 	.short	0x0101
        /*06ea*/ 	.byte	0x04
	.zero		1


	//   ....[94]....
        /*06ec*/ 	.word	0x00004b00
        /*06f0*/ 	.word	0x000000ff
        /*06f4*/ 	.word	0x00000180
        /*06f8*/ 	.short	0x010a
        /*06fa*/ 	.byte	0x11
	.zero		1


	//   ....[95]....
        /*06fc*/ 	.word	0x00004b60
        /*0700*/ 	.word	0x000000ff
        /*0704*/ 	.word	0x00000000
        /*0708*/ 	.short	0x0101
        /*070a*/ 	.byte	0x04
	.zero		1


	//   ....[96]....
        /*070c*/ 	.word	0x000050d0
        /*0710*/ 	.word	0x000000ff
        /*0714*/ 	.word	0x00000150
        /*0718*/ 	.short	0x010a
        /*071a*/ 	.byte	0x14
	.zero		1


	//   ....[97]....
        /*071c*/ 	.word	0x00005170
        /*0720*/ 	.word	0x000000ff
        /*0724*/ 	.word	0x00000000
        /*0728*/ 	.short	0x0101
        /*072a*/ 	.byte	0x2d
	.zero		1


	//   ....[98]....
        /*072c*/ 	.word	0x000056c0
        /*0730*/ 	.word	0x000000ff
        /*0734*/ 	.word	0x00000148
        /*0738*/ 	.short	0x010a
        /*073a*/ 	.byte	0x14
	.zero		1


	//   ....[99]....
        /*073c*/ 	.word	0x00005860
        /*0740*/ 	.word	0x000000ff
        /*0744*/ 	.word	0x00000120
        /*0748*/ 	.short	0x010a
        /*074a*/ 	.byte	0x14
	.zero		1


	//   ....[100]....
        /*074c*/ 	.word	0x00005b30
        /*0750*/ 	.word	0x000000ff
        /*0754*/ 	.word	0x00000100
        /*0758*/ 	.short	0x010b
        /*075a*/ 	.byte	0x14
	.zero		1


	//   ....[101]....
        /*075c*/ 	.word	0x00005b40
        /*0760*/ 	.word	0x000000ff
        /*0764*/ 	.word	0x00000000
        /*0768*/ 	.short	0x0101
        /*076a*/ 	.byte	0x31
	.zero		1


	//   ....[102]....
        /*076c*/ 	.word	0x00005b60
        /*0770*/ 	.word	0x000000ff
        /*0774*/ 	.word	0x00000128
        /*0778*/ 	.short	0x010a
        /*077a*/ 	.byte	0x14
	.zero		1


	//   ....[103]....
        /*077c*/ 	.word	0x00005cb0
        /*0780*/ 	.word	0x000000ff
        /*0784*/ 	.word	0x00000108
        /*0788*/ 	.short	0x010b
        /*078a*/ 	.byte	0x14
	.zero		1


	//   ....[104]....
        /*078c*/ 	.word	0x00005cc0
        /*0790*/ 	.word	0x000000ff
        /*0794*/ 	.word	0x00000000
        /*0798*/ 	.short	0x0101
        /*079a*/ 	.byte	0x30
	.zero		1


	//   ....[105]....
        /*079c*/ 	.word	0x00005ce0
        /*07a0*/ 	.word	0x000000ff
        /*07a4*/ 	.word	0x00000130
        /*07a8*/ 	.short	0x010a
        /*07aa*/ 	.byte	0x14
	.zero		1


	//   ....[106]....
        /*07ac*/ 	.word	0x00005e50
        /*07b0*/ 	.word	0x000000ff
        /*07b4*/ 	.word	0x00000110
        /*07b8*/ 	.short	0x010b
        /*07ba*/ 	.byte	0x14
	.zero		1


	//   ....[107]....
        /*07bc*/ 	.word	0x00005e60
        /*07c0*/ 	.word	0x000000ff
        /*07c4*/ 	.word	0x00000000
        /*07c8*/ 	.short	0x0101
        /*07ca*/ 	.byte	0x2f
	.zero		1


	//   ....[108]....
        /*07cc*/ 	.word	0x00005e70
        /*07d0*/ 	.word	0x000000ff
        /*07d4*/ 	.word	0x00000138
        /*07d8*/ 	.short	0x010a
        /*07da*/ 	.byte	0x14
	.zero		1


	//   ....[109]....
        /*07dc*/ 	.word	0x00006040
        /*07e0*/ 	.word	0x000000ff
        /*07e4*/ 	.word	0x00000118
        /*07e8*/ 	.short	0x010b
        /*07ea*/ 	.byte	0x14
	.zero		1


	//   ....[110]....
        /*07ec*/ 	.word	0x00006050
        /*07f0*/ 	.word	0x000000ff
        /*07f4*/ 	.word	0x00000000
        /*07f8*/ 	.short	0x0101
        /*07fa*/ 	.byte	0x2e
	.zero		1


	//   ....[111]....
        /*07fc*/ 	.word	0x00006080
        /*0800*/ 	.word	0x000000ff
        /*0804*/ 	.word	0x00000120
        /*0808*/ 	.short	0x010a
        /*080a*/ 	.byte	0x14
	.zero		1


	//   ....[112]....
        /*080c*/ 	.word	0x000060a0
        /*0810*/ 	.word	0x000000ff
        /*0814*/ 	.word	0x00000128
        /*0818*/ 	.short	0x010a
        /*081a*/ 	.byte	0x14
	.zero		1


	//   ....[113]....
        /*081c*/ 	.word	0x000060c0
        /*0820*/ 	.word	0x000000ff
        /*0824*/ 	.word	0x00000130
        /*0828*/ 	.short	0x010a
        /*082a*/ 	.byte	0x14
	.zero		1


	//   ....[114]....
        /*082c*/ 	.word	0x00006100
        /*0830*/ 	.word	0x00000000
        /*0834*/ 	.word	0x00000138
        /*0838*/ 	.short	0x010a
        /*083a*/ 	.byte	0xff
	.zero		1


	//   ....[115]....
        /*083c*/ 	.word	0x00006480
        /*0840*/ 	.word	0x000000ff
        /*0844*/ 	.word	0x00000150
        /*0848*/ 	.short	0x010a
        /*084a*/ 	.byte	0x32
	.zero		1


	//   ....[116]....
        /*084c*/ 	.word	0x00006550
        /*0850*/ 	.word	0x000000ff
        /*0854*/ 	.word	0x00000000
        /*0858*/ 	.short	0x0101
        /*085a*/ 	.byte	0x04
	.zero		1


	//   ....[117]....
        /*085c*/ 	.word	0x000071f0
        /*0860*/ 	.word	0x000000ff
        /*0864*/ 	.word	0x00000100
        /*0868*/ 	.short	0x010a
        /*086a*/ 	.byte	0x32
	.zero		1


	//   ....[118]....
        /*086c*/ 	.word	0x000072a0
        /*0870*/ 	.word	0x00000067
        /*0874*/ 	.word	0x00000160
        /*0878*/ 	.short	0x010a
        /*087a*/ 	.byte	0xff
	.zero		1


	//   ....[119]....
        /*087c*/ 	.word	0x000074b0
        /*0880*/ 	.word	0x000000ff
        /*0884*/ 	.word	0x00000100
        /*0888*/ 	.short	0x010a
        /*088a*/ 	.byte	0x32
	.zero		1


	//   ....[120]....
        /*088c*/ 	.word	0x000075a0
        /*0890*/ 	.word	0x00000067
        /*0894*/ 	.word	0x00000160
        /*0898*/ 	.short	0x010a
        /*089a*/ 	.byte	0xff
	.zero		1


	//   ....[121]....
        /*089c*/ 	.word	0x000080a0
        /*08a0*/ 	.word	0x00000000
        /*08a4*/ 	.word	0x00000000
        /*08a8*/ 	.short	0x0101
        /*08aa*/ 	.byte	0xff
	.zero		1


	//   ....[122]....
        /*08ac*/ 	.word	0x000080b0
        /*08b0*/ 	.word	0x00000002
        /*08b4*/ 	.word	0x00000100
        /*08b8*/ 	.short	0x010a
        /*08ba*/ 	.byte	0xff
	.zero		1


	//   ....[123]....
        /*08bc*/ 	.word	0x00008190
        /*08c0*/ 	.word	0x00000002
        /*08c4*/ 	.word	0x00000100
        /*08c8*/ 	.short	0x010a
        /*08ca*/ 	.byte	0xff
	.zero		1


	//   ....[124]....
        /*08cc*/ 	.word	0x00008d20
        /*08d0*/ 	.word	0x00000000
        /*08d4*/ 	.word	0x00000000
        /*08d8*/ 	.short	0x0101
        /*08da*/ 	.byte	0xff
	.zero		1


	//   ....[125]....
        /*08dc*/ 	.word	0x00008d40
        /*08e0*/ 	.word	0x00000006
        /*08e4*/ 	.word	0x00000100
        /*08e8*/ 	.short	0x010a
        /*08ea*/ 	.byte	0xff
	.zero		1


	//   ....[126]....
        /*08ec*/ 	.word	0x00008e10
        /*08f0*/ 	.word	0x00000006
        /*08f4*/ 	.word	0x00000100
        /*08f8*/ 	.short	0x010a
        /*08fa*/ 	.byte	0xff
	.zero		1


	//   ....[127]....
        /*08fc*/ 	.word	0x00009990
        /*0900*/ 	.word	0x00000000
        /*0904*/ 	.word	0x00000000
        /*0908*/ 	.short	0x0101
        /*090a*/ 	.byte	0xff
	.zero		1


	//   ....[128]....
        /*090c*/ 	.word	0x000099b0
        /*0910*/ 	.word	0x00000002
        /*0914*/ 	.word	0x00000100
        /*0918*/ 	.short	0x010a
        /*091a*/ 	.byte	0xff
	.zero		1


	//   ....[129]....
        /*091c*/ 	.word	0x00009a80
        /*0920*/ 	.word	0x00000002
        /*0924*/ 	.word	0x00000100
        /*0928*/ 	.short	0x010a
        /*092a*/ 	.byte	0xff
	.zero		1


	//   ....[130]....
        /*092c*/ 	.word	0x00009e70
        /*0930*/ 	.word	0x00000067
        /*0934*/ 	.word	0x00000000
        /*0938*/ 	.short	0x0101
        /*093a*/ 	.byte	0xff
	.zero		1


	//   ....[131]....
        /*093c*/ 	.word	0x0000a650
        /*0940*/ 	.word	0x00000000
        /*0944*/ 	.word	0x00000000
        /*0948*/ 	.short	0x0101
        /*094a*/ 	.byte	0xff
	.zero		1


	//   ....[132]....
        /*094c*/ 	.word	0x0000a8d0
        /*0950*/ 	.word	0x000000ff
        /*0954*/ 	.word	0x00000000
        /*0958*/ 	.short	0x0101
        /*095a*/ 	.byte	0x04
	.zero		1


	//   ....[133]....
        /*095c*/ 	.word	0x0000a900
        /*0960*/ 	.word	0x00000000
        /*0964*/ 	.word	0x00000080
        /*0968*/ 	.short	0x010a
        /*096a*/ 	.byte	0xff
	.zero		1


	//   ....[134]....
        /*096c*/ 	.word	0x0000a960
        /*0970*/ 	.word	0x00000000
        /*0974*/ 	.word	0x00000080
        /*0978*/ 	.short	0x010a
        /*097a*/ 	.byte	0xff
	.zero		1


	//   ....[135]....
        /*097c*/ 	.word	0x0000a9c0
        /*0980*/ 	.word	0x00000000
        /*0984*/ 	.word	0x00000150
        /*0988*/ 	.short	0x010a
        /*098a*/ 	.byte	0xff
	.zero		1


	//   ....[136]....
        /*098c*/ 	.word	0x0000aa20
        /*0990*/ 	.word	0x00000000
        /*0994*/ 	.word	0x00000000
        /*0998*/ 	.short	0x010a
        /*099a*/ 	.byte	0xff
	.zero		1


	//   ....[137]....
        /*099c*/ 	.word	0x0000aa80
        /*09a0*/ 	.word	0x00000000
        /*09a4*/ 	.word	0x00000000
        /*09a8*/ 	.short	0x010a
        /*09aa*/ 	.byte	0xff
	.zero		1


	//   ....[138]....
        /*09ac*/ 	.word	0x0000aae0
        /*09b0*/ 	.word	0x00000000
        /*09b4*/ 	.word	0x00000000
        /*09b8*/ 	.short	0x010a
        /*09ba*/ 	.byte	0xff
	.zero		1


	//   ....[139]....
        /*09bc*/ 	.word	0x0000ab40
        /*09c0*/ 	.word	0x00000000
        /*09c4*/ 	.word	0x00000000
        /*09c8*/ 	.short	0x010a
        /*09ca*/ 	.byte	0xff
	.zero		1


	//   ....[140]....
        /*09cc*/ 	.word	0x0000aba0
        /*09d0*/ 	.word	0x00000000
        /*09d4*/ 	.word	0x00000000
        /*09d8*/ 	.short	0x010a
        /*09da*/ 	.byte	0xff
	.zero		1


	//   ....[141]....
        /*09dc*/ 	.word	0x0000ac00
        /*09e0*/ 	.word	0x00000000
        /*09e4*/ 	.word	0x00000000
        /*09e8*/ 	.short	0x010a
        /*09ea*/ 	.byte	0xff
	.zero		1


	//   ....[142]....
        /*09ec*/ 	.word	0x0000ac60
        /*09f0*/ 	.word	0x00000000
        /*09f4*/ 	.word	0x00000000
        /*09f8*/ 	.short	0x010a
        /*09fa*/ 	.byte	0xff
	.zero		1


	//   ....[143]....
        /*09fc*/ 	.word	0x0000acc0
        /*0a00*/ 	.word	0x00000000
        /*0a04*/ 	.word	0x00000000
        /*0a08*/ 	.short	0x010a
        /*0a0a*/ 	.byte	0xff
	.zero		1


	//   ....[144]....
        /*0a0c*/ 	.word	0x0000ad20
        /*0a10*/ 	.word	0x00000000
        /*0a14*/ 	.word	0x00000000
        /*0a18*/ 	.short	0x010a
        /*0a1a*/ 	.byte	0xff
	.zero		1


	//   ....[145]....
        /*0a1c*/ 	.word	0x0000ad80
        /*0a20*/ 	.word	0x00000000
        /*0a24*/ 	.word	0x00000000
        /*0a28*/ 	.short	0x010a
        /*0a2a*/ 	.byte	0xff
	.zero		1


	//   ....[146]....
        /*0a2c*/ 	.word	0x0000ade0
        /*0a30*/ 	.word	0x00000000
        /*0a34*/ 	.word	0x00000000
        /*0a38*/ 	.short	0x010a
        /*0a3a*/ 	.byte	0xff
	.zero		1


	//   ....[147]....
        /*0a3c*/ 	.word	0x0000ae40
        /*0a40*/ 	.word	0x00000000
        /*0a44*/ 	.word	0x00000000
        /*0a48*/ 	.short	0x010a
        /*0a4a*/ 	.byte	0xff
	.zero		1


	//   ....[148]....
        /*0a4c*/ 	.word	0x0000aea0
        /*0a50*/ 	.word	0x00000000
        /*0a54*/ 	.word	0x00000000
        /*0a58*/ 	.short	0x010a
        /*0a5a*/ 	.byte	0xff
	.zero		1


	//   ....[149]....
        /*0a5c*/ 	.word	0x0000af00
        /*0a60*/ 	.word	0x00000000
        /*0a64*/ 	.word	0x00000000
        /*0a68*/ 	.short	0x010a
        /*0a6a*/ 	.byte	0xff
	.zero		1


	//   ....[150]....
        /*0a6c*/ 	.word	0x0000af60
        /*0a70*/ 	.word	0x00000000
        /*0a74*/ 	.word	0x00000000
        /*0a78*/ 	.short	0x010a
        /*0a7a*/ 	.byte	0xff
	.zero		1


	//   ....[151]....
        /*0a7c*/ 	.word	0x0000afc0
        /*0a80*/ 	.word	0x00000004
        /*0a84*/ 	.word	0x00000158
        /*0a88*/ 	.short	0x010a
        /*0a8a*/ 	.byte	0xff
	.zero		1


	//   ....[152]....
        /*0a8c*/ 	.word	0x0000b020
        /*0a90*/ 	.word	0x00000004
        /*0a94*/ 	.word	0x00000150
        /*0a98*/ 	.short	0x010a
        /*0a9a*/ 	.byte	0xff
	.zero		1


	//   ....[153]....
        /*0a9c*/ 	.word	0x0000b080
        /*0aa0*/ 	.word	0x00000005
        /*0aa4*/ 	.word	0x00000008
        /*0aa8*/ 	.short	0x010a
        /*0aaa*/ 	.byte	0xff
	.zero		1


	//   ....[154]....
        /*0aac*/ 	.word	0x0000b170
        /*0ab0*/ 	.word	0x00000003
        /*0ab4*/ 	.word	0x00000008
        /*0ab8*/ 	.short	0x010a
        /*0aba*/ 	.byte	0xff
	.zero		1


	//   ....[155]....
        /*0abc*/ 	.word	0x0000b1d0
        /*0ac0*/ 	.word	0x00000004
        /*0ac4*/ 	.word	0x00000150
        /*0ac8*/ 	.short	0x010a
        /*0aca*/ 	.byte	0xff
	.zero		1


	//   ....[156]....
        /*0acc*/ 	.word	0x0000b230
        /*0ad0*/ 	.word	0x00000004
        /*0ad4*/ 	.word	0x00000170
        /*0ad8*/ 	.short	0x010a
        /*0ada*/ 	.byte	0xff
	.zero		1


	//   ....[157]....
        /*0adc*/ 	.word	0x0000b290
        /*0ae0*/ 	.word	0x00000004
        /*0ae4*/ 	.word	0x00000000
        /*0ae8*/ 	.short	0x010a
        /*0aea*/ 	.byte	0xff
	.zero		1


	//   ....[158]....
        /*0aec*/ 	.word	0x0000b2f0
        /*0af0*/ 	.word	0x00000000
        /*0af4*/ 	.word	0x00000000
        /*0af8*/ 	.short	0x010a
        /*0afa*/ 	.byte	0xff
	.zero		1


	//   ....[159]....
        /*0afc*/ 	.word	0x0000b350
        /*0b00*/ 	.word	0x00000000
        /*0b04*/ 	.word	0x00000180
        /*0b08*/ 	.short	0x010a
        /*0b0a*/ 	.byte	0xff
	.zero		1


	//   ....[160]....
        /*0b0c*/ 	.word	0x0000b3b0
        /*0b10*/ 	.word	0x00000000
        /*0b14*/ 	.word	0x00000150
        /*0b18*/ 	.short	0x010a
        /*0b1a*/ 	.byte	0xff
	.zero		1


	//   ....[161]....
        /*0b1c*/ 	.word	0x0000b410
        /*0b20*/ 	.word	0x00000000
        /*0b24*/ 	.word	0x00000148
        /*0b28*/ 	.short	0x010a
        /*0b2a*/ 	.byte	0xff
	.zero		1


	//   ....[162]....
        /*0b2c*/ 	.word	0x0000b470
        /*0b30*/ 	.word	0x00000002
        /*0b34*/ 	.word	0x00000120
        /*0b38*/ 	.short	0x010a
        /*0b3a*/ 	.byte	0xff
	.zero		1


	//   ....[163]....
        /*0b3c*/ 	.word	0x0000b4d0
        /*0b40*/ 	.word	0x00000002
        /*0b44*/ 	.word	0x00000128
        /*0b48*/ 	.short	0x010a
        /*0b4a*/ 	.byte	0xff
	.zero		1


	//   ....[164]....
        /*0b4c*/ 	.word	0x0000b530
        /*0b50*/ 	.word	0x00000002
        /*0b54*/ 	.word	0x00000130
        /*0b58*/ 	.short	0x010a
        /*0b5a*/ 	.byte	0xff
	.zero		1


	//   ....[165]....
        /*0b5c*/ 	.word	0x0000b590
        /*0b60*/ 	.word	0x00000000
        /*0b64*/ 	.word	0x00000138
        /*0b68*/ 	.short	0x010a
        /*0b6a*/ 	.byte	0xff
	.zero		1


	//   ....[166]....
        /*0b6c*/ 	.word	0x0000b5f0
        /*0b70*/ 	.word	0x00000000
        /*0b74*/ 	.word	0x00000120
        /*0b78*/ 	.short	0x010a
        /*0b7a*/ 	.byte	0xff
	.zero		1


	//   ....[167]....
        /*0b7c*/ 	.word	0x0000b650
        /*0b80*/ 	.word	0x00000000
        /*0b84*/ 	.word	0x00000128
        /*0b88*/ 	.short	0x010a
        /*0b8a*/ 	.byte	0xff
	.zero		1


	//   ....[168]....
        /*0b8c*/ 	.word	0x0000b6b0
        /*0b90*/ 	.word	0x00000000
        /*0b94*/ 	.word	0x00000130
        /*0b98*/ 	.short	0x010a
        /*0b9a*/ 	.byte	0xff
	.zero		1


	//   ....[169]....
        /*0b9c*/ 	.word	0x0000b710
        /*0ba0*/ 	.word	0x00000000
        /*0ba4*/ 	.word	0x00000150
        /*0ba8*/ 	.short	0x010a
        /*0baa*/ 	.byte	0xff
	.zero		1


	//   ....[170]....
        /*0bac*/ 	.word	0x0000b770
        /*0bb0*/ 	.word	0x00000002
        /*0bb4*/ 	.word	0x00000100
        /*0bb8*/ 	.short	0x010a
        /*0bba*/ 	.byte	0xff
	.zero		1


	//   ....[171]....
        /*0bbc*/ 	.word	0x0000b7c0
        /*0bc0*/ 	.word	0x00000067
        /*0bc4*/ 	.word	0x00000160
        /*0bc8*/ 	.short	0x010a
        /*0bca*/ 	.byte	0xff
	.zero		1


	//   ....[172]....
        /*0bcc*/ 	.word	0x0000b810
        /*0bd0*/ 	.word	0x00000002
        /*0bd4*/ 	.word	0x00000100
        /*0bd8*/ 	.short	0x010a
        /*0bda*/ 	.byte	0xff
	.zero		1


	//   ....[173]....
        /*0bdc*/ 	.word	0x0000b860
        /*0be0*/ 	.word	0x00000006
        /*0be4*/ 	.word	0x00000100
        /*0be8*/ 	.short	0x010a
        /*0bea*/ 	.byte	0xff
	.zero		1


	//   ....[174]....
        /*0bec*/ 	.word	0x0000b8b0
        /*0bf0*/ 	.word	0x00000002
        /*0bf4*/ 	.word	0x00000100
        /*0bf8*/ 	.short	0x010a
        /*0bfa*/ 	.byte	0xff
	.zero		1


	//----- nvinfo : EIATTR_NUM_MBARRIERS
	.align		4
.L_47:
        /*0bfc*/ 	.byte	0x03, 0x38
        /*0bfe*/ 	.short	0x0031


	//----- nvinfo : EIATTR_EXIT_INSTR_OFFSETS
	.align		4
        /*0c00*/ 	.byte	0x04, 0x1c
        /*0c02*/ 	.short	(.L_49 - .L_48)


	//   ....[0]....
.L_48:
        /*0c04*/ 	.word	0x000038c0


	//   ....[1]....
        /*0c08*/ 	.word	0x00003b70


	//   ....[2]....
        /*0c0c*/ 	.word	0x00003bd0


	//   ....[3]....
        /*0c10*/ 	.word	0x00004d90


	//   ....[4]....
        /*0c14*/ 	.word	0x00006130


	//   ....[5]....
        /*0c18*/ 	.word	0x00006170


	//   ....[6]....
        /*0c1c*/ 	.word	0x0000a7b0


	//   ....[7]....
        /*0c20*/ 	.word	0x0000a830


	//   ....[8]....
        /*0c24*/ 	.word	0x0000a860


	//   ....[9]....
        /*0c28*/ 	.word	0x0000a8e0


	//----- nvinfo : EIATTR_MAX_THREADS
	.align		4
.L_49:
        /*0c2c*/ 	.byte	0x04, 0x05
        /*0c2e*/ 	.short	(.L_51 - .L_50)
.L_50:
        /*0c30*/ 	.word	0x00000100
        /*0c34*/ 	.word	0x00000001
        /*0c38*/ 	.word	0x00000001


	//----- nvinfo : EIATTR_CRS_STACK_SIZE
	.align		4
.L_51:
        /*0c3c*/ 	.byte	0x04, 0x1e
        /*0c3e*/ 	.short	(.L_53 - .L_52)
.L_52:
        /*0c40*/ 	.word	0x00000000


	//----- nvinfo : EIATTR_CBANK_PARAM_SIZE
	.align		4
.L_53:
        /*0c44*/ 	.byte	0x03, 0x19
        /*0c46*/ 	.short	0x0900


	//----- nvinfo : EIATTR_PARAM_CBANK
	.align		4
        /*0c48*/ 	.byte	0x04, 0x0a
        /*0c4a*/ 	.short	(.L_55 - .L_54)
	.align		4
.L_54:
        /*0c4c*/ 	.word	index@(.nv.constant0._ZN7cutlass13device_kernelINS_4conv6kernel13ConvUniversalINS1_16ConvProblemShapeILNS1_8OperatorE0ELi3EEENS1_10collective14CollectiveConvINS1_47MainloopSm100TmaUmmaWarpSpecializedImplicitGemmILS5_0ELi16ELi3ELi1ELi2EN4cute5tupleIJNSA_1CILi2EEENSC_ILi1EEESE_EEEEENSB_IJNSC_ILi256EEENSC_ILi128EEENSB_IJNSC_ILi32EEEEEEEEENS_10bfloat16_tESM_NSA_8TiledMMAINSA_8MMA_AtomIJNSA_26SM100_MMA_F16BF16_2x1SM_SSISM_SM_fLi256ELi128ELNSA_4UMMA5MajorE0ELSR_0ELNSQ_7ScaleInE0ELSS_0EEEEEENSA_6LayoutINSB_IJSE_SE_SE_EEENSB_IJNSC_ILi0EEESX_SX_EEEEENSB_IJNSA_10UnderscoreES10_S10_EEEEENS7_6detail27Sm100ImplicitGemmTileTraitsINSA_25SM100_TMA_2SM_LOAD_IM2COLENSA_14ComposedLayoutINSA_7SwizzleILi2ELi4ELi3EEENSA_18smem_ptr_flag_bitsILi16EEENSV_INSB_IJNSC_ILi8EEESJ_EEENSB_IJSJ_SE_EEEEEEEvEENS14_INSA_18SM100_TMA_2SM_LOADES1F_vEEEENS_8epilogue10collective18CollectiveEpilogueINS1K_23Sm100TmaWarpSpecializedILi4ELi2ELi32ELb1ELb0EEEJNSB_IJSI_SI_SK_EEENSB_IJNSV_ISI_SE_EENSV_ISJ_SE_EEEEESM_NSB_IJNSB_IJllllEEESE_SX_EEESM_S1U_NS1K_6fusion15FusionCallbacksIS1O_NS1V_17LinearCombinationISM_fSM_fLNS_15FloatRoundStyleE2EEES1P_S1S_JEEENSA_5SM1004TMEM4LOAD26SM100_TMEM_LOAD_32dp32b32xENSA_20SM90_TMA_LOAD_IM2COLES1F_NSA_39AutoVectorizingCopyWithAssumedAlignmentILi128EEENSA_21SM90_TMA_STORE_IM2COLES1F_S27_S27_EEEvvEEEEvNT_6ParamsE)
        /*0c50*/ 	.short	0x0380
        /*0c52*/ 	.short	0x0900


	//----- nvinfo : EIATTR_SW_WAR
	.align		4
.L_55:
        /*0c54*/ 	.byte	0x04, 0x36
        /*0c56*/ 	.short	(.L_57 - .L_56)
.L_56:
        /*0c58*/ 	.word	0x00000008
.L_57:


//--------------------- .nv.callgraph             --------------------------
	.section	.nv.callgraph,"",@"SHT_CUDA_CALLGRAPH"
	.align	4
	.sectionentsize	8
	.align		4
        /*0000*/ 	.word	0x00000000
	.align		4
        /*0004*/ 	.word	0xffffffff
	.align		4
        /*0008*/ 	.word	index@(_ZN7cutlass13device_kernelINS_4conv6kernel13ConvUniversalINS1_16ConvProblemShapeILNS1_8OperatorE0ELi3EEENS1_10collective14CollectiveConvINS1_47MainloopSm100TmaUmmaWarpSpecializedImplicitGemmILS5_0ELi16ELi3ELi1ELi2EN4cute5tupleIJNSA_1CILi2EEENSC_ILi1EEESE_EEEEENSB_IJNSC_ILi256EEENSC_ILi128EEENSB_IJNSC_ILi32EEEEEEEEENS_10bfloat16_tESM_NSA_8TiledMMAINSA_8MMA_AtomIJNSA_26SM100_MMA_F16BF16_2x1SM_SSISM_SM_fLi256ELi128ELNSA_4UMMA5MajorE0ELSR_0ELNSQ_7ScaleInE0ELSS_0EEEEEENSA_6LayoutINSB_IJSE_SE_SE_EEENSB_IJNSC_ILi0EEESX_SX_EEEEENSB_IJNSA_10UnderscoreES10_S10_EEEEENS7_6detail27Sm100ImplicitGemmTileTraitsINSA_25SM100_TMA_2SM_LOAD_IM2COLENSA_14ComposedLayoutINSA_7SwizzleILi2ELi4ELi3EEENSA_18smem_ptr_flag_bitsILi16EEENSV_INSB_IJNSC_ILi8EEESJ_EEENSB_IJSJ_SE_EEEEEEEvEENS14_INSA_18SM100_TMA_2SM_LOADES1F_vEEEENS_8epilogue10collective18CollectiveEpilogueINS1K_23Sm100TmaWarpSpecializedILi4ELi2ELi32ELb1ELb0EEEJNSB_IJSI_SI_SK_EEENSB_IJNSV_ISI_SE_EENSV_ISJ_SE_EEEEESM_NSB_IJNSB_IJllllEEESE_SX_EEESM_S1U_NS1K_6fusion15FusionCallbacksIS1O_NS1V_17LinearCombinationISM_fSM_fLNS_15FloatRoundStyleE2EEES1P_S1S_JEEENSA_5SM1004TMEM4LOAD26SM100_TMEM_LOAD_32dp32b32xENSA_20SM90_TMA_LOAD_IM2COLES1F_NSA_39AutoVectorizingCopyWithAssumedAlignmentILi128EEENSA_21SM90_TMA_STORE_IM2COLES1F_S27_S27_EEEvvEEEEvNT_6ParamsE)
	.align		4
        /*000c*/ 	.word	index@(__assertfail)
	.align		4
        /*0010*/ 	.word	0x00000000
	.align		4
        /*0014*/ 	.word	0xfffffffe
	.align		4
        /*0018*/ 	.word	0x00000000
	.align		4
        /*001c*/ 	.word	0xfffffffd
	.align		4
        /*0020*/ 	.word	0x00000000
	.align		4
        /*0024*/ 	.word	0xfffffffc


//--------------------- .nv.constant4             --------------------------
	.section	.nv.constant4,"a",@progbits
	.align	8
	.align		8
.nv.constant4:
        /*0000*/ 	.dword	__assertfail
	.align		8
        /*0008*/ 	.dword	__unnamed_1
	.align		8
        /*0010*/ 	.dword	__unnamed_2
	.align		8
        /*0018*/ 	.dword	_ZN39_INTERNAL_a704eec6_4_k_cu_969a3a5b_31174cuda3std3__45__cpo5beginE
	.align		8
        /*0020*/ 	.dword	_ZN39_INTERNAL_a704eec6_4_k_cu_969a3a5b_31174cuda3std3__45__cpo3endE
	.align		8
        /*0028*/ 	.dword	_ZN39_INTERNAL_a704eec6_4_k_cu_969a3a5b_31174cuda3std3__45__cpo6cbeginE
	.align		8
        /*0030*/ 	.dword	_ZN39_INTERNAL_a704eec6_4_k_cu_969a3a5b_31174cuda3std3__45__cpo4cendE
	.align		8
        /*0038*/ 	.dword	_ZN39_INTERNAL_a704eec6_4_k_cu_969a3a5b_31174cuda3std3__441_GLOBAL__N__a704eec6_4_k_cu_969a3a5b_31176ignoreE
	.align		8
        /*0040*/ 	.dword	_ZN39_INTERNAL_a704eec6_4_k_cu_969a3a5b_31174cuda3std3__419piecewise_constructE
	.align		8
        /*0048*/ 	.dword	_ZN39_INTERNAL_a704eec6_4_k_cu_969a3a5b_31174cuda3std3__48in_placeE
	.align		8
        /*0050*/ 	.dword	_ZN39_INTERNAL_a704eec6_4_k_cu_969a3a5b_31174cuda3std6ranges3__45__cpo4swapE
	.align		8
        /*0058*/ 	.dword	_ZN39_INTERNAL_a704eec6_4_k_cu_969a3a5b_31174cuda3std6ranges3__45__cpo9iter_moveE
	.align		8
        /*0060*/ 	.dword	_ZN39_INTERNAL_a704eec6_4_k_cu_969a3a5b_31174cute7productE
	.align		8
        /*0068*/ 	.dword	_ZN39_INTERNAL_a704eec6_4_k_cu_969a3a5b_31174cute1_E
	.align		8
        /*0070*/ 	.dword	$str$27
	.align		8
        /*0078*/ 	.dword	$str$28
	.align		8
        /*0080*/ 	.dword	$str$29
	.align		8
        /*0088*/ 	.dword	$str$30


//--------------------- .text._ZN7cutlass13device_kernelINS_4conv6kernel13ConvUniversalINS1_16ConvProblemShapeILNS1_8OperatorE0ELi3EEENS1_10collective14CollectiveConvINS1_47MainloopSm100TmaUmmaWarpSpecializedImplicitGemmILS5_0ELi16ELi3ELi1ELi2EN4cute5tupleIJNSA_1CILi2EEENSC_ILi1EEESE_EEEEENSB_IJNSC_ILi256EEENSC_ILi128EEENSB_IJNSC_ILi32EEEEEEEEENS_10bfloat16_tESM_NSA_8TiledMMAINSA_8MMA_AtomIJNSA_26SM100_MMA_F16BF16_2x1SM_SSISM_SM_fLi256ELi128ELNSA_4UMMA5MajorE0ELSR_0ELNSQ_7ScaleInE0ELSS_0EEEEEENSA_6LayoutINSB_IJSE_SE_SE_EEENSB_IJNSC_ILi0EEESX_SX_EEEEENSB_IJNSA_10UnderscoreES10_S10_EEEEENS7_6detail27Sm100ImplicitGemmTileTraitsINSA_25SM100_TMA_2SM_LOAD_IM2COLENSA_14ComposedLayoutINSA_7SwizzleILi2ELi4ELi3EEENSA_18smem_ptr_flag_bitsILi16EEENSV_INSB_IJNSC_ILi8EEESJ_EEENSB_IJSJ_SE_EEEEEEEvEENS14_INSA_18SM100_TMA_2SM_LOADES1F_vEEEENS_8epilogue10collective18CollectiveEpilogueINS1K_23Sm100TmaWarpSpecializedILi4ELi2ELi32ELb1ELb0EEEJNSB_IJSI_SI_SK_EEENSB_IJNSV_ISI_SE_EENSV_ISJ_SE_EEEEESM_NSB_IJNSB_IJllllEEESE_SX_EEESM_S1U_NS1K_6fusion15FusionCallbacksIS1O_NS1V_17LinearCombinationISM_fSM_fLNS_15FloatRoundStyleE2EEES1P_S1S_JEEENSA_5SM1004TMEM4LOAD26SM100_TMEM_LOAD_32dp32b32xENSA_20SM90_TMA_LOAD_IM2COLES1F_NSA_39AutoVectorizingCopyWithAssumedAlignmentILi128EEENSA_21SM90_TMA_STORE_IM2COLES1F_S27_S27_EEEvvEEEEvNT_6ParamsE --------------------------
	.section	.text._ZN7cutlass13device_kernelINS_4conv6kernel13ConvUniversalINS1_16ConvProblemShapeILNS1_8OperatorE0ELi3EEENS1_10collective14CollectiveConvINS1_47MainloopSm100TmaUmmaWarpSpecializedImplicitGemmILS5_0ELi16ELi3ELi1ELi2EN4cute5tupleIJNSA_1CILi2EEENSC_ILi1EEESE_EEEEENSB_IJNSC_ILi256EEENSC_ILi128EEENSB_IJNSC_ILi32EEEEEEEEENS_10bfloat16_tESM_NSA_8TiledMMAINSA_8MMA_AtomIJNSA_26SM100_MMA_F16BF16_2x1SM_SSISM_SM_fLi256ELi128ELNSA_4UMMA5MajorE0ELSR_0ELNSQ_7ScaleInE0ELSS_0EEEEEENSA_6LayoutINSB_IJSE_SE_SE_EEENSB_IJNSC_ILi0EEESX_SX_EEEEENSB_IJNSA_10UnderscoreES10_S10_EEEEENS7_6detail27Sm100ImplicitGemmTileTraitsINSA_25SM100_TMA_2SM_LOAD_IM2COLENSA_14ComposedLayoutINSA_7SwizzleILi2ELi4ELi3EEENSA_18smem_ptr_flag_bitsILi16EEENSV_INSB_IJNSC_ILi8EEESJ_EEENSB_IJSJ_SE_EEEEEEEvEENS14_INSA_18SM100_TMA_2SM_LOADES1F_vEEEENS_8epilogue10collective18CollectiveEpilogueINS1K_23Sm100TmaWarpSpecializedILi4ELi2ELi32ELb1ELb0EEEJNSB_IJSI_SI_SK_EEENSB_IJNSV_ISI_SE_EENSV_ISJ_SE_EEEEESM_NSB_IJNSB_IJllllEEESE_SX_EEESM_S1U_NS1K_6fusion15FusionCallbacksIS1O_NS1V_17LinearCombinationISM_fSM_fLNS_15FloatRoundStyleE2EEES1P_S1S_JEEENSA_5SM1004TMEM4LOAD26SM100_TMEM_LOAD_32dp32b32xENSA_20SM90_TMA_LOAD_IM2COLES1F_NSA_39AutoVectorizingCopyWithAssumedAlignmentILi128EEENSA_21SM90_TMA_STORE_IM2COLES1F_S27_S27_EEEvvEEEEvNT_6ParamsE,"ax",@progbits
	.align	128
.text._ZN7cutlass13device_kernelINS_4conv6kernel13ConvUniversalINS1_16ConvProblemShapeILNS1_8OperatorE0ELi3EEENS1_10collective14CollectiveConvINS1_47MainloopSm100TmaUmmaWarpSpecializedImplicitGemmILS5_0ELi16ELi3ELi1ELi2EN4cute5tupleIJNSA_1CILi2EEENSC_ILi1EEESE_EEEEENSB_IJNSC_ILi256EEENSC_ILi128EEENSB_IJNSC_ILi32EEEEEEEEENS_10bfloat16_tESM_NSA_8TiledMMAINSA_8MMA_AtomIJNSA_26SM100_MMA_F16BF16_2x1SM_SSISM_SM_fLi256ELi128ELNSA_4UMMA5MajorE0ELSR_0ELNSQ_7ScaleInE0ELSS_0EEEEEENSA_6LayoutINSB_IJSE_SE_SE_EEENSB_IJNSC_ILi0EEESX_SX_EEEEENSB_IJNSA_10UnderscoreES10_S10_EEEEENS7_6detail27Sm100ImplicitGemmTileTraitsINSA_25SM100_TMA_2SM_LOAD_IM2COLENSA_14ComposedLayoutINSA_7SwizzleILi2ELi4ELi3EEENSA_18smem_ptr_flag_bitsILi16EEENSV_INSB_IJNSC_ILi8EEESJ_EEENSB_IJSJ_SE_EEEEEEEvEENS14_INSA_18SM100_TMA_2SM_LOADES1F_vEEEENS_8epilogue10collective18CollectiveEpilogueINS1K_23Sm100TmaWarpSpecializedILi4ELi2ELi32ELb1ELb0EEEJNSB_IJSI_SI_SK_EEENSB_IJNSV_ISI_SE_EENSV_ISJ_SE_EEEEESM_NSB_IJNSB_IJllllEEESE_SX_EEESM_S1U_NS1K_6fusion15FusionCallbacksIS1O_NS1V_17LinearCombinationISM_fSM_fLNS_15FloatRoundStyleE2EEES1P_S1S_JEEENSA_5SM1004TMEM4LOAD26SM100_TMEM_LOAD_32dp32b32xENSA_20SM90_TMA_LOAD_IM2COLES1F_NSA_39AutoVectorizingCopyWithAssumedAlignmentILi128EEENSA_21SM90_TMA_STORE_IM2COLES1F_S27_S27_EEEvvEEEEvNT_6ParamsE:
        .type           _ZN7cutlass13device_kernelINS_4conv6kernel13ConvUniversalINS1_16ConvProblemShapeILNS1_8OperatorE0ELi3EEENS1_10collective14CollectiveConvINS1_47MainloopSm100TmaUmmaWarpSpecializedImplicitGemmILS5_0ELi16ELi3ELi1ELi2EN4cute5tupleIJNSA_1CILi2EEENSC_ILi1EEESE_EEEEENSB_IJNSC_ILi256EEENSC_ILi128EEENSB_IJNSC_ILi32EEEEEEEEENS_10bfloat16_tESM_NSA_8TiledMMAINSA_8MMA_AtomIJNSA_26SM100_MMA_F16BF16_2x1SM_SSISM_SM_fLi256ELi128ELNSA_4UMMA5MajorE0ELSR_0ELNSQ_7ScaleInE0ELSS_0EEEEEENSA_6LayoutINSB_IJSE_SE_SE_EEENSB_IJNSC_ILi0EEESX_SX_EEEEENSB_IJNSA_10UnderscoreES10_S10_EEEEENS7_6detail27Sm100ImplicitGemmTileTraitsINSA_25SM100_TMA_2SM_LOAD_IM2COLENSA_14ComposedLayoutINSA_7SwizzleILi2ELi4ELi3EEENSA_18smem_ptr_flag_bitsILi16EEENSV_INSB_IJNSC_ILi8EEESJ_EEENSB_IJSJ_SE_EEEEEEEvEENS14_INSA_18SM100_TMA_2SM_LOADES1F_vEEEENS_8epilogue10collective18CollectiveEpilogueINS1K_23Sm100TmaWarpSpecializedILi4ELi2ELi32ELb1ELb0EEEJNSB_IJSI_SI_SK_EEENSB_IJNSV_ISI_SE_EENSV_ISJ_SE_EEEEESM_NSB_IJNSB_IJllllEEESE_SX_EEESM_S1U_NS1K_6fusion15FusionCallbacksIS1O_NS1V_17LinearCombinationISM_fSM_fLNS_15FloatRoundStyleE2EEES1P_S1S_JEEENSA_5SM1004TMEM4LOAD26SM100_TMEM_LOAD_32dp32b32xENSA_20SM90_TMA_LOAD_IM2COLES1F_NSA_39AutoVectorizingCopyWithAssumedAlignmentILi128EEENSA_21SM90_TMA_STORE_IM2COLES1F_S27_S27_EEEvvEEEEvNT_6ParamsE,@function
        .size           _ZN7cutlass13device_kernelINS_4conv6kernel13ConvUniversalINS1_16ConvProblemShapeILNS1_8OperatorE0ELi3EEENS1_10collective14CollectiveConvINS1_47MainloopSm100TmaUmmaWarpSpecializedImplicitGemmILS5_0ELi16ELi3ELi1ELi2EN4cute5tupleIJNSA_1CILi2EEENSC_ILi1EEESE_EEEEENSB_IJNSC_ILi256EEENSC_ILi128EEENSB_IJNSC_ILi32EEEEEEEEENS_10bfloat16_tESM_NSA_8TiledMMAINSA_8MMA_AtomIJNSA_26SM100_MMA_F16BF16_2x1SM_SSISM_SM_fLi256ELi128ELNSA_4UMMA5MajorE0ELSR_0ELNSQ_7ScaleInE0ELSS_0EEEEEENSA_6LayoutINSB_IJSE_SE_SE_EEENSB_IJNSC_ILi0EEESX_SX_EEEEENSB_IJNSA_10UnderscoreES10_S10_EEEEENS7_6detail27Sm100ImplicitGemmTileTraitsINSA_25SM100_TMA_2SM_LOAD_IM2COLENSA_14ComposedLayoutINSA_7SwizzleILi2ELi4ELi3EEENSA_18smem_ptr_flag_bitsILi16EEENSV_INSB_IJNSC_ILi8EEESJ_EEENSB_IJSJ_SE_EEEEEEEvEENS14_INSA_18SM100_TMA_2SM_LOADES1F_vEEEENS_8epilogue10collective18CollectiveEpilogueINS1K_23Sm100TmaWarpSpecializedILi4ELi2ELi32ELb1ELb0EEEJNSB_IJSI_SI_SK_EEENSB_IJNSV_ISI_SE_EENSV_ISJ_SE_EEEEESM_NSB_IJNSB_IJllllEEESE_SX_EEESM_S1U_NS1K_6fusion15FusionCallbacksIS1O_NS1V_17LinearCombinationISM_fSM_fLNS_15FloatRoundStyleE2EEES1P_S1S_JEEENSA_5SM1004TMEM4LOAD26SM100_TMEM_LOAD_32dp32b32xENSA_20SM90_TMA_LOAD_IM2COLES1F_NSA_39AutoVectorizingCopyWithAssumedAlignmentILi128EEENSA_21SM90_TMA_STORE_IM2COLES1F_S27_S27_EEEvvEEEEvNT_6ParamsE,(.L_x_224 - _ZN7cutlass13device_kernelINS_4conv6kernel13ConvUniversalINS1_16ConvProblemShapeILNS1_8OperatorE0ELi3EEENS1_10collective14CollectiveConvINS1_47MainloopSm100TmaUmmaWarpSpecializedImplicitGemmILS5_0ELi16ELi3ELi1ELi2EN4cute5tupleIJNSA_1CILi2EEENSC_ILi1EEESE_EEEEENSB_IJNSC_ILi256EEENSC_ILi128EEENSB_IJNSC_ILi32EEEEEEEEENS_10bfloat16_tESM_NSA_8TiledMMAINSA_8MMA_AtomIJNSA_26SM100_MMA_F16BF16_2x1SM_SSISM_SM_fLi256ELi128ELNSA_4UMMA5MajorE0ELSR_0ELNSQ_7ScaleInE0ELSS_0EEEEEENSA_6LayoutINSB_IJSE_SE_SE_EEENSB_IJNSC_ILi0EEESX_SX_EEEEENSB_IJNSA_10UnderscoreES10_S10_EEEEENS7_6detail27Sm100ImplicitGemmTileTraitsINSA_25SM100_TMA_2SM_LOAD_IM2COLENSA_14ComposedLayoutINSA_7SwizzleILi2ELi4ELi3EEENSA_18smem_ptr_flag_bitsILi16EEENSV_INSB_IJNSC_ILi8EEESJ_EEENSB_IJSJ_SE_EEEEEEEvEENS14_INSA_18SM100_TMA_2SM_LOADES1F_vEEEENS_8epilogue10collective18CollectiveEpilogueINS1K_23Sm100TmaWarpSpecializedILi4ELi2ELi32ELb1ELb0EEEJNSB_IJSI_SI_SK_EEENSB_IJNSV_ISI_SE_EENSV_ISJ_SE_EEEEESM_NSB_IJNSB_IJllllEEESE_SX_EEESM_S1U_NS1K_6fusion15FusionCallbacksIS1O_NS1V_17LinearCombinationISM_fSM_fLNS_15FloatRoundStyleE2EEES1P_S1S_JEEENSA_5SM1004TMEM4LOAD26SM100_TMEM_LOAD_32dp32b32xENSA_20SM90_TMA_LOAD_IM2COLES1F_NSA_39AutoVectorizingCopyWithAssumedAlignmentILi128EEENSA_21SM90_TMA_STORE_IM2COLES1F_S27_S27_EEEvvEEEEvNT_6ParamsE)
        .other          _ZN7cutlass13device_kernelINS_4conv6kernel13ConvUniversalINS1_16ConvProblemShapeILNS1_8OperatorE0ELi3EEENS1_10collective14CollectiveConvINS1_47MainloopSm100TmaUmmaWarpSpecializedImplicitGemmILS5_0ELi16ELi3ELi1ELi2EN4cute5tupleIJNSA_1CILi2EEENSC_ILi1EEESE_EEEEENSB_IJNSC_ILi256EEENSC_ILi128EEENSB_IJNSC_ILi32EEEEEEEEENS_10bfloat16_tESM_NSA_8TiledMMAINSA_8MMA_AtomIJNSA_26SM100_MMA_F16BF16_2x1SM_SSISM_SM_fLi256ELi128ELNSA_4UMMA5MajorE0ELSR_0ELNSQ_7ScaleInE0ELSS_0EEEEEENSA_6LayoutINSB_IJSE_SE_SE_EEENSB_IJNSC_ILi0EEESX_SX_EEEEENSB_IJNSA_10UnderscoreES10_S10_EEEEENS7_6detail27Sm100ImplicitGemmTileTraitsINSA_25SM100_TMA_2SM_LOAD_IM2COLENSA_14ComposedLayoutINSA_7SwizzleILi2ELi4ELi3EEENSA_18smem_ptr_flag_bitsILi16EEENSV_INSB_IJNSC_ILi8EEESJ_EEENSB_IJSJ_SE_EEEEEEEvEENS14_INSA_18SM100_TMA_2SM_LOADES1F_vEEEENS_8epilogue10collective18CollectiveEpilogueINS1K_23Sm100TmaWarpSpecializedILi4ELi2ELi32ELb1ELb0EEEJNSB_IJSI_SI_SK_EEENSB_IJNSV_ISI_SE_EENSV_ISJ_SE_EEEEESM_NSB_IJNSB_IJllllEEESE_SX_EEESM_S1U_NS1K_6fusion15FusionCallbacksIS1O_NS1V_17LinearCombinationISM_fSM_fLNS_15FloatRoundStyleE2EEES1P_S1S_JEEENSA_5SM1004TMEM4LOAD26SM100_TMEM_LOAD_32dp32b32xENSA_20SM90_TMA_LOAD_IM2COLES1F_NSA_39AutoVectorizingCopyWithAssumedAlignmentILi128EEENSA_21SM90_TMA_STORE_IM2COLES1F_S27_S27_EEEvvEEEEvNT_6ParamsE,@"STO_CUDA_ENTRY STV_DEFAULT"
_ZN7cutlass13device_kernelINS_4conv6kernel13ConvUniversalINS1_16ConvProblemShapeILNS1_8OperatorE0ELi3EEENS1_10collective14CollectiveConvINS1_47MainloopSm100TmaUmmaWarpSpecializedImplicitGemmILS5_0ELi16ELi3ELi1ELi2EN4cute5tupleIJNSA_1CILi2EEENSC_ILi1EEESE_EEEEENSB_IJNSC_ILi256EEENSC_ILi128EEENSB_IJNSC_ILi32EEEEEEEEENS_10bfloat16_tESM_NSA_8TiledMMAINSA_8MMA_AtomIJNSA_26SM100_MMA_F16BF16_2x1SM_SSISM_SM_fLi256ELi128ELNSA_4UMMA5MajorE0ELSR_0ELNSQ_7ScaleInE0ELSS_0EEEEEENSA_6LayoutINSB_IJSE_SE_SE_EEENSB_IJNSC_ILi0EEESX_SX_EEEEENSB_IJNSA_10UnderscoreES10_S10_EEEEENS7_6detail27Sm100ImplicitGemmTileTraitsINSA_25SM100_TMA_2SM_LOAD_IM2COLENSA_14ComposedLayoutINSA_7SwizzleILi2ELi4ELi3EEENSA_18smem_ptr_flag_bitsILi16EEENSV_INSB_IJNSC_ILi8EEESJ_EEENSB_IJSJ_SE_EEEEEEEvEENS14_INSA_18SM100_TMA_2SM_LOADES1F_vEEEENS_8epilogue10collective18CollectiveEpilogueINS1K_23Sm100TmaWarpSpecializedILi4ELi2ELi32ELb1ELb0EEEJNSB_IJSI_SI_SK_EEENSB_IJNSV_ISI_SE_EENSV_ISJ_SE_EEEEESM_NSB_IJNSB_IJllllEEESE_SX_EEESM_S1U_NS1K_6fusion15FusionCallbacksIS1O_NS1V_17LinearCombinationISM_fSM_fLNS_15FloatRoundStyleE2EEES1P_S1S_JEEENSA_5SM1004TMEM4LOAD26SM100_TMEM_LOAD_32dp32b32xENSA_20SM90_TMA_LOAD_IM2COLES1F_NSA_39AutoVectorizingCopyWithAssumedAlignmentILi128EEENSA_21SM90_TMA_STORE_IM2COLES1F_S27_S27_EEEvvEEEEvNT_6ParamsE:
[----:B------:R-:W1:Y:S01]  /*0000*/  LDC R1, c[0x0][0x37c] ;  /* 0x0000df00ff017b82 */ /* 0x000e620000000800 */
[----:B------:R-:W2:Y:S01]  /*0010*/  S2R R81, SR_TID.X ;  /* 0x0000000000517919 */ /* 0x000ea20000002100 */
[----:B------:R-:W3:Y:S06]  /*0020*/  LDCU.64 UR8, c[0x0][0x990] ;  /* 0x00013200ff0877ac */ /* 0x000eec0008000a00 */
[----:B------:R-:W4:Y:S01]  /*0030*/  S2UR UR4, SR_CgaCtaId ;  /* 0x00000000000479c3 */ /* 0x000f220000008800 */
[----:B-1----:R-:W-:Y:S01]  /*0040*/  VIADD R1, R1, 0xfffffff8 ;  /* 0xfffffff801017836 */ /* 0x002fe20000000000 */
[----:B------:R-:W-:-:S02]  /*0050*/  PRMT R83, RZ, 0x7610, R83 ;  /* 0x00007610ff537816 */ /* 0x000fc40000000053 */
[----:B------:R-:W-:Y:S02]  /*0060*/  ELECT P1, URZ, PT ;  /* 0x0000000000ff782f */ /* 0x000fe40003820000 */
[----:B------:R-:W-:Y:S01]  /*0070*/  R2UR UR49, R1 ;  /* 0x00000000013172ca */ /* 0x000fe200000e0000 */
[----:B---3--:R-:W-:-:S04]  /*0080*/  UISETP.NE.U32.AND UP0, UPT, UR8, URZ, UPT ;  /* 0x000000ff0800728c */ /* 0x008fc8000bf05070 */
[----:B------:R-:W-:Y:S02]  /*0090*/  UISETP.NE.AND.EX UP0, UPT, UR9, URZ, UPT, UP0 ;  /* 0x000000ff0900728c */ /* 0x000fe4000bf05300 */
[----:B----4-:R-:W-:Y:S02]  /*00a0*/  ULOP3.LUT UR31, UR4, 0x1, URZ, 0xc0, !UPT ;  /* 0x00000001041f7892 */ /* 0x010fe4000f8ec0ff */
[----:B------:R-:W-:Y:S01]  /*00b0*/  ULOP3.LUT UR30, UR4, 0x1, URZ, 0x3c, !UPT ;  /* 0x00000001041e7892 */ /* 0x000fe2000f8e3cff */
[----:B--2---:R-:W-:-:S05]  /*00c0*/  SHF.R.U32.HI R84, RZ, 0x5, R81 ;  /* 0x00000005ff547819 */ /* 0x004fca0000011651 */
[----:B------:R-:W1:Y:S02]  /*00d0*/  SHFL.IDX PT, R0, R84, RZ, 0x1f ;  /* 0x00001fff54007589 */ /* 0x000e6400000e0000 */
[----:B-1----:R-:W-:Y:S01]  /*00e0*/  R2UR UR18, R0 ;  /* 0x00000000001272ca */ /* 0x002fe200000e0000 */
[----:B------:R-:W-:-:S14]  /*00f0*/  BRA.U UP0, `(.L_x_0) ;  /* 0x0000000100307547 */ /* 0x000fdc000b800000 */
[----:B------:R-:W1:Y:S02]  /*0100*/  LDCU.64 UR4, c[0x0][0x988] ;  /* 0x00013100ff0477ac */ /* 0x000e640008000a00 */
[----:B-1----:R-:W-:-:S04]  /*0110*/  UISETP.NE.U32.AND UP0, UPT, UR4, URZ, UPT ;  /* 0x000000ff0400728c */ /* 0x002fc8000bf05070 */
[----:B------:R-:W-:-:S09]  /*0120*/  UISETP.NE.AND.EX UP0, UPT, UR5, URZ, UPT, UP0 ;  /* 0x000000ff0500728c */ /* 0x000fd2000bf05300 */
[----:B------:R-:W-:Y:S05]  /*0130*/  BRA.U !UP0, `(.L_x_1) ;  /* 0x0000000108147547 */ /* 0x000fea000b800000 */
[----:B------:R-:W1:Y:S01]  /*0140*/  LDC.64 R2, c[0x0][0x988] ;  /* 0x00026200ff027b82 */ /* 0x000e620000000a00 */
[----:B------:R-:W1:Y:S02]  /*0150*/  LDCU.64 UR4, c[0x0][0x358] ;  /* 0x00006b00ff0477ac */ /* 0x000e640008000a00 */
[----:B-1----:R1:W5:Y:S01]  /*0160*/  LDG.E R41, desc[UR4][R2.64] ;  /* 0x0000000402297981 */ /* 0x002362000c1e1900 */
[----:B------:R-:W-:Y:S01]  /*0170*/  HFMA2 R83, -RZ, RZ, 0, 5.9604644775390625e-08 ;  /* 0x00000001ff537431 */ /* 0x000fe200000001ff */
[----:B------:R-:W-:Y:S05]  /*0180*/  BRA `(.L_x_0) ;  /* 0x00000000000c7947 */ /* 0x000fea0003800000 */
.L_x_1:
[----:B------:R-:W1:Y:S01]  /*0190*/  LDCU UR4, c[0x0][0x980] ;  /* 0x00013000ff0477ac */ /* 0x000e620008000800 */
[----:B------:R-:W-:Y:S01]  /*01a0*/  HFMA2 R83, -RZ, RZ, 0, 5.9604644775390625e-08 ;  /* 0x00000001ff537431 */ /* 0x000fe200000001ff */
[----:B-1----:R-:W-:-:S07]  /*01b0*/  MOV R41, UR4 ;  /* 0x0000000400297c02 */ /* 0x002fce0008000f00 */
.L_x_0:
[----:B------:R-:W2:Y:S02]  /*01c0*/  LDCU.64 UR4, c[0x0][0x9b0] ;  /* 0x00013600ff0477ac */ /* 0x000ea40008000a00 */
[----:B--2---:R-:W-:-:S04]  /*01d0*/  UISETP.NE.U32.AND UP0, UPT, UR4, URZ, UPT ;  /* 0x000000ff0400728c */ /* 0x004fc8000bf05070 */
[----:B------:R-:W-:-:S09]  /*01e0*/  UISETP.NE.AND.EX UP0, UPT, UR5, URZ, UPT, UP0 ;  /* 0x000000ff0500728c */ /* 0x000fd2000bf05300 */
[----:B------:R-:W-:Y:S05]  /*01f0*/  BRA.U UP0, `(.L_x_2) ;  /* 0x0000000100287547 */ /* 0x000fea000b800000 */
[----:B------:R-:W2:Y:S02]  /*0200*/  LDCU.64 UR4, c[0x0][0x9a8] ;  /* 0x00013500ff0477ac */ /* 0x000ea40008000a00 */
[----:B--2---:R-:W-:-:S04]  /*0210*/  UISETP.NE.U32.AND UP0, UPT, UR4, URZ, UPT ;  /* 0x000000ff0400728c */ /* 0x004fc8000bf05070 */
[----:B------:R-:W-:-:S09]  /*0220*/  UISETP.NE.AND.EX UP0, UPT, UR5, URZ, UPT, UP0 ;  /* 0x000000ff0500728c */ /* 0x000fd2000bf05300 */
[----:B------:R-:W-:Y:S05]  /*0230*/  BRA.U !UP0, `(.L_x_3) ;  /* 0x0000000108107547 */ /* 0x000fea000b800000 */
[----:B------:R-:W2:Y:S01]  /*0240*/  LDC.64 R38, c[0x0][0x9a8] ;  /* 0x00026a00ff267b82 */ /* 0x000ea20000000a00 */
[----:B------:R-:W2:Y:S02]  /*0250*/  LDCU.64 UR4, c[0x0][0x358] ;  /* 0x00006b00ff0477ac */ /* 0x000ea40008000a00 */
[----:B--2---:R2:W5:Y:S01]  /*0260*/  LDG.E R38, desc[UR4][R38.64] ;  /* 0x0000000426267981 */ /* 0x004562000c1e1900 */
[----:B------:R-:W-:Y:S05]  /*0270*/  BRA `(.L_x_2) ;  /* 0x0000000000087947 */ /* 0x000fea0003800000 */
.L_x_3:
[----:B------:R-:W2:Y:S02]  /*0280*/  LDCU UR4, c[0x0][0x9a0] ;  /* 0x00013400ff0477ac */ /* 0x000ea40008000800 */
[----:B--2---:R-:W-:Y:S02]  /*0290*/  MOV R38, UR4 ;  /* 0x0000000400267c02 */ /* 0x004fe40008000f00 */
.L_x_2:
[----:B------:R-:W-:Y:S01]  /*02a0*/  IMAD.U32 R0, RZ, RZ, UR18 ;  /* 0x00000012ff007e24 */ /* 0x000fe2000f8e00ff */
[----:B------:R-:W-:Y:S04]  /*02b0*/  BSSY.RECONVERGENT B0, `(.L_x_4) ;  /* 0x000000c000007945 */ /* 0x000fe80003800200 */
[C---:B------:R-:W-:Y:S02]  /*02c0*/  ISETP.NE.OR P2, PT, R0.reuse, 0x1, !P1 ;  /* 0x000000010000780c */ /* 0x040fe40004f45670 */
[----:B------:R-:W-:-:S11]  /*02d0*/  ISETP.NE.OR P0, PT, R0, 0x3, !P1 ;  /* 0x000000030000780c */ /* 0x000fd60004f05670 */
[----:B------:R-:W-:Y:S05]  /*02e0*/  @P2 BRA `(.L_x_5) ;  /* 0x0000000000202947 */ /* 0x000fea0003800000 */
[----:B------:R-:W3:Y:S02]  /*02f0*/  LDCU.64 UR4, c[0x0][0x348] ;  /* 0x00006900ff0477ac */ /* 0x000ee40008000a00 */
[----:B---3--:R-:W-:Y:S02]  /*0300*/  UIADD3 UR6, UP1, UPT, UR4, 0x80, URZ ;  /* 0x0000008004067890 */ /* 0x008fe4000ff3e0ff */
[----:B------:R-:W-:Y:S02]  /*0310*/  UIADD3 UR4, UP0, UPT, UR4, 0x200, URZ ;  /* 0x0000020004047890 */ /* 0x000fe4000ff1e0ff */
[----:B------:R-:W-:Y:S02]  /*0320*/  UIADD3.X UR7, UPT, UPT, URZ, UR5, URZ, UP1, !UPT ;  /* 0x00000005ff077290 */ /* 0x000fe40008ffe4ff */
[----:B------:R-:W-:-:S07]  /*0330*/  UIADD3.X UR5, UPT, UPT, URZ, UR5, URZ, UP0, !UPT ;  /* 0x00000005ff057290 */ /* 0x000fce00087fe4ff */
[----:B------:R3:W-:Y:S02]  /*0340*/  UTMACCTL.PF [UR6] ;  /* 0x00000000060079b9 */ /* 0x0007e40008040000 */
[----:B------:R3:W-:Y:S02]  /*0350*/  UTMACCTL.PF [UR4] ;  /* 0x00000000040079b9 */ /* 0x0007e40008040000 */
[----:B---3--:R-:W-:Y:S01]  /*0360*/  NOP ;  /* 0x0000000000007918 */ /* 0x008fe20000000000 */
.L_x_5:
[----:B------:R-:W-:Y:S05]  /*0370*/  BSYNC.RECONVERGENT B0 ;  /* 0x0000000000007941 */ /* 0x000fea0003800200 */
.L_x_4:
[----:B------:R-:W-:Y:S04]  /*0380*/  BSSY.RECONVERGENT B0, `(.L_x_6) ;  /* 0x000000a000007945 */ /* 0x000fe80003800200 */
        /* <DEDUP_REMOVED lines=9> */
.L_x_7:
[----:B------:R-:W-:Y:S05]  /*0420*/  BSYNC.RECONVERGENT B0 ;  /* 0x0000000000007941 */ /* 0x000fea0003800200 */
.L_x_6:
[----:B------:R-:W3:Y:S01]  /*0430*/  LDCU.64 UR4, c[0x0][0x988] ;  /* 0x00013100ff0477ac */ /* 0x000ee20008000a00 */
[----:B------:R-:W-:Y:S02]  /*0440*/  UISETP.EQ.U32.AND UP2, UPT, UR8, URZ, UPT ;  /* 0x000000ff0800728c */ /* 0x000fe4000bf42070 */
[----:B------:R-:W-:Y:S02]  /*0450*/  UPLOP3.LUT UP3, UPT, UPT, UPT, UPT, 0x80, 0x8 ;  /* 0x000000000008789c */ /* 0x000fe40003f6f070 */
[----:B---3--:R-:W-:-:S04]  /*0460*/  UISETP.NE.U32.AND UP0, UPT, UR4, URZ, UPT ;  /* 0x000000ff0400728c */ /* 0x008fc8000bf05070 */
[----:B------:R-:W-:-:S04]  /*0470*/  UISETP.NE.AND.EX UP1, UPT, UR5, URZ, UPT, UP0 ;  /* 0x000000ff0500728c */ /* 0x000fc8000bf25300 */
[----:B------:R-:W-:-:S04]  /*0480*/  UISETP.EQ.OR.EX UP4, UPT, UR9, URZ, !UP1, UP2 ;  /* 0x000000ff0900728c */ /* 0x000fc8000cf82720 */
[----:B------:R-:W-:-:S06]  /*0490*/  UP2UR UR4, UPR, URZ, 0x10 ;  /* 0x00000010ff047883 */ /* 0x000fcc0008000000 */
[----:B------:R-:W-:Y:S01]  /*04a0*/  MOV R93, UR4 ;  /* 0x00000004005d7c02 */ /* 0x000fe20008000f00 */
[----:B------:R-:W-:Y:S06]  /*04b0*/  BRA.U !UP4, `(.L_x_8) ;  /* 0x000000010c207547 */ /* 0x000fec000b800000 */
[----:B------:R-:W-:Y:S01]  /*04c0*/  UISETP.NE.U32.AND UP2, UPT, UR8, URZ, UPT ;  /* 0x000000ff0800728c */ /* 0x000fe2000bf45070 */
[----:B-----5:R-:W-:Y:S01]  /*04d0*/  FSETP.NEU.AND P0, PT, R41, RZ, PT ;  /* 0x000000ff2900720b */ /* 0x020fe20003f0d000 */
[----:B------:R-:W-:Y:S02]  /*04e0*/  USEL UR4, URZ, 0xffffffff, UP1 ;  /* 0xffffffffff047887 */ /* 0x000fe40008800000 */
[----:B------:R-:W-:-:S10]  /*04f0*/  UISETP.NE.AND.EX UP2, UPT, UR9, URZ, UPT, UP2 ;  /* 0x000000ff0900728c */ /* 0x000fd4000bf45320 */
[----:B------:R-:W-:Y:S01]  /*0500*/  VOTEU.ANY UP0, P0 ;  /* 0x0000000000ff7886 */ /* 0x000fe20000000100 */
[----:B------:R-:W-:-:S04]  /*0510*/  @!UP2 USEL UR4, URZ, 0xffffffff, UP0 ;  /* 0xffffffffff04a887 */ /* 0x000fc80008000000 */
[----:B------:R-:W-:-:S04]  /*0520*/  ULOP3.LUT UR4, UR4, 0x1, URZ, 0xc0, !UPT ;  /* 0x0000000104047892 */ /* 0x000fc8000f8ec0ff */
[----:B------:R-:W-:-:S11]  /*0530*/  UISETP.NE.U32.AND UP3, UPT, UR4, 0x1, UPT ;  /* 0x000000010400788c */ /* 0x000fd6000bf65070 */
.L_x_8:
[----:B------:R-:W3:Y:S01]  /*0540*/  SHFL.IDX PT, R0, R84, RZ, 0x1f ;  /* 0x00001fff54007589 */ /* 0x000ee200000e0000 */
[----:B------:R-:W-:Y:S02]  /*0550*/  UISETP.NE.AND UP5, UPT, UR18, 0x2, UPT ;  /* 0x000000021200788c */ /* 0x000fe4000bfa5270 */
[----:B------:R-:W-:Y:S02]  /*0560*/  UISETP.NE.AND UP0, UPT, UR18, 0x2, UPT ;  /* 0x000000021200788c */ /* 0x000fe4000bf05270 */
[----:B------:R-:W-:Y:S02]  /*0570*/  UISETP.NE.OR UP2, UPT, UR31, URZ, UP5 ;  /* 0x000000ff1f00728c */ /* 0x000fe4000af45670 */
[----:B------:R-:W-:-:S04]  /*0580*/  USEL UR56, URZ, 0x1, UP0 ;  /* 0x00000001ff387887 */ /* 0x000fc80008000000 */
[----:B------:R-:W-:Y:S02]  /*0590*/  PLOP3.LUT P3, PT, P1, PT, UP2, 0xae, 0xea ;  /* 0x0000000000ea781c */ /* 0x000fe40000f6f52e */
[----:B---3--:R-:W-:-:S13]  /*05a0*/  ISETP.NE.AND P0, PT, R0, RZ, PT ;  /* 0x000000ff0000720c */ /* 0x008fda0003f05270 */
[----:B------:R-:W-:Y:S05]  /*05b0*/  @P0 BRA `(.L_x_9) ;  /* 0x0000000000b40947 */ /* 0x000fea0003800000 */
[----:B------:R-:W-:Y:S01]  /*05c0*/  ELECT P0, URZ, PT ;  /* 0x0000000000ff782f */ /* 0x000fe20003800000 */
[----:B------:R-:W-:-:S12]  /*05d0*/  BSSY.RECONVERGENT B0, `(.L_x_9) ;  /* 0x000002b000007945 */ /* 0x000fd80003800200 */
[----:B------:R-:W-:Y:S05]  /*05e0*/  @!P0 BRA `(.L_x_10) ;  /* 0x0000000000a48947 */ /* 0x000fea0003800000 */
[----:B------:R-:W3:Y:S01]  /*05f0*/  S2UR UR5, SR_CgaCtaId ;  /* 0x00000000000579c3 */ /* 0x000ee20000008800 */
[----:B------:R-:W-:Y:S01]  /*0600*/  UMOV UR4, 0x400 ;  /* 0x0000040000047882 */ /* 0x000fe20000000000 */
[----:B------:R-:W-:Y:S02]  /*0610*/  UMOV UR6, 0x1 ;  /* 0x0000000100067882 */ /* 0x000fe40000000000 */
[----:B------:R-:W-:-:S04]  /*0620*/  UIADD3 UR6, UPT, UPT, -UR6, 0x100000, URZ ;  /* 0x0010000006067890 */ /* 0x000fc8000fffe1ff */
[----:B------:R-:W-:Y:S02]  /*0630*/  USHF.L.U32 UR7, UR6, 0xb, URZ ;  /* 0x0000000b06077899 */ /* 0x000fe400080006ff */
[----:B------:R-:W-:Y:S02]  /*0640*/  USHF.L.U32 UR6, UR6, 0x1, URZ ;  /* 0x0000000106067899 */ /* 0x000fe400080006ff */
[----:B---3--:R-:W-:Y:S01]  /*0650*/  ULEA UR4, UR5, UR4, 0x18 ;  /* 0x0000000405047291 */ /* 0x008fe2000f8ec0ff */
[----:B------:R-:W3:Y:S11]  /*0660*/  FENCE.VIEW.ASYNC.S ;  /* 0x00000000000073c6 */ /* 0x000ef60000000000 */
[----:B---3--:R3:W4:Y:S01]  /*0670*/  SYNCS.EXCH.64 URZ, [UR4], UR6 ;  /* 0x0000000604ff75b2 */ /* 0x0087220008000100 */
[----:B------:R3:W1:Y:S01]  /*0680*/  SYNCS.EXCH.64 URZ, [UR4+0x80], UR6 ;  /* 0x0000800604ff75b2 */ /* 0x0006620008000100 */
        /* <DEDUP_REMOVED lines=29> */
[----:B------:R3:W1:Y:S02]  /*0860*/  SYNCS.EXCH.64 URZ, [UR4+0xf8], UR6 ;  /* 0x0000f80604ff75b2 */ /* 0x0006640008000100 */
[----:B---34-:R-:W-:Y:S01]  /*0870*/  NOP ;  /* 0x0000000000007918 */ /* 0x018fe20000000000 */
.L_x_10:
[----:B------:R-:W-:Y:S05]  /*0880*/  BSYNC.RECONVERGENT B0 ;  /* 0x0000000000007941 */ /* 0x000fea0003800200 */
.L_x_9:
[----:B------:R-:W3:Y:S01]  /*0890*/  SHFL.IDX PT, R0, R84, RZ, 0x1f ;  /* 0x00001fff54007589 */ /* 0x000ee200000e0000 */
[----:B------:R-:W-:Y:S01]  /*08a0*/  NOP ;  /* 0x0000000000007918 */ /* 0x000fe20000000000 */
[----:B---3--:R-:W-:-:S13]  /*08b0*/  ISETP.NE.AND P0, PT, R0, 0x1, PT ;  /* 0x000000010000780c */ /* 0x008fda0003f05270 */
[----:B------:R-:W-:Y:S05]  /*08c0*/  @P0 BRA `(.L_x_11) ;  /* 0x0000000000580947 */ /* 0x000fea0003800000 */
[----:B------:R-:W3:Y:S01]  /*08d0*/  S2UR UR5, SR_CgaCtaId ;  /* 0x00000000000579c3 */ /* 0x000ee20000008800 */
[----:B------:R-:W-:Y:S01]  /*08e0*/  UMOV UR4, 0x400 ;  /* 0x0000040000047882 */ /* 0x000fe20000000000 */
[----:B------:R-:W-:Y:S01]  /*08f0*/  UMOV UR8, 0x20 ;  /* 0x0000002000087882 */ /* 0x000fe20000000000 */
[----:B------:R-:W-:Y:S01]  /*0900*/  UMOV UR6, 0x80 ;  /* 0x0000008000067882 */ /* 0x000fe20000000000 */
[----:B------:R-:W-:-:S04]  /*0910*/  UIADD3 UR8, UPT, UPT, -UR8, 0x100000, URZ ;  /* 0x0010000008087890 */ /* 0x000fc8000fffe1ff */
[----:B------:R-:W-:Y:S02]  /*0920*/  USHF.L.U32 UR9, UR8, 0xb, URZ ;  /* 0x0000000b08097899 */ /* 0x000fe400080006ff */
[----:B------:R-:W-:Y:S02]  /*0930*/  USHF.L.U32 UR8, UR8, 0x1, URZ ;  /* 0x0000000108087899 */ /* 0x000fe400080006ff */
[----:B------:R-:W-:-:S04]  /*0940*/  UIADD3 UR6, UPT, UPT, -UR6, 0x100000, URZ ;  /* 0x0010000006067890 */ /* 0x000fc8000fffe1ff */
[----:B------:R-:W-:Y:S02]  /*0950*/  USHF.L.U32 UR7, UR6, 0xb, URZ ;  /* 0x0000000b06077899 */ /* 0x000fe400080006ff */
[----:B------:R-:W-:Y:S01]  /*0960*/  USHF.L.U32 UR6, UR6, 0x1, URZ ;  /* 0x0000000106067899 */ /* 0x000fe200080006ff */
[----:B------:R-:W-:Y:S01]  /*0970*/  ELECT P0, URZ, PT ;  /* 0x0000000000ff782f */ /* 0x000fe20003800000 */
[----:B---3--:R-:W-:Y:S01]  /*0980*/  ULEA UR4, UR5, UR4, 0x18 ;  /* 0x0000000405047291 */ /* 0x008fe2000f8ec0ff */
[----:B------:R-:W3:Y:S11]  /*0990*/  FENCE.VIEW.ASYNC.S ;  /* 0x00000000000073c6 */ /* 0x000ef60000000000 */
[----:B---3--:R3:W4:Y:S01]  /*09a0*/  SYNCS.EXCH.64 URZ, [UR4+0x100], UR8 ;  /* 0x0001000804ff75b2 */ /* 0x0087220008000100 */
[----:B------:R3:W1:Y:S01]  /*09b0*/  SYNCS.EXCH.64 URZ, [UR4+0x120], UR6 ;  /* 0x0001200604ff75b2 */ /* 0x0006620008000100 */
[----:B------:R3:W1:Y:S01]  /*09c0*/  SYNCS.EXCH.64 URZ, [UR4+0x108], UR8 ;  /* 0x0001080804ff75b2 */ /* 0x0006620008000100 */
[----:B------:R3:W1:Y:S01]  /*09d0*/  SYNCS.EXCH.64 URZ, [UR4+0x128], UR6 ;  /* 0x0001280604ff75b2 */ /* 0x0006620008000100 */
[----:B------:R3:W1:Y:S01]  /*09e0*/  SYNCS.EXCH.64 URZ, [UR4+0x110], UR8 ;  /* 0x0001100804ff75b2 */ /* 0x0006620008000100 */
[----:B------:R3:W1:Y:S01]  /*09f0*/  SYNCS.EXCH.64 URZ, [UR4+0x130], UR6 ;  /* 0x0001300604ff75b2 */ /* 0x0006620008000100 */
[----:B------:R3:W1:Y:S01]  /*0a00*/  SYNCS.EXCH.64 URZ, [UR4+0x118], UR8 ;  /* 0x0001180804ff75b2 */ /* 0x0006620008000100 */
[----:B------:R3:W1:Y:S01]  /*0a10*/  SYNCS.EXCH.64 URZ, [UR4+0x138], UR6 ;  /* 0x0001380604ff75b2 */ /* 0x0006620008000100 */
[----:B------:R-:W-:Y:S01]  /*0a20*/  NOP ;  /* 0x0000000000007918 */ /* 0x000fe20000000000 */
.L_x_11:
[----:B------:R-:W2:Y:S01]  /*0a30*/  SHFL.IDX PT, R0, R84, RZ, 0x1f ;  /* 0x00001fff54007589 */ /* 0x000ea200000e0000 */
[----:B------:R-:W-:Y:S01]  /*0a40*/  NOP ;  /* 0x0000000000007918 */ /* 0x000fe20000000000 */
[----:B--2---:R-:W-:-:S13]  /*0a50*/  ISETP.NE.AND P0, PT, R0, 0x3, PT ;  /* 0x000000030000780c */ /* 0x004fda0003f05270 */
[----:B------:R-:W-:Y:S05]  /*0a60*/  @P0 BRA `(.L_x_12) ;  /* 0x0000000000300947 */ /* 0x000fea0003800000 */
[----:B------:R-:W2:Y:S01]  /*0a70*/  S2UR UR5, SR_CgaCtaId ;  /* 0x00000000000579c3 */ /* 0x000ea20000008800 */
[----:B---3--:R-:W-:Y:S01]  /*0a80*/  UMOV UR4, 0x400 ;  /* 0x0000040000047882 */ /* 0x008fe20000000000 */
[----:B------:R-:W-:Y:S01]  /*0a90*/  UMOV UR6, 0x20 ;  /* 0x0000002000067882 */ /* 0x000fe20000000000 */
[----:B------:R-:W-:Y:S01]  /*0aa0*/  ELECT P0, URZ, PT ;  /* 0x0000000000ff782f */ /* 0x000fe20003800000 */
[----:B------:R-:W-:-:S04]  /*0ab0*/  UIADD3 UR6, UPT, UPT, -UR6, 0x100000, URZ ;  /* 0x0010000006067890 */ /* 0x000fc8000fffe1ff */
[----:B------:R-:W-:Y:S02]  /*0ac0*/  USHF.L.U32 UR7, UR6, 0xb, URZ ;  /* 0x0000000b06077899 */ /* 0x000fe400080006ff */
[----:B------:R-:W-:Y:S02]  /*0ad0*/  USHF.L.U32 UR6, UR6, 0x1, URZ ;  /* 0x0000000106067899 */ /* 0x000fe400080006ff */
[----:B--2---:R-:W-:Y:S01]  /*0ae0*/  ULEA UR4, UR5, UR4, 0x18 ;  /* 0x0000000405047291 */ /* 0x004fe2000f8ec0ff */
[----:B------:R-:W2:Y:S11]  /*0af0*/  FENCE.VIEW.ASYNC.S ;  /* 0x00000000000073c6 */ /* 0x000eb60000000000 */
[----:B--2---:R2:W3:Y:S01]  /*0b00*/  SYNCS.EXCH.64 URZ, [UR4+0x140], UR6 ;  /* 0x0001400604ff75b2 */ /* 0x0044e20008000100 */
[----:B------:R2:W1:Y:S01]  /*0b10*/  SYNCS.EXCH.64 URZ, [UR4+0x148], UR6 ;  /* 0x0001480604ff75b2 */ /* 0x0004620008000100 */
[----:B------:R-:W-:Y:S01]  /*0b20*/  NOP ;  /* 0x0000000000007918 */ /* 0x000fe20000000000 */
.L_x_12:
[----:B------:R-:W4:Y:S01]  /*0b30*/  SHFL.IDX PT, R0, R84, RZ, 0x1f ;  /* 0x00001fff54007589 */ /* 0x000f2200000e0000 */
[----:B------:R-:W-:Y:S01]  /*0b40*/  NOP ;  /* 0x0000000000007918 */ /* 0x000fe20000000000 */
[----:B----4-:R-:W-:-:S13]  /*0b50*/  ISETP.NE.AND P0, PT, R0, 0x4, PT ;  /* 0x000000040000780c */ /* 0x010fda0003f05270 */
[----:B------:R-:W-:Y:S05]  /*0b60*/  @P0 BRA `(.L_x_13) ;  /* 0x0000000000440947 */ /* 0x000fea0003800000 */
[----:B------:R-:W4:Y:S01]  /*0b70*/  S2UR UR5, SR_CgaCtaId ;  /* 0x00000000000579c3 */ /* 0x000f220000008800 */
[----:B--23--:R-:W-:Y:S01]  /*0b80*/  UMOV UR4, 0x1e0 ;  /* 0x000001e000047882 */ /* 0x00cfe20000000000 */
[----:B------:R-:W-:Y:S01]  /*0b90*/  UMOV UR6, 0x400 ;  /* 0x0000040000067882 */ /* 0x000fe20000000000 */
[----:B------:R-:W-:Y:S01]  /*0ba0*/  USEL UR4, UR4, 0x1a0, UP3 ;  /* 0x000001a004047887 */ /* 0x000fe20009800000 */
[----:B------:R-:W-:Y:S01]  /*0bb0*/  UMOV UR8, 0x1 ;  /* 0x0000000100087882 */ /* 0x000fe20000000000 */
[----:B------:R-:W-:Y:S01]  /*0bc0*/  ELECT P0, URZ, PT ;  /* 0x0000000000ff782f */ /* 0x000fe20003800000 */
[----:B------:R-:W-:-:S04]  /*0bd0*/  UIADD3 UR8, UPT, UPT, -UR8, 0x100000, URZ ;  /* 0x0010000008087890 */ /* 0x000fc8000fffe1ff */
[----:B------:R-:W-:Y:S02]  /*0be0*/  USHF.L.U32 UR9, UR8, 0xb, URZ ;  /* 0x0000000b08097899 */ /* 0x000fe400080006ff */
[----:B------:R-:W-:Y:S02]  /*0bf0*/  USHF.L.U32 UR8, UR8, 0x1, URZ ;  /* 0x0000000108087899 */ /* 0x000fe400080006ff */
[----:B----4-:R-:W-:Y:S02]  /*0c00*/  ULEA UR6, UR5, UR6, 0x18 ;  /* 0x0000000605067291 */ /* 0x010fe4000f8ec0ff */
[----:B------:R-:W-:-:S04]  /*0c10*/  UIADD3 UR4, UPT, UPT, -UR4, 0x100000, URZ ;  /* 0x0010000004047890 */ /* 0x000fc8000fffe1ff */
[----:B------:R-:W-:Y:S02]  /*0c20*/  USHF.L.U32 UR5, UR4, 0xb, URZ ;  /* 0x0000000b04057899 */ /* 0x000fe400080006ff */
[----:B------:R-:W-:Y:S01]  /*0c30*/  USHF.L.U32 UR4, UR4, 0x1, URZ ;  /* 0x0000000104047899 */ /* 0x000fe200080006ff */
[----:B------:R-:W2:Y:S03]  /*0c40*/  FENCE.VIEW.ASYNC.S ;  /* 0x00000000000073c6 */ /* 0x000ea60000000000 */
[----:B--2---:R4:W2:Y:S08]  /*0c50*/  SYNCS.EXCH.64 URZ, [UR6+0x150], UR8 ;  /* 0x0001500806ff75b2 */ /* 0x0048b00008000100 */
[----:B------:R4:W3:Y:S02]  /*0c60*/  SYNCS.EXCH.64 URZ, [UR6+0x158], UR4 ;  /* 0x0001580406ff75b2 */ /* 0x0008e40008000100 */
[----:B----4-:R-:W-:Y:S01]  /*0c70*/  NOP ;  /* 0x0000000000007918 */ /* 0x010fe20000000000 */
.L_x_13:
[----:B------:R-:W4:Y:S01]  /*0c80*/  SHFL.IDX PT, R0, R84, RZ, 0x1f ;  /* 0x00001fff54007589 */ /* 0x000f2200000e0000 */
[----:B------:R-:W-:Y:S01]  /*0c90*/  ISETP.NE.OR P1, PT, RZ, UR18, !P1 ;  /* 0x00000012ff007c0c */ /* 0x000fe2000cf25670 */
[----:B------:R-:W-:Y:S01]  /*0ca0*/  NOP ;  /* 0x0000000000007918 */ /* 0x000fe20000000000 */
[----:B----4-:R-:W-:-:S13]  /*0cb0*/  ISETP.NE.AND P0, PT, R0, 0x5, PT ;  /* 0x000000050000780c */ /* 0x010fda0003f05270 */
[----:B------:R-:W-:Y:S05]  /*0cc0*/  @P0 BRA `(.L_x_14) ;  /* 0x0000000000480947 */ /* 0x000fea0003800000 */
[----:B------:R-:W4:Y:S01]  /*0cd0*/  S2UR UR5, SR_CgaCtaId ;  /* 0x00000000000579c3 */ /* 0x000f220000008800 */
[----:B--23--:R-:W-:Y:S01]  /*0ce0*/  UMOV UR4, 0x400 ;  /* 0x0000040000047882 */ /* 0x00cfe20000000000 */
        /* <DEDUP_REMOVED lines=9> */
[----:B----4-:R-:W-:Y:S01]  /*0d80*/  ULEA UR4, UR5, UR4, 0x18 ;  /* 0x0000000405047291 */ /* 0x010fe2000f8ec0ff */
[----:B------:R-:W2:Y:S11]  /*0d90*/  FENCE.VIEW.ASYNC.S ;  /* 0x00000000000073c6 */ /* 0x000eb60000000000 */
[----:B--2---:R4:W2:Y:S01]  /*0da0*/  SYNCS.EXCH.64 URZ, [UR4+0x160], UR6 ;  /* 0x0001600604ff75b2 */ /* 0x0048a20008000100 */
[----:B------:R4:W3:Y:S01]  /*0db0*/  SYNCS.EXCH.64 URZ, [UR4+0x170], UR8 ;  /* 0x0001700804ff75b2 */ /* 0x0008e20008000100 */
[----:B------:R4:W1:Y:S01]  /*0dc0*/  SYNCS.EXCH.64 URZ, [UR4+0x168], UR6 ;  /* 0x0001680604ff75b2 */ /* 0x0008620008000100 */
[----:B------:R4:W1:Y:S02]  /*0dd0*/  SYNCS.EXCH.64 URZ, [UR4+0x178], UR8 ;  /* 0x0001780804ff75b2 */ /* 0x0008640008000100 */
[----:B----4-:R-:W-:Y:S01]  /*0de0*/  NOP ;  /* 0x0000000000007918 */ /* 0x010fe20000000000 */
.L_x_14:
[----:B--23--:R-:W2:Y:S01]  /*0df0*/  S2UR UR7, SR_CgaCtaId ;  /* 0x00000000000779c3 */ /* 0x00cea20000008800 */
[----:B------:R-:W-:Y:S01]  /*0e00*/  VOTEU.ALL UP0, P1 ;  /* 0x0000000000ff7886 */ /* 0x000fe20000800000 */
[----:B------:R-:W-:Y:S01]  /*0e10*/  UMOV UR4, 0x20 ;  /* 0x0000002000047882 */ /* 0x000fe20000000000 */
[----:B------:R-:W-:Y:S01]  /*0e20*/  NOP ;  /* 0x0000000000007918 */ /* 0x000fe20000000000 */
[----:B-1----:R-:W-:Y:S01]  /*0e30*/  LOP3.LUT R3, R81, 0x1f, RZ, 0xc0, !PT ;  /* 0x0000001f51037812 */ /* 0x002fe200078ec0ff */
[----:B------:R-:W-:Y:S01]  /*0e40*/  UISETP.NE.AND UP4, UPT, UR18, URZ, UPT ;  /* 0x000000ff1200728c */ /* 0x000fe2000bf85270 */
[----:B------:R-:W-:Y:S01]  /*0e50*/  @!UP0 UMOV UR6, 0x400 ;  /* 0x0000040000068882 */ /* 0x000fe20000000000 */
[----:B------:R-:W-:-:S04]  /*0e60*/  @!UP0 UIADD3 UR4, UPT, UPT, -UR4, 0x100000, URZ ;  /* 0x0010000004048890 */ /* 0x000fc8000fffe1ff */
[----:B------:R-:W-:Y:S02]  /*0e70*/  @!UP0 USHF.L.U32 UR5, UR4, 0xb, URZ ;  /* 0x0000000b04058899 */ /* 0x000fe400080006ff */
[----:B------:R-:W-:Y:S02]  /*0e80*/  @!UP0 USHF.L.U32 UR4, UR4, 0x1, URZ ;  /* 0x0000000104048899 */ /* 0x000fe400080006ff */
[----:B--2---:R-:W-:Y:S01]  /*0e90*/  @!UP0 ULEA UR6, UR7, UR6, 0x18 ;  /* 0x0000000607068291 */ /* 0x004fe2000f8ec0ff */
[----:B------:R-:W1:Y:S01]  /*0ea0*/  LDCU UR7, c[0x0][0x36c] ;  /* 0x00006d80ff0777ac */ /* 0x000e620008000800 */
[----:B------:R-:W-:Y:S01]  /*0eb0*/  VOTEU.ALL UP0, P1 ;  /* 0x0000000000ff7886 */ /* 0x000fe20000800000 */
[----:B------:R-:W2:Y:S09]  /*0ec0*/  FENCE.VIEW.ASYNC.S ;  /* 0x00000000000073c6 */ /* 0x000eb20000000000 */
[----:B--2---:R2:W3:Y:S01]  /*0ed0*/  @!UP0 SYNCS.EXCH.64 URZ, [UR6+0x180], UR4 ;  /* 0x0001800406ff85b2 */ /* 0x0044e20008000100 */
[----:B-1----:R-:W-:-:S09]  /*0ee0*/  UISETP.EQ.U32.AND UP6, UPT, UR7, 0x1, UPT ;  /* 0x000000010700788c */ /* 0x002fd2000bfc2070 */
[----:B--2---:R-:W-:Y:S05]  /*0ef0*/  BRA.U !UP6, `(.L_x_15) ;  /* 0x000000010e087547 */ /* 0x004fea000b800000 */
[----:B---3--:R-:W-:Y:S01]  /*0f00*/  UCGABAR_ARV ;  /* 0x00000000000079c7 */ /* 0x008fe20008000000 */
[----:B------:R-:W-:Y:S05]  /*0f10*/  BRA `(.L_x_16) ;  /* 0x0000000000047947 */ /* 0x000fea0003800000 */
.L_x_15:
[----:B---3--:R-:W-:Y:S01]  /*0f20*/  NOP ;  /* 0x0000000000007918 */ /* 0x008fe20000000000 */
.L_x_16:
[----:B------:R-:W1:Y:S01]  /*0f30*/  S2UR UR21, SR_CTAID.X ;  /* 0x00000000001579c3 */ /* 0x000e620000002500 */
[----:B------:R-:W-:-:S05]  /*0f40*/  CS2R.32 R92, SR_CgaSize ;  /* 0x00000000005c7805 */ /* 0x000fca0000008a00 */
[----:B------:R-:W-:-:S05]  /*0f50*/  IMAD R92, R92, -0xa0, RZ ;  /* 0xffffff605c5c7824 */ /* 0x000fca00078e02ff */
[----:B------:R-:W-:-:S14]  /*0f60*/  R2UR UR5, R92 ;  /* 0x000000005c0572ca */ /* 0x000fdc00000e0000 */
[----:B------:R-:W2:Y:S01]  /*0f70*/  LDCU UR5, c[0x0][UR5+0x2b0] ;  /* 0x00005600050577ac */ /* 0x000ea20008000800 */
[----:B------:R-:W-:-:S05]  /*0f80*/  CS2R.32 R92, SR_CgaSize ;  /* 0x00000000005c7805 */ /* 0x000fca0000008a00 */
[----:B------:R-:W-:-:S05]  /*0f90*/  IMAD R92, R92, -0xa0, RZ ;  /* 0xffffff605c5c7824 */ /* 0x000fca00078e02ff */
[----:B------:R-:W-:-:S14]  /*0fa0*/  R2UR UR4, R92 ;  /* 0x000000005c0472ca */ /* 0x000fdc00000e0000 */
[----:B------:R-:W3:Y:S01]  /*0fb0*/  LDCU UR4, c[0x0][UR4+0x2b4] ;  /* 0x00005680040477ac */ /* 0x000ee20008000800 */
[----:B------:R-:W4:Y:S01]  /*0fc0*/  S2UR UR24, SR_CTAID.Y ;  /* 0x00000000001879c3 */ /* 0x000f220000002600 */
[----:B------:R-:W-:-:S05]  /*0fd0*/  CS2R.32 R92, SR_CgaSize ;  /* 0x00000000005c7805 */ /* 0x000fca0000008a00 */
[----:B------:R-:W-:-:S05]  /*0fe0*/  IMAD R92, R92, -0xa0, RZ ;  /* 0xffffff605c5c7824 */ /* 0x000fca00078e02ff */
[----:B------:R-:W-:-:S14]  /*0ff0*/  R2UR UR7, R92 ;  /* 0x000000005c0772ca */ /* 0x000fdc00000e0000 */
[----:B------:R-:W3:Y:S01]  /*1000*/  LDCU UR7, c[0x0][UR7+0x2a0] ;  /* 0x00005400070777ac */ /* 0x000ee20008000800 */
[----:B------:R-:W-:-:S05]  /*1010*/  CS2R.32 R92, SR_CgaSize ;  /* 0x00000000005c7805 */ /* 0x000fca0000008a00 */
[----:B------:R-:W-:-:S05]  /*1020*/  IMAD R92, R92, -0xa0, RZ ;  /* 0xffffff605c5c7824 */ /* 0x000fca00078e02ff */
[----:B------:R-:W-:-:S14]  /*1030*/  R2UR UR8, R92 ;  /* 0x000000005c0872ca */ /* 0x000fdc00000e0000 */
[----:B------:R-:W3:Y:S01]  /*1040*/  LDCU UR8, c[0x0][UR8+0x2a4] ;  /* 0x00005480080877ac */ /* 0x000ee20008000800 */
[----:B------:R-:W3:Y:S01]  /*1050*/  LDCU UR19, c[0x0][0xc24] ;  /* 0x00018480ff1377ac */ /* 0x000ee20008000800 */
[----:B------:R-:W3:Y:S01]  /*1060*/  LDCU UR39, c[0x0][0xc24] ;  /* 0x00018480ff2777ac */ /* 0x000ee20008000800 */
[----:B-1----:R-:W-:Y:S01]  /*1070*/  I2FP.F32.U32 R2, UR21 ;  /* 0x0000001500027c45 */ /* 0x002fe20008201000 */
[----:B------:R-:W1:Y:S04]  /*1080*/  LDCU UR23, c[0x0][0xc30] ;  /* 0x00018600ff1777ac */ /* 0x000e680008000800 */
[----:B--2---:R-:W-:Y:S01]  /*1090*/  FMUL R2, R2, UR5 ;  /* 0x0000000502027c20 */ /* 0x004fe20008400000 */
[----:B----4-:R-:W-:-:S05]  /*10a0*/  I2FP.F32.U32 R0, UR24 ;  /* 0x0000001800007c45 */ /* 0x010fca0008201000 */
[----:B------:R-:W2:Y:S01]  /*10b0*/  F2I.U32.TRUNC.NTZ R2, R2 ;  /* 0x0000000200027305 */ /* 0x000ea2000020f000 */
[----:B---3--:R-:W-:-:S07]  /*10c0*/  FMUL R0, R0, UR4 ;  /* 0x0000000400007c20 */ /* 0x008fce0008400000 */
[----:B------:R-:W3:Y:S01]  /*10d0*/  F2I.U32.TRUNC.NTZ R0, R0 ;  /* 0x0000000000007305 */ /* 0x000ee2000020f000 */
[----:B--2---:R-:W-:Y:S02]  /*10e0*/  R2UR UR4, R2 ;  /* 0x00000000020472ca */ /* 0x004fe400000e0000 */
[----:B------:R-:W-:Y:S02]  /*10f0*/  PRMT R2, RZ, 0x7610, R2 ;  /* 0x00007610ff027816 */ /* 0x000fe40000000002 */
[----:B---3--:R-:W-:Y:S02]  /*1100*/  R2UR UR6, R0 ;  /* 0x00000000000672ca */ /* 0x008fe400000e0000 */
[----:B------:R-:W-:-:S07]  /*1110*/  PRMT R0, RZ, 0x7610, R0 ;  /* 0x00007610ff007816 */ /* 0x000fce0000000000 */
[----:B------:R-:W-:-:S04]  /*1120*/  UIADD3 UR5, UPT, UPT, -UR4, URZ, URZ ;  /* 0x000000ff04057290 */ /* 0x000fc8000fffe1ff */
[----:B------:R-:W-:Y:S02]  /*1130*/  UIMAD UR5, UR7, UR5, UR21 ;  /* 0x00000005070572a4 */ /* 0x000fe4000f8e0215 */
[----:B------:R-:W-:-:S04]  /*1140*/  UIADD3 UR4, UPT, UPT, -UR6, URZ, URZ ;  /* 0x000000ff06047290 */ /* 0x000fc8000fffe1ff */
[----:B------:R-:W-:Y:S01]  /*1150*/  IMAD.U32 R92, RZ, RZ, UR5 ;  /* 0x00000005ff5c7e24 */ /* 0x000fe2000f8e00ff */
[----:B------:R-:W-:-:S06]  /*1160*/  UIMAD UR4, UR8, UR4, UR24 ;  /* 0x00000004080472a4 */ /* 0x000fcc000f8e0218 */
[----:B------:R-:W-:Y:S01]  /*1170*/  IMAD.U32 R91, RZ, RZ, UR4 ;  /* 0x00000004ff5b7e24 */ /* 0x000fe2000f8e00ff */
[----:B-1----:R-:W-:Y:S06]  /*1180*/  BRA.U UP4, `(.L_x_17) ;  /* 0x0000000104307547 */ /* 0x002fec000b800000 */
[----:B------:R-:W-:Y:S01]  /*1190*/  R2UR UR5, R91 ;  /* 0x000000005b0572ca */ /* 0x000fe200000e0000 */
[----:B------:R-:W-:Y:S01]  /*11a0*/  UMOV UR7, 0x3 ;  /* 0x0000000300077882 */ /* 0x000fe20000000000 */
[----:B------:R-:W-:-:S11]  /*11b0*/  R2UR UR4, R92 ;  /* 0x000000005c0472ca */ /* 0x000fd600000e0000 */
[----:B------:R-:W-:-:S04]  /*11c0*/  UISETP.NE.AND UP0, UPT, UR5, URZ, UPT ;  /* 0x000000ff0500728c */ /* 0x000fc8000bf05270 */
[----:B------:R-:W-:Y:S02]  /*11d0*/  UISETP.LT.U32.OR UP0, UPT, UR4, 0x2, !UP0 ;  /* 0x000000020400788c */ /* 0x000fe4000c701470 */
[----:B------:R-:W-:Y:S02]  /*11e0*/  ULOP3.LUT UR4, UR4, 0xfffffffe, URZ, 0xc0, !UPT ;  /* 0xfffffffe04047892 */ /* 0x000fe4000f8ec0ff */
[----:B------:R-:W-:Y:S02]  /*11f0*/  USEL UR6, URZ, 0x1, !UP0 ;  /* 0x00000001ff067887 */ /* 0x000fe4000c000000 */
[----:B------:R-:W-:Y:S02]  /*1200*/  USEL UR5, URZ, 0x2, !UP0 ;  /* 0x00000002ff057887 */ /* 0x000fe4000c000000 */
[----:B------:R-:W-:Y:S02]  /*1210*/  USHF.L.U32 UR4, UR7, UR4, URZ ;  /* 0x0000000407047299 */ /* 0x000fe400080006ff */
[----:B------:R-:W-:-:S04]  /*1220*/  UIADD3 UR5, UPT, UPT, UR6, UR5, URZ ;  /* 0x0000000506057290 */ /* 0x000fc8000fffe0ff */
[----:B------:R-:W-:Y:S02]  /*1230*/  IMAD.U32 R0, RZ, RZ, UR4 ;  /* 0x00000004ff007e24 */ /* 0x000fe4000f8e00ff */
[----:B------:R-:W-:-:S07]  /*1240*/  IMAD.U32 R2, RZ, RZ, UR5 ;  /* 0x00000005ff027e24 */ /* 0x000fce000f8e00ff */
.L_x_17:
[----:B------:R-:W1:Y:S01]  /*1250*/  S2UR UR53, SR_CTAID.Z ;  /* 0x00000000003579c3 */ /* 0x000e620000002700 */
[----:B------:R-:W-:Y:S01]  /*1260*/  UISETP.GE.AND UP0, UPT, UR19, 0x1, UPT ;  /* 0x000000011300788c */ /* 0x000fe2000bf06270 */
[----:B------:R-:W-:-:S08]  /*1270*/  UMOV UR52, UR21 ;  /* 0x0000001500347c82 */ /* 0x000fd00008000000 */
[----:B------:R-:W-:Y:S05]  /*1280*/  BRA.U !UP0, `(.L_x_18) ;  /* 0x0000000108d47547 */ /* 0x000fea000b800000 */
[----:B------:R-:W2:Y:S01]  /*1290*/  LDCU.128 UR12, c[0x0][0xc10] ;  /* 0x00018200ff0c77ac */ /* 0x000ea20008000c00 */
[----:B------:R-:W3:Y:S01]  /*12a0*/  LDCU UR20, c[0x0][0xc0c] ;  /* 0x00018180ff1477ac */ /* 0x000ee20008000800 */
[----:B------:R-:W4:Y:S01]  /*12b0*/  LDCU UR6, c[0x0][0x370] ;  /* 0x00006e00ff0677ac */ /* 0x000f220008000800 */
[----:B------:R-:W1:Y:S01]  /*12c0*/  LDCU UR7, c[0x0][0x374] ;  /* 0x00006e80ff0777ac */ /* 0x000e620008000800 */
[----:B------:R-:W1:Y:S01]  /*12d0*/  LDCU UR22, c[0x0][0xc20] ;  /* 0x00018400ff1677ac */ /* 0x000e620008000800 */
[----:B--2---:R-:W-:Y:S02]  /*12e0*/  UIMAD.WIDE.U32 UR4, UR21, UR12, URZ ;  /* 0x0000000c150472a5 */ /* 0x004fe4000f8e00ff */
[----:B---3--:R-:W-:Y:S01]  /*12f0*/  UISETP.NE.AND UP0, UPT, UR20, 0x1, UPT ;  /* 0x000000011400788c */ /* 0x008fe2000bf05270 */
[----:B------:R-:W2:Y:S01]  /*1300*/  LDCU.64 UR8, c[0x0][0xc28] ;  /* 0x00018500ff0877ac */ /* 0x000ea20008000a00 */
[----:B----4-:R-:W-:-:S03]  /*1310*/  UIMAD.WIDE.U32 UR10, UR6, UR12, URZ ;  /* 0x0000000c060a72a5 */ /* 0x010fc6000f8e00ff */
[----:B------:R-:W-:Y:S01]  /*1320*/  UMOV UR4, UR5 ;  /* 0x0000000500047c82 */ /* 0x000fe20008000000 */
[----:B------:R-:W-:Y:S02]  /*1330*/  UISETP.NE.AND UP2, UPT, UR19, 0x1, UPT ;  /* 0x000000011300788c */ /* 0x000fe4000bf45270 */
[----:B------:R-:W-:Y:S01]  /*1340*/  USHF.R.U32.HI UR4, URZ, UR13, UR4 ;  /* 0x0000000dff047299 */ /* 0x000fe20008011604 */
[----:B------:R-:W-:Y:S01]  /*1350*/  UMOV UR10, UR11 ;  /* 0x0000000b000a7c82 */ /* 0x000fe20008000000 */
[----:B------:R-:W-:Y:S02]  /*1360*/  UIMAD.WIDE.U32 UR16, UR24, UR15, URZ ;  /* 0x0000000f181072a5 */ /* 0x000fe4000f8e00ff */
[----:B------:R-:W-:Y:S02]  /*1370*/  USEL UR5, UR21, UR4, !UP0 ;  /* 0x0000000415057287 */ /* 0x000fe4000c000000 */
[----:B------:R-:W-:Y:S02]  /*1380*/  @UP0 USHF.R.U32.HI UR6, URZ, UR13, UR10 ;  /* 0x0000000dff060299 */ /* 0x000fe4000801160a */
[----:B------:R-:W-:-:S02]  /*1390*/  UISETP.NE.AND UP0, UPT, UR14, 0x1, UPT ;  /* 0x000000010e00788c */ /* 0x000fc4000bf05270 */
[----:B-1----:R-:W-:Y:S02]  /*13a0*/  UIMAD.WIDE.U32 UR10, UR7, UR15, URZ ;  /* 0x0000000f070a72a5 */ /* 0x002fe4000f8e00ff */
[----:B--2---:R-:W-:Y:S01]  /*13b0*/  UIMAD.WIDE.U32 UR12, UR6, UR8, URZ ;  /* 0x00000008060c72a5 */ /* 0x004fe2000f8e00ff */
[----:B------:R-:W-:Y:S01]  /*13c0*/  UMOV UR4, UR17 ;  /* 0x0000001100047c82 */ /* 0x000fe20008000000 */
[----:B------:R-:W-:-:S03]  /*13d0*/  UIADD3 UR52, UPT, UPT, -UR5, URZ, URZ ;  /* 0x000000ff05347290 */ /* 0x000fc6000fffe1ff */
[----:B------:R-:W-:Y:S01]  /*13e0*/  UMOV UR10, UR11 ;  /* 0x0000000b000a7c82 */ /* 0x000fe20008000000 */
[----:B------:R-:W-:Y:S02]  /*13f0*/  USHF.R.U32.HI UR4, URZ, UR22, UR4 ;  /* 0x00000016ff047299 */ /* 0x000fe40008011604 */
[----:B------:R-:W-:Y:S01]  /*1400*/  @UP0 USHF.R.U32.HI UR7, URZ, UR22, UR10 ;  /* 0x00000016ff070299 */ /* 0x000fe2000801160a */
[----:B------:R-:W-:Y:S01]  /*1410*/  UMOV UR12, UR13 ;  /* 0x0000000d000c7c82 */ /* 0x000fe20008000000 */
[----:B------:R-:W-:Y:S02]  /*1420*/  USEL UR4, UR24, UR4, !UP0 ;  /* 0x0000000418047287 */ /* 0x000fe4000c000000 */
[----:B------:R-:W-:Y:S02]  /*1430*/  UIMAD.WIDE.U32 UR10, UR7, UR8, URZ ;  /* 0x00000008070a72a5 */ /* 0x000fe4000f8e00ff */
[----:B------:R-:W-:Y:S02]  /*1440*/  @UP2 USHF.R.U32.HI UR6, URZ, UR9, UR12 ;  /* 0x00000009ff062299 */ /* 0x000fe4000801160c */
[----:B------:R-:W-:-:S02]  /*1450*/  UIMAD.WIDE.U32 UR12, UR4, UR8, URZ ;  /* 0x00000008040c72a5 */ /* 0x000fc4000f8e00ff */
[----:B------:R-:W-:Y:S01]  /*1460*/  UIMAD UR52, UR20, UR52, UR21 ;  /* 0x00000034143472a4 */ /* 0x000fe2000f8e0215 */
[----:B------:R-:W-:Y:S02]  /*1470*/  UMOV UR10, UR11 ;  /* 0x0000000b000a7c82 */ /* 0x000fe40008000000 */
[----:B------:R-:W-:Y:S02]  /*1480*/  @UP2 USHF.R.U32.HI UR7, URZ, UR9, UR10 ;  /* 0x00000009ff072299 */ /* 0x000fe4000801160a */
[----:B------:R-:W-:Y:S02]  /*1490*/  UIMAD UR10, UR6, UR19, URZ ;  /* 0x00000013060a72a4 */ /* 0x000fe4000f8e02ff */
[----:B------:R-:W-:-:S04]  /*14a0*/  UIMAD UR7, UR7, UR19, URZ ;  /* 0x00000013070772a4 */ /* 0x000fc8000f8e02ff */
[----:B------:R-:W-:-:S03]  /*14b0*/  UISETP.GE.AND UP0, UPT, UR4, UR7, UPT ;  /* 0x000000070400728c */ /* 0x000fc6000bf06270 */
[----:B------:R-:W-:Y:S01]  /*14c0*/  UMOV UR7, UR13 ;  /* 0x0000000d00077c82 */ /* 0x000fe20008000000 */
[----:B------:R-:W-:Y:S02]  /*14d0*/  UISETP.GE.OR UP0, UPT, UR5, UR10, UP0 ;  /* 0x0000000a0500728c */ /* 0x000fe40008706670 */
[----:B------:R-:W-:Y:S02]  /*14e0*/  UIMAD.WIDE.U32 UR10, UR5, UR8, URZ ;  /* 0x00000008050a72a5 */ /* 0x000fe4000f8e00ff */
[----:B------:R-:W-:Y:S02]  /*14f0*/  USHF.R.U32.HI UR7, URZ, UR9, UR7 ;  /* 0x00000009ff077299 */ /* 0x000fe40008011607 */
[----:B------:R-:W-:Y:S02]  /*1500*/  UIADD3 UR10, UPT, UPT, -UR4, URZ, URZ ;  /* 0x000000ff040a7290 */ /* 0x000fe4000fffe1ff */
[----:B------:R-:W-:Y:S02]  /*1510*/  USEL UR7, UR4, UR7, !UP2 ;  /* 0x0000000704077287 */ /* 0x000fe4000d000000 */
[----:B------:R-:W-:Y:S01]  /*1520*/  UIMAD UR10, UR14, UR10, UR24 ;  /* 0x0000000a0e0a72a4 */ /* 0x000fe2000f8e0218 */
[----:B------:R-:W-:-:S02]  /*1530*/  @!UP0 UMOV UR8, UR11 ;  /* 0x0000000b00088c82 */ /* 0x000fc40008000000 */
[----:B------:R-:W-:Y:S02]  /*1540*/  @!UP0 USHF.R.U32.HI UR8, URZ, UR9, UR8 ;  /* 0x00000009ff088299 */ /* 0x000fe40008011608 */
[----:B------:R-:W-:Y:S02]  /*1550*/  UIADD3 UR9, UPT, UPT, -UR7, URZ, URZ ;  /* 0x000000ff07097290 */ /* 0x000fe4000fffe1ff */
[----:B------:R-:W-:Y:S02]  /*1560*/  @!UP0 USEL UR8, UR5, UR8, !UP2 ;  /* 0x0000000805088287 */ /* 0x000fe4000d000000 */
[----:B------:R-:W-:Y:S02]  /*1570*/  UIMAD UR9, UR19, UR9, UR4 ;  /* 0x00000009130972a4 */ /* 0x000fe4000f8e0204 */
[----:B------:R-:W-:Y:S02]  /*1580*/  @!UP0 UIADD3 UR7, UPT, UPT, UR7, -UR8, URZ ;  /* 0x8000000807078290 */ /* 0x000fe4000fffe0ff */
[----:B------:R-:W-:-:S02]  /*1590*/  @!UP0 UIMAD UR6, UR9, UR6, UR8 ;  /* 0x00000006090682a4 */ /* 0x000fc4000f8e0208 */
[----:B------:R-:W-:-:S04]  /*15a0*/  @!UP0 UIMAD UR4, UR7, UR19, UR5 ;  /* 0x00000013070482a4 */ /* 0x000fc8000f8e0205 */
[----:B------:R-:W-:Y:S01]  /*15b0*/  UIMAD UR24, UR4, UR14, UR10 ;  /* 0x0000000e041872a4 */ /* 0x000fe2000f8e020a */
[----:B------:R-:W-:Y:S02]  /*15c0*/  @!UP0 UMOV UR5, UR6 ;  /* 0x0000000600058c82 */ /* 0x000fe40008000000 */
[----:B------:R-:W-:-:S12]  /*15d0*/  UIMAD UR52, UR5, UR20, UR52 ;  /* 0x00000014053472a4 */ /* 0x000fd8000f8e0234 */
.L_x_18:
[----:B------:R-:W-:-:S09]  /*15e0*/  UISETP.NE.AND UP0, UPT, UR23, 0x1, UPT ;  /* 0x000000011700788c */ /* 0x000fd2000bf05270 */
[----:B------:R-:W-:Y:S05]  /*15f0*/  BRA.U UP0, `(.L_x_19) ;  /* 0x0000000100407547 */ /* 0x000fea000b800000 */
[----:B------:R-:W2:Y:S01]  /*1600*/  LDCU.128 UR8, c[0x0][0xc10] ;  /* 0x00018200ff0877ac */ /* 0x000ea20008000c00 */
[----:B------:R-:W3:Y:S01]  /*1610*/  LDCU UR12, c[0x0][0xc0c] ;  /* 0x00018180ff0c77ac */ /* 0x000ee20008000800 */
[----:B------:R-:W4:Y:S01]  /*1620*/  LDCU UR13, c[0x0][0xc20] ;  /* 0x00018400ff0d77ac */ /* 0x000f220008000800 */
[----:B--2---:R-:W-:Y:S02]  /*1630*/  UIMAD.WIDE.U32 UR4, UR52, UR8, URZ ;  /* 0x00000008340472a5 */ /* 0x004fe4000f8e00ff */
[----:B------:R-:W-:Y:S02]  /*1640*/  UIMAD.WIDE.U32 UR6, UR24, UR11, URZ ;  /* 0x0000000b180672a5 */ /* 0x000fe4000f8e00ff */
[----:B---3--:R-:W-:Y:S02]  /*1650*/  UISETP.NE.AND UP0, UPT, UR12, 0x1, UPT ;  /* 0x000000010c00788c */ /* 0x008fe4000bf05270 */
[----:B------:R-:W-:-:S03]  /*1660*/  USHF.R.U32.HI UR5, URZ, UR9, UR5 ;  /* 0x00000009ff057299 */ /* 0x000fc60008011605 */
[----:B------:R-:W-:Y:S01]  /*1670*/  UMOV UR4, UR7 ;  /* 0x0000000700047c82 */ /* 0x000fe20008000000 */
[----:B------:R-:W-:Y:S02]  /*1680*/  USEL UR5, UR52, UR5, !UP0 ;  /* 0x0000000534057287 */ /* 0x000fe4000c000000 */
[----:B------:R-:W-:Y:S02]  /*1690*/  UISETP.NE.AND UP0, UPT, UR10, 0x1, UPT ;  /* 0x000000010a00788c */ /* 0x000fe4000bf05270 */
[----:B----4-:R-:W-:-:S04]  /*16a0*/  USHF.R.U32.HI UR4, URZ, UR13, UR4 ;  /* 0x0000000dff047299 */ /* 0x010fc80008011604 */
[----:B------:R-:W-:-:S04]  /*16b0*/  USEL UR4, UR24, UR4, !UP0 ;  /* 0x0000000418047287 */ /* 0x000fc8000c000000 */
[----:B------:R-:W-:Y:S02]  /*16c0*/  UIADD3 UR6, UPT, UPT, -UR4, UR5, URZ ;  /* 0x0000000504067290 */ /* 0x000fe4000fffe1ff */
[----:B------:R-:W-:Y:S02]  /*16d0*/  UIADD3 UR4, UPT, UPT, UR4, -UR5, URZ ;  /* 0x8000000504047290 */ /* 0x000fe4000fffe0ff */
[----:B------:R-:W-:Y:S02]  /*16e0*/  UIMAD UR24, UR6, UR10, UR24 ;  /* 0x0000000a061872a4 */ /* 0x000fe4000f8e0218 */
[----:B------:R-:W-:-:S12]  /*16f0*/  UIMAD UR52, UR4, UR12, UR52 ;  /* 0x0000000c043472a4 */ /* 0x000fd8000f8e0234 */
.L_x_19:
[----:B------:R-:W-:Y:S05]  /*1700*/  BRA.U !UP6, `(.L_x_20) ;  /* 0x000000010e0c7547 */ /* 0x000fea000b800000 */
[----:B------:R-:W-:Y:S01]  /*1710*/  UCGABAR_WAIT ;  /* 0x0000000000007dc7 */ /* 0x000fe20008000000 */
[----:B------:R-:W-:Y:S01]  /*1720*/  CCTL.IVALL ;  /* 0x00000000ff00798f */ /* 0x000fe20002000000 */
[----:B------:R-:W-:Y:S05]  /*1730*/  BRA `(.L_x_21) ;  /* 0x0000000000047947 */ /* 0x000fea0003800000 */
.L_x_20:
[----:B------:R-:W-:Y:S06]  /*1740*/  BAR.SYNC.DEFER_BLOCKING 0x0 ;  /* 0x0000000000007b1d */ /* 0x000fec0000010000 */
.L_x_21:
[----:B------:R-:W-:Y:S05]  /*1750*/  BRA.U UP5, `(.L_x_22) ;  /* 0x0000002105607547 */ /* 0x000fea000b800000 */
[----:B------:R-:W2:Y:S01]  /*1760*/  LDCU UR5, c[0x0][0x388] ;  /* 0x00007100ff0577ac */ /* 0x000ea20008000800 */
[----:B------:R-:W-:Y:S01]  /*1770*/  PLOP3.LUT P1, PT, PT, PT, UP3, 0x80, 0x8 ;  /* 0x000000000008781c */ /* 0x000fe20003f2f038 */
[----:B------:R-:W-:Y:S01]  /*1780*/  IMAD.MOV.U32 R2, RZ, RZ, RZ ;  /* 0x000000ffff027224 */ /* 0x000fe200078e00ff */
[----:B------:R-:W-:Y:S01]  /*1790*/  ISETP.EQ.OR P2, PT, R3, RZ, P3 ;  /* 0x000000ff0300720c */ /* 0x000fe20001f42670 */
[----:B------:R-:W3:Y:S01]  /*17a0*/  LDCU UR8, c[0x0][0x38c] ;  /* 0x00007180ff0877ac */ /* 0x000ee20008000800 */
[----:B------:R-:W-:Y:S01]  /*17b0*/  PLOP3.LUT P1, PT, P1, PT, PT, 0x8, 0x80 ;  /* 0x000000000080781c */ /* 0x000fe20000f2e170 */
[----:B------:R-:W4:Y:S01]  /*17c0*/  LDCU.64 UR6, c[0x0][0x390] ;  /* 0x00007200ff0677ac */ /* 0x000f220008000a00 */
[----:B------:R-:W-:Y:S01]  /*17d0*/  UISETP.NE.AND UP1, UPT, UR18, URZ, UPT ;  /* 0x000000ff1200728c */ /* 0x000fe2000bf25270 */
[----:B------:R-:W1:Y:S01]  /*17e0*/  LDCU UR54, c[0x0][0x370] ;  /* 0x00006e00ff3677ac */ /* 0x000e620008000800 */
[----:B--2---:R-:W-:Y:S02]  /*17f0*/  UIADD3 UR5, UPT, UPT, UR5, 0x1f, URZ ;  /* 0x0000001f05057890 */ /* 0x004fe4000fffe0ff */
[----:B------:R-:W-:-:S02]  /*1800*/  USEL UR38, UR56, 0x2, UP1 ;  /* 0x0000000238267887 */ /* 0x000fc40008800000 */
[----:B------:R-:W-:Y:S01]  /*1810*/  USHF.R.S32.HI UR4, URZ, 0x1f, UR5 ;  /* 0x0000001fff047899 */ /* 0x000fe20008011405 */
[----:B------:R-:W2:Y:S03]  /*1820*/  LDCU.64 UR46, c[0x0][0x348] ;  /* 0x00006900ff2e77ac */ /* 0x000ea60008000a00 */
[----:B------:R-:W-:Y:S02]  /*1830*/  ULEA.HI UR4, UR4, UR5, URZ, 0x5 ;  /* 0x0000000504047291 */ /* 0x000fe4000f8f28ff */
[----:B------:R-:W-:Y:S02]  /*1840*/  USHF.L.U32 UR5, UR21, 0x6, URZ ;  /* 0x0000000615057899 */ /* 0x000fe400080006ff */
[----:B------:R-:W-:Y:S02]  /*1850*/  USHF.R.S32.HI UR4, URZ, 0x5, UR4 ;  /* 0x00000005ff047899 */ /* 0x000fe40008011404 */
[----:B------:R-:W-:-:S02]  /*1860*/  ULOP3.LUT UR57, UR5, 0x40, URZ, 0xc0, !UPT ;  /* 0x0000004005397892 */ /* 0x000fc4000f8ec0ff */
[----:B---3--:R-:W-:Y:S02]  /*1870*/  UIMAD UR4, UR4, UR8, URZ ;  /* 0x00000008040472a4 */ /* 0x008fe4000f8e02ff */
[----:B------:R-:W-:Y:S02]  /*1880*/  USHF.L.U32 UR58, UR21, 0x7, URZ ;  /* 0x00000007153a7899 */ /* 0x000fe400080006ff */
[----:B----4-:R-:W-:Y:S01]  /*1890*/  UIMAD UR4, UR4, UR6, URZ ;  /* 0x00000006040472a4 */ /* 0x010fe2000f8e02ff */
[----:B-1----:R-:W1:Y:S03]  /*18a0*/  LDCU UR53, c[0x0][0x374] ;  /* 0x00006e80ff3577ac */ /* 0x002e660008000800 */
[----:B------:R-:W-:Y:S01]  /*18b0*/  UIMAD UR55, UR4, UR7, URZ ;  /* 0x00000007043772a4 */ /* 0x000fe2000f8e02ff */
[----:B------:R-:W-:Y:S01]  /*18c0*/  UMOV UR27, 0x1 ;  /* 0x00000001001b7882 */ /* 0x000fe20000000000 */
[----:B------:R-:W-:-:S02]  /*18d0*/  UMOV UR31, URZ ;  /* 0x000000ff001f7c82 */ /* 0x000fc40008000000 */
[----:B------:R-:W-:Y:S02]  /*18e0*/  UISETP.NE.AND UP2, UPT, UR55, URZ, UPT ;  /* 0x000000ff3700728c */ /* 0x000fe4000bf45270 */
[----:B------:R-:W-:Y:S01]  /*18f0*/  UISETP.LT.U32.AND UP0, UPT, UR55, 0x10, UPT ;  /* 0x000000103700788c */ /* 0x000fe2000bf01070 */
[----:B------:R-:W-:Y:S01]  /*1900*/  UMOV UR36, URZ ;  /* 0x000000ff00247c82 */ /* 0x000fe20008000000 */
[----:B------:R-:W-:Y:S02]  /*1910*/  UMOV UR42, URZ ;  /* 0x000000ff002a7c82 */ /* 0x000fe40008000000 */
[----:B------:R-:W-:-:S04]  /*1920*/  USEL UR4, UR55, 0x10, UP0 ;  /* 0x0000001037047887 */ /* 0x000fc80008000000 */
[----:B------:R-:W-:Y:S02]  /*1930*/  UIADD3 UR5, UPT, UPT, UR4, -0x1, URZ ;  /* 0xffffffff04057890 */ /* 0x000fe4000fffe0ff */
[----:B------:R-:W-:Y:S02]  /*1940*/  @!UP2 UIADD3 UR5, UPT, UPT, UR4, URZ, URZ ;  /* 0x000000ff0405a290 */ /* 0x000fe4000fffe0ff */
[----:B------:R-:W-:Y:S02]  /*1950*/  UIADD3 UR51, UPT, UPT, UR55, -UR4, URZ ;  /* 0x8000000437337290 */ /* 0x000fe4000fffe0ff */
[----:B-12---:R-:W-:-:S12]  /*1960*/  UIADD3 UR56, UPT, UPT, UR5, 0x1, URZ ;  /* 0x0000000105387890 */ /* 0x006fd8000fffe0ff */
.L_x_40:
[----:B------:R-:W1:Y:S01]  /*1970*/  S2UR UR30, SR_CgaCtaId ;  /* 0x00000000001e79c3 */ /* 0x000e620000008800 */
[----:B------:R-:W-:Y:S01]  /*1980*/  UMOV UR4, 0x400 ;  /* 0x0000040000047882 */ /* 0x000fe20000000000 */
[----:B------:R-:W-:Y:S01]  /*1990*/  MOV R0, UR27 ;  /* 0x0000001b00007c02 */ /* 0x000fe20008000f00 */
[----:B------:R-:W-:Y:S02]  /*19a0*/  UISETP.NE.AND UP0, UPT, UR55, URZ, UPT ;  /* 0x000000ff3700728c */ /* 0x000fe4000bf05270 */
[----:B------:R-:W-:Y:S01]  /*19b0*/  ULEA UR19, UR24, UR57, 0x7 ;  /* 0x0000003918137291 */ /* 0x000fe2000f8e38ff */
[----:B------:R-:W-:Y:S01]  /*19c0*/  SHF.L.U32 R0, R0, 0x1f, RZ ;  /* 0x0000001f00007819 */ /* 0x000fe200000006ff */
[----:B------:R-:W-:Y:S01]  /*19d0*/  UMOV UR28, URZ ;  /* 0x000000ff001c7c82 */ /* 0x000fe20008000000 */
[----:B------:R-:W-:Y:S01]  /*19e0*/  UMOV UR22, URZ ;  /* 0x000000ff00167c82 */ /* 0x000fe20008000000 */
[----:B------:R-:W-:Y:S01]  /*19f0*/  UMOV UR21, URZ ;  /* 0x000000ff00157c82 */ /* 0x000fe20008000000 */
[----:B------:R-:W-:Y:S01]  /*1a00*/  UMOV UR20, URZ ;  /* 0x000000ff00147c82 */ /* 0x000fe20008000000 */
[----:B-1----:R-:W-:-:S04]  /*1a10*/  ULEA UR30, UR30, UR4, 0x18 ;  /* 0x000000041e1e7291 */ /* 0x002fc8000f8ec0ff */
[----:B------:R-:W-:-:S09]  /*1a20*/  ULEA UR4, UR31, UR30, 0x3 ;  /* 0x0000001e1f047291 */ /* 0x000fd2000f8e18ff */
[----:B------:R1:W2:Y:S01]  /*1a30*/  SYNCS.PHASECHK.TRANS64.TRYWAIT P0, [UR4+0x80], R0 ;  /* 0x00008000ff0075a7 */ /* 0x0002a20008001104 */
[----:B------:R-:W-:-:S04]  /*1a40*/  ULEA.HI UR4, UR52, UR52, URZ, 0x1 ;  /* 0x0000003434047291 */ /* 0x000fc8000f8f08ff */
[----:B------:R-:W-:-:S04]  /*1a50*/  USHF.L.U32 UR4, UR4, 0x7, URZ ;  /* 0x0000000704047899 */ /* 0x000fc800080006ff */
[----:B------:R-:W-:-:S04]  /*1a60*/  ULOP3.LUT UR4, UR4, 0xffffff00, URZ, 0xc0, !UPT ;  /* 0xffffff0004047892 */ /* 0x000fc8000f8ec0ff */
[----:B------:R-:W-:Y:S01]  /*1a70*/  ULOP3.LUT UR43, UR4, 0x80, UR58, 0xf8, !UPT ;  /* 0x00000080042b7892 */ /* 0x000fe2000f8ef83a */
[----:B------:R-:W-:Y:S11]  /*1a80*/  BRA.U !UP0, `(.L_x_23) ;  /* 0x0000000508ac7547 */ /* 0x000ff6000b800000 */
[----:B------:R-:W3:Y:S01]  /*1a90*/  LDCU.128 UR12, c[0x0][0x480] ;  /* 0x00009000ff0c77ac */ /* 0x000ee20008000c00 */
[----:B------:R-:W4:Y:S01]  /*1aa0*/  LDCU.128 UR8, c[0x0][0x490] ;  /* 0x00009200ff0877ac */ /* 0x000f220008000c00 */
[----:B------:R-:W1:Y:S01]  /*1ab0*/  LDCU.64 UR20, c[0x0][0x4c0] ;  /* 0x00009800ff1477ac */ /* 0x000e620008000a00 */
[----:B------:R-:W1:Y:S01]  /*1ac0*/  LDCU.64 UR16, c[0x0][0x4f0] ;  /* 0x00009e00ff1077ac */ /* 0x000e620008000a00 */
[----:B------:R-:W1:Y:S01]  /*1ad0*/  LDCU UR18, c[0x0][0x4c8] ;  /* 0x00009900ff1277ac */ /* 0x000e620008000800 */
[----:B---3--:R-:W-:Y:S02]  /*1ae0*/  UIMAD.WIDE.U32 UR4, UR43, UR13, URZ ;  /* 0x0000000d2b0472a5 */ /* 0x008fe4000f8e00ff */
[----:B------:R-:W-:Y:S02]  /*1af0*/  UISETP.NE.AND UP0, UPT, UR12, 0x1, UPT ;  /* 0x000000010c00788c */ /* 0x000fe4000bf05270 */
[----:B------:R-:W-:Y:S01]  /*1b00*/  USHF.R.U32.HI UR5, URZ, UR14, UR5 ;  /* 0x0000000eff057299 */ /* 0x000fe20008011605 */
[----:B------:R-:W3:Y:S03]  /*1b10*/  LDCU UR49, c[0x0][0x38c] ;  /* 0x00007180ff3177ac */ /* 0x000ee60008000800 */
[----:B------:R-:W-:-:S02]  /*1b20*/  USEL UR5, UR43, UR5, !UP0 ;  /* 0x000000052b057287 */ /* 0x000fc4000c000000 */
[----:B------:R-:W-:Y:S02]  /*1b30*/  UISETP.NE.AND UP0, UPT, UR15, 0x1, UPT ;  /* 0x000000010f00788c */ /* 0x000fe4000bf05270 */
[----:B----4-:R-:W-:Y:S01]  /*1b40*/  UIMAD.WIDE.U32 UR6, UR5, UR8, URZ ;  /* 0x00000008050672a5 */ /* 0x010fe2000f8e00ff */
[----:B------:R-:W4:Y:S01]  /*1b50*/  LDCU UR8, c[0x0][0x4a0] ;  /* 0x00009400ff0877ac */ /* 0x000f220008000800 */
[----:B------:R-:W1:Y:S05]  /*1b60*/  LDCU UR23, c[0x0][0x4cc] ;  /* 0x00009980ff1777ac */ /* 0x000e6a0008000800 */
[----:B------:R-:W-:Y:S01]  /*1b70*/  UMOV UR4, UR7 ;  /* 0x0000000700047c82 */ /* 0x000fe20008000000 */
[----:B------:R-:W1:Y:S01]  /*1b80*/  LDCU.64 UR40, c[0x0][0x390] ;  /* 0x00007200ff2877ac */ /* 0x000e620008000a00 */
[----:B------:R-:W-:Y:S01]  /*1b90*/  USHF.R.U32.HI UR4, URZ, UR9, UR4 ;  /* 0x00000009ff047299 */ /* 0x000fe20008011604 */
[----:B------:R-:W1:Y:S03]  /*1ba0*/  LDCU UR9, c[0x0][0x4ec] ;  /* 0x00009d80ff0977ac */ /* 0x000e660008000800 */
[----:B------:R-:W-:-:S02]  /*1bb0*/  USEL UR4, UR5, UR4, !UP0 ;  /* 0x0000000405047287 */ /* 0x000fc4000c000000 */
[----:B------:R-:W-:Y:S02]  /*1bc0*/  UISETP.NE.AND UP0, UPT, UR10, 0x1, UPT ;  /* 0x000000010a00788c */ /* 0x000fe4000bf05270 */
[----:B------:R-:W-:Y:S01]  /*1bd0*/  UIMAD.WIDE.U32 UR6, UR4, UR11, URZ ;  /* 0x0000000b040672a5 */ /* 0x000fe2000f8e00ff */
[----:B------:R-:W1:Y:S01]  /*1be0*/  LDCU.64 UR24, c[0x0][0x4d0] ;  /* 0x00009a00ff1877ac */ /* 0x000e620008000a00 */
[----:B------:R-:W-:-:S05]  /*1bf0*/  UIADD3 UR42, UPT, UPT, UR56, UR36, URZ ;  /* 0x00000024382a7290 */ /* 0x000fca000fffe0ff */
[----:B------:R-:W-:Y:S01]  /*1c00*/  UMOV UR6, UR7 ;  /* 0x0000000700067c82 */ /* 0x000fe20008000000 */
[----:B------:R-:W-:Y:S02]  /*1c10*/  UIADD3 UR7, UPT, UPT, -UR4, URZ, URZ ;  /* 0x000000ff04077290 */ /* 0x000fe4000fffe1ff */
[----:B----4-:R-:W-:Y:S02]  /*1c20*/  USHF.R.U32.HI UR6, URZ, UR8, UR6 ;  /* 0x00000008ff067299 */ /* 0x010fe40008011606 */
[----:B------:R-:W-:Y:S02]  /*1c30*/  UIADD3 UR8, UPT, UPT, -UR5, URZ, URZ ;  /* 0x000000ff05087290 */ /* 0x000fe4000fffe1ff */
[----:B------:R-:W-:Y:S02]  /*1c40*/  USEL UR14, UR4, UR6, !UP0 ;  /* 0x00000006040e7287 */ /* 0x000fe4000c000000 */
[----:B------:R-:W-:Y:S02]  /*1c50*/  UIMAD UR7, UR15, UR7, UR5 ;  /* 0x000000070f0772a4 */ /* 0x000fe4000f8e0205 */
[----:B------:R-:W-:-:S02]  /*1c60*/  UIADD3 UR6, UPT, UPT, -UR14, URZ, URZ ;  /* 0x000000ff0e067290 */ /* 0x000fc4000fffe1ff */
[----:B------:R-:W-:Y:S02]  /*1c70*/  UIMAD UR8, UR12, UR8, UR43 ;  /* 0x000000080c0872a4 */ /* 0x000fe4000f8e022b */
[----:B------:R-:W-:Y:S02]  /*1c80*/  UIMAD UR13, UR10, UR6, UR4 ;  /* 0x000000060a0d72a4 */ /* 0x000fe4000f8e0204 */
[----:B-1----:R-:W-:Y:S02]  /*1c90*/  UIMAD UR11, UR8, UR20, UR9 ;  /* 0x00000014080b72a4 */ /* 0x002fe4000f8e0209 */
[----:B------:R-:W-:Y:S01]  /*1ca0*/  UIMAD UR12, UR7, UR21, UR16 ;  /* 0x00000015070c72a4 */ /* 0x000fe2000f8e0210 */
[----:B------:R-:W1:Y:S02]  /*1cb0*/  LDCU.64 UR4, c[0x0][0x4f8] ;  /* 0x00009f00ff0477ac */ /* 0x000e640008000a00 */
[----:B------:R-:W4:Y:S01]  /*1cc0*/  LDCU UR6, c[0x0][0x500] ;  /* 0x0000a000ff0677ac */ /* 0x000f220008000800 */
[----:B------:R-:W-:Y:S01]  /*1cd0*/  UIMAD UR13, UR13, UR18, UR17 ;  /* 0x000000120d0d72a4 */ /* 0x000fe2000f8e0211 */
[----:B------:R-:W-:Y:S01]  /*1ce0*/  UMOV UR28, URZ ;  /* 0x000000ff001c7c82 */ /* 0x000fe20008000000 */
[----:B------:R-:W-:Y:S01]  /*1cf0*/  UMOV UR7, UR31 ;  /* 0x0000001f00077c82 */ /* 0x000fe20008000000 */
[----:B------:R-:W-:Y:S01]  /*1d00*/  UMOV UR20, URZ ;  /* 0x000000ff00147c82 */ /* 0x000fe20008000000 */
[----:B------:R-:W-:Y:S01]  /*1d10*/  UMOV UR21, URZ ;  /* 0x000000ff00157c82 */ /* 0x000fe20008000000 */
[----:B---3--:R-:W-:-:S07]  /*1d20*/  UMOV UR22, URZ ;  /* 0x000000ff00167c82 */ /* 0x008fce0008000000 */
.L_x_29:
[----:B------:R-:W-:Y:S01]  /*1d30*/  @!P3 MOV R3, 0x6000 ;  /* 0x000060000003b802 */ /* 0x000fe20000000f00 */
[----:B------:R-:W-:Y:S01]  /*1d40*/  ULEA UR9, UR7, UR30, 0x3 ;  /* 0x0000001e07097291 */ /* 0x000fe2000f8e18ff */
[----:B--2---:R-:W-:Y:S11]  /*1d50*/  @P0 BRA `(.L_x_24) ;  /* 0x0000000000100947 */ /* 0x004ff60003800000 */
[----:B------:R-:W-:Y:S04]  /*1d60*/  MOV R4, UR27 ;  /* 0x0000001b00047c02 */ /* 0x000fe80008000f00 */
[----:B------:R-:W-:Y:S04]  /*1d70*/  SHF.L.U32 R4, R4, 0x1f, RZ ;  /* 0x0000001f04047819 */ /* 0x000fe800000006ff */
[----:B------:R-:W2:Y:S02]  /*1d80*/  SYNCS.PHASECHK.TRANS64.TRYWAIT P0, [UR9+0x80], R4 ;  /* 0x00008004ff0075a7 */ /* 0x000ea40008001109 */
[----:B--2---:R-:W-:Y:S05]  /*1d90*/  @!P0 BRA `(.L_x_25) ;  /* 0x0000008800d48947 */ /* 0x004fea0003800000 */
.L_x_24:
[----:B------:R3:W-:Y:S01]  /*1da0*/  @!P3 SYNCS.ARRIVE.TRANS64 RZ, [UR9], R3 ;  /* 0x00000003ffffb9a7 */ /* 0x0007e20008000009 */
[----:B------:R-:W-:Y:S04]  /*1db0*/  ULOP3.LUT UR8, UR38, 0x2, URZ, 0xfc, !UPT ;  /* 0x0000000226087892 */ /* 0x000fe8000f8efcff */
[----:B------:R-:W-:Y:S09]  /*1dc0*/  UISETP.NE.AND UP0, UPT, UR8, 0x2, UPT ;  /* 0x000000020800788c */ /* 0x000ff2000bf05270 */
[----:B------:R-:W-:Y:S05]  /*1dd0*/  BRA.U UP0, `(.L_x_26) ;  /* 0x0000000100047547 */ /* 0x000fea000b800000 */
[----:B-1--4-:R-:W-:Y:S05]  /*1de0*/  BPT.TRAP 0x1 ;  /* 0x000000040000795c */ /* 0x012fea0000300000 */
.L_x_26:
[----:B------:R-:W-:Y:S04]  /*1df0*/  BSSY.RECONVERGENT B0, `(.L_x_27) ;  /* 0x0000003000007945 */ /* 0x000fe80003800200 */
[----:B------:R-:W-:Y:S05]  /*1e00*/  @P2 BRA `(.L_x_28) ;  /* 0x0000000000042947 */ /* 0x000fea0003800000 */
[----:B-1--4-:R-:W-:Y:S05]  /*1e10*/  BPT.TRAP 0x1 ;  /* 0x000000040000795c */ /* 0x012fea0000300000 */
.L_x_28:
[----:B-1--4-:R-:W-:Y:S05]  /*1e20*/  BSYNC.RECONVERGENT B0 ;  /* 0x0000000000007941 */ /* 0x012fea0003800200 */
.L_x_27:
[----:B------:R-:W-:Y:S02]  /*1e30*/  UIADD3 UR8, UPT, UPT, UR7, 0x1, URZ ;  /* 0x0000000107087890 */ /* 0x000fe4000fffe0ff */
[----:B------:R-:W-:Y:S02]  /*1e40*/  UIMAD UR15, UR20, UR23, UR4 ;  /* 0x00000017140f72a4 */ /* 0x000fe4000f8e0204 */
[----:B------:R-:W-:Y:S02]  /*1e50*/  UISETP.NE.AND UP0, UPT, UR8, 0x10, UPT ;  /* 0x000000100800788c */ /* 0x000fe4000bf05270 */
[----:B------:R-:W-:Y:S02]  /*1e60*/  ULEA UR17, UR7, UR30, 0xd ;  /* 0x0000001e07117291 */ /* 0x000fe4000f8e68ff */
[----:B------:R-:W-:Y:S02]  /*1e70*/  USEL UR10, URZ, 0x1, UP0 ;  /* 0x00000001ff0a7887 */ /* 0x000fe40008000000 */
[----:B------:R-:W-:Y:S02]  /*1e80*/  USEL UR31, UR8, URZ, UP0 ;  /* 0x000000ff081f7287 */ /* 0x000fe40008000000 */
[----:B------:R-:W-:Y:S02]  /*1e90*/  ULOP3.LUT UR27, UR27, UR10, URZ, 0x3c, !UPT ;  /* 0x0000000a1b1b7292 */ /* 0x000fe4000f8e3cff */
[----:B------:R-:W-:Y:S02]  /*1ea0*/  ULEA UR8, UR31, UR30, 0x3 ;  /* 0x0000001e1f087291 */ /* 0x000fe4000f8e18ff */
[----:B------:R-:W-:Y:S02]  /*1eb0*/  ULEA UR16, UR7, UR30, 0xc ;  /* 0x0000001e07107291 */ /* 0x000fe4000f8e60ff */
[----:B------:R-:W-:Y:S01]  /*1ec0*/  UIADD3 UR34, UP0, UPT, UR46, 0x80, URZ ;  /* 0x000000802e227890 */ /* 0x000fe2000ff1e0ff */
[----:B--2---:R-:W-:Y:S01]  /*1ed0*/  MOV R0, UR27 ;  /* 0x0000001b00007c02 */ /* 0x004fe20008000f00 */
[----:B------:R-:W-:Y:S02]  /*1ee0*/  ULOP3.LUT UR9, UR9, 0xfefffff8, URZ, 0xc0, !UPT ;  /* 0xfefffff809097892 */ /* 0x000fe4000f8ec0ff */
[----:B------:R-:W-:Y:S01]  /*1ef0*/  USHF.L.U32 UR10, UR28, 0x5, URZ ;  /* 0x000000051c0a7899 */ /* 0x000fe200080006ff */
[----:B------:R-:W-:Y:S01]  /*1f00*/  SHF.L.U32 R0, R0, 0x1f, RZ ;  /* 0x0000001f00007819 */ /* 0x000fe200000006ff */
[----:B------:R-:W-:Y:S02]  /*1f10*/  UIADD3.X UR35, UPT, UPT, URZ, UR47, URZ, UP0, !UPT ;  /* 0x0000002fff237290 */ /* 0x000fe400087fe4ff */
[----:B------:R-:W-:Y:S01]  /*1f20*/  UIADD3 UR32, UP3, UPT, UR46, 0x200, URZ ;  /* 0x000002002e207890 */ /* 0x000fe2000ff7e0ff */
[----:B------:R1:W2:Y:S01]  /*1f30*/  SYNCS.PHASECHK.TRANS64.TRYWAIT P0, [UR8+0x80], R0 ;  /* 0x00008000ff0075a7 */ /* 0x0002a20008001108 */
[----:B------:R-:W-:Y:S02]  /*1f40*/  UIMAD UR8, UR21, UR24, UR5 ;  /* 0x00000018150872a4 */ /* 0x000fe4000f8e0205 */
[----:B------:R-:W-:Y:S02]  /*1f50*/  UIMAD UR7, UR22, UR25, UR6 ;  /* 0x00000019160772a4 */ /* 0x000fe4000f8e0206 */
[----:B------:R-:W-:Y:S02]  /*1f60*/  ULEA UR15, UR8, UR15, 0x5 ;  /* 0x0000000f080f7291 */ /* 0x000fe4000f8e28ff */
[----:B------:R-:W-:Y:S02]  /*1f70*/  UIADD3 UR8, UPT, UPT, UR17, 0x8400, URZ ;  /* 0x0000840011087890 */ /* 0x000fe4000fffe0ff */
[----:B------:R-:W-:Y:S02]  /*1f80*/  ULEA UR7, UR7, UR15, 0xa ;  /* 0x0000000f07077291 */ /* 0x000fe4000f8e50ff */
[----:B------:R-:W-:Y:S02]  /*1f90*/  UIADD3.X UR33, UPT, UPT, URZ, UR47, URZ, UP3, !UPT ;  /* 0x0000002fff217290 */ /* 0x000fe40009ffe4ff */
[----:B------:R-:W-:Y:S02]  /*1fa0*/  UPRMT UR7, UR7, 0x5410, URZ ;  /* 0x0000541007077896 */ /* 0x000fe400080000ff */
[----:B------:R-:W-:Y:S02]  /*1fb0*/  UIADD3 UR16, UPT, UPT, UR16, 0x28400, URZ ;  /* 0x0002840010107890 */ /* 0x000fe4000fffe0ff */
[----:B------:R-:W-:Y:S02]  /*1fc0*/  UIADD3 UR37, UPT, UPT, UR20, 0x1, URZ ;  /* 0x0000000114257890 */ /* 0x000fe4000fffe0ff */
[----:B------:R-:W-:Y:S02]  /*1fd0*/  UIADD3 UR29, UPT, UPT, UR21, 0x1, URZ ;  /* 0x00000001151d7890 */ /* 0x000fe4000fffe0ff */
[----:B------:R-:W-:Y:S02]  /*1fe0*/  UISETP.NE.AND UP2, UPT, UR37, UR49, UPT ;  /* 0x000000312500728c */ /* 0x000fe4000bf45270 */
[----:B------:R-:W-:Y:S02]  /*1ff0*/  UIADD3 UR26, UPT, UPT, UR22, 0x1, URZ ;  /* 0x00000001161a7890 */ /* 0x000fe4000fffe0ff */
[----:B------:R-:W-:Y:S01]  /*2000*/  UIADD3 UR36, UPT, UPT, UR36, 0x1, URZ ;  /* 0x0000000124247890 */ /* 0x000fe2000fffe0ff */
[----:B------:R-:W-:Y:S01]  /*2010*/  UMOV UR44, 0x0 ;  /* 0x00000000002c7882 */ /* 0x000fe20000000000 */
[----:B------:R-:W-:Y:S01]  /*2020*/  UMOV UR45, 0x10000000 ;  /* 0x10000000002d7882 */ /* 0x000fe20000000000 */
[----:B------:R-:W-:Y:S01]  /*2030*/  UMOV UR17, UR9 ;  /* 0x0000000900117c82 */ /* 0x000fe20008000000 */
[----:B------:R4:W-:Y:S01]  /*2040*/  UTMALDG.5D.IM2COL.2CTA [UR8], [UR34], UR7, desc[UR44] ;  /* 0x00002c08220073b4 */ /* 0x0009e20008261007 */
[----:B------:R-:W-:Y:S02]  /*2050*/  UMOV UR18, UR10 ;  /* 0x0000000a00127c82 */ /* 0x000fe40008000000 */
[----:B------:R-:W-:Y:S04]  /*2060*/  @UP2 UIADD3 UR29, UPT, UPT, UR21, URZ, URZ ;  /* 0x000000ff151d2290 */ /* 0x000fe8000fffe0ff */
[----:B------:R-:W-:Y:S01]  /*2070*/  UISETP.NE.AND UP1, UPT, UR29, UR40, UPT ;  /* 0x000000281d00728c */ /* 0x000fe2000bf25270 */
[----:B------:R3:W-:Y:S10]  /*2080*/  UTMALDG.5D.2CTA [UR16], [UR32], desc[UR44] ;  /* 0x00002c10200075b4 */ /* 0x0007f40008221000 */
[----:B------:R-:W-:Y:S04]  /*2090*/  @UP1 UIADD3 UR26, UPT, UPT, UR22, URZ, URZ ;  /* 0x000000ff161a1290 */ /* 0x000fe8000fffe0ff */
[----:B------:R-:W-:Y:S02]  /*20a0*/  UISETP.NE.AND UP0, UPT, UR26, UR41, UPT ;  /* 0x000000291a00728c */ /* 0x000fe4000bf05270 */
[----:B----4-:R-:W-:Y:S09]  /*20b0*/  UIADD3 UR8, UPT, UPT, UR28, 0x1, URZ ;  /* 0x000000011c087890 */ /* 0x010ff2000fffe0ff */
[----:B------:R-:W-:Y:S01]  /*20c0*/  @UP0 UIADD3 UR8, UPT, UPT, UR28, URZ, URZ ;  /* 0x000000ff1c080290 */ /* 0x000fe2000fffe0ff */
[----:B------:R-:W-:Y:S01]  /*20d0*/  UMOV UR7, UR31 ;  /* 0x0000001f00077c82 */ /* 0x000fe20008000000 */
[----:B---3--:R-:W-:Y:S02]  /*20e0*/  USEL UR22, UR26, URZ, UP0 ;  /* 0x000000ff1a167287 */ /* 0x008fe40008000000 */
[----:B------:R-:W-:Y:S02]  /*20f0*/  UISETP.NE.AND UP0, UPT, UR36, UR42, UPT ;  /* 0x0000002a2400728c */ /* 0x000fe4000bf05270 */
[----:B------:R-:W-:Y:S02]  /*2100*/  USEL UR20, UR37, URZ, UP2 ;  /* 0x000000ff25147287 */ /* 0x000fe40009000000 */
[----:B------:R-:W-:Y:S01]  /*2110*/  USEL UR21, UR29, URZ, UP1 ;  /* 0x000000ff1d157287 */ /* 0x000fe20008800000 */
[----:B------:R-:W-:Y:S04]  /*2120*/  UMOV UR28, UR8 ;  /* 0x00000008001c7c82 */ /* 0x000fe80008000000 */
[----:B-1----:R-:W-:Y:S07]  /*2130*/  BRA.U UP0, `(.L_x_29) ;  /* 0xfffffff900fc7547 */ /* 0x002fee000b83ffff */
.L_x_23:
[----:B------:R-:W-:Y:S01]  /*2140*/  ULEA UR4, UR31, UR30, 0x3 ;  /* 0x0000001e1f047291 */ /* 0x000fe2000f8e18ff */
[----:B-1----:R-:W-:Y:S01]  /*2150*/  MOV R0, UR27 ;  /* 0x0000001b00007c02 */ /* 0x002fe20008000f00 */
[----:B------:R-:W-:Y:S01]  /*2160*/  @!P1 SYNCS.ARRIVE.TRANS64.A1T0 RZ, [UR30+0x148], RZ ;  /* 0x000148ffffff99a7 */ /* 0x000fe2000810001e */
[----:B------:R-:W-:Y:S02]  /*2170*/  UISETP.GE.AND UP0, UPT, UR51, 0x1, UPT ;  /* 0x000000013300788c */ /* 0x000fe4000bf06270 */
[----:B------:R-:W-:-:S04]  /*2180*/  SHF.L.U32 R0, R0, 0x1f, RZ ;  /* 0x0000001f00007819 */ /* 0x000fc800000006ff */
[----:B--2---:R1:W2:Y:S03]  /*2190*/  SYNCS.PHASECHK.TRANS64.TRYWAIT P0, [UR4+0x80], R0 ;  /* 0x00008000ff0075a7 */ /* 0x0042a60008001104 */
[----:B------:R-:W-:Y:S05]  /*21a0*/  BRA.U !UP0, `(.L_x_30) ;  /* 0x0000000508a47547 */ /* 0x000fea000b800000 */
[----:B------:R-:W3:Y:S01]  /*21b0*/  LDCU.128 UR8, c[0x0][0x480] ;  /* 0x00009000ff0877ac */ /* 0x000ee20008000c00 */
[----:B------:R-:W4:Y:S01]  /*21c0*/  LDCU.128 UR32, c[0x0][0x490] ;  /* 0x00009200ff2077ac */ /* 0x000f220008000c00 */
[----:B------:R-:W1:Y:S01]  /*21d0*/  LDCU UR13, c[0x0][0x4c8] ;  /* 0x00009900ff0d77ac */ /* 0x000e620008000800 */
        /* <DEDUP_REMOVED lines=10> */
[----:B------:R-:W1:Y:S05]  /*2280*/  LDCU.64 UR40, c[0x0][0x390] ;  /* 0x00007200ff2877ac */ /* 0x000e6a0008000a00 */
[----:B------:R-:W-:Y:S01]  /*2290*/  UMOV UR4, UR7 ;  /* 0x0000000700047c82 */ /* 0x000fe20008000000 */
[----:B------:R-:W1:Y:S01]  /*22a0*/  LDCU.64 UR24, c[0x0][0x4d0] ;  /* 0x00009a00ff1877ac */ /* 0x000e620008000a00 */
[----:B------:R-:W-:Y:S01]  /*22b0*/  USHF.R.U32.HI UR4, URZ, UR33, UR4 ;  /* 0x00000021ff047299 */ /* 0x000fe20008011604 */
[----:B------:R-:W4:Y:S03]  /*22c0*/  LDCU.64 UR32, c[0x0][0x4c0] ;  /* 0x00009800ff2077ac */ /* 0x000f260008000a00 */
[----:B------:R-:W-:-:S02]  /*22d0*/  USEL UR4, UR5, UR4, !UP0 ;  /* 0x0000000405047287 */ /* 0x000fc4000c000000 */
[----:B------:R-:W-:Y:S02]  /*22e0*/  UISETP.NE.AND UP0, UPT, UR34, 0x1, UPT ;  /* 0x000000012200788c */ /* 0x000fe4000bf05270 */
[----:B------:R-:W-:Y:S02]  /*22f0*/  UIMAD.WIDE.U32 UR6, UR4, UR35, URZ ;  /* 0x00000023040672a5 */ /* 0x000fe4000f8e00ff */
[----:B------:R-:W-:Y:S01]  /*2300*/  UIADD3 UR42, UPT, UPT, UR51, UR42, URZ ;  /* 0x0000002a332a7290 */ /* 0x000fe2000fffe0ff */
[----:B------:R-:W-:-:S04]  /*2310*/  UMOV UR37, UR51 ;  /* 0x0000003300257c82 */ /* 0x000fc80008000000 */
[----:B------:R-:W-:Y:S01]  /*2320*/  UMOV UR6, UR7 ;  /* 0x0000000700067c82 */ /* 0x000fe20008000000 */
[----:B------:R-:W-:Y:S02]  /*2330*/  UIADD3 UR7, UPT, UPT, -UR5, URZ, URZ ;  /* 0x000000ff05077290 */ /* 0x000fe4000fffe1ff */
[----:B---3--:R-:W-:Y:S02]  /*2340*/  USHF.R.U32.HI UR6, URZ, UR9, UR6 ;  /* 0x00000009ff067299 */ /* 0x008fe40008011606 */
[----:B------:R-:W-:Y:S02]  /*2350*/  UIMAD UR7, UR8, UR7, UR43 ;  /* 0x00000007080772a4 */ /* 0x000fe4000f8e022b */
[----:B------:R-:W-:Y:S02]  /*2360*/  USEL UR14, UR4, UR6, !UP0 ;  /* 0x00000006040e7287 */ /* 0x000fe4000c000000 */
[----:B------:R-:W-:Y:S02]  /*2370*/  UIADD3 UR6, UPT, UPT, -UR4, URZ, URZ ;  /* 0x000000ff04067290 */ /* 0x000fe4000fffe1ff */
[----:B------:R-:W-:-:S02]  /*2380*/  UIADD3 UR9, UPT, UPT, -UR14, URZ, URZ ;  /* 0x000000ff0e097290 */ /* 0x000fc4000fffe1ff */
[----:B------:R-:W-:Y:S02]  /*2390*/  UIMAD UR12, UR11, UR6, UR5 ;  /* 0x000000060b0c72a4 */ /* 0x000fe4000f8e0205 */
[----:B------:R-:W-:Y:S02]  /*23a0*/  UIMAD UR9, UR34, UR9, UR4 ;  /* 0x00000009220972a4 */ /* 0x000fe4000f8e0204 */
[----:B----4-:R-:W-:Y:S01]  /*23b0*/  UIMAD UR11, UR7, UR32, UR10 ;  /* 0x00000020070b72a4 */ /* 0x010fe2000f8e020a */
[----:B------:R-:W3:Y:S02]  /*23c0*/  LDCU UR43, c[0x0][0x38c] ;  /* 0x00007180ff2b77ac */ /* 0x000ee40008000800 */
[----:B------:R-:W4:Y:S01]  /*23d0*/  LDCU UR6, c[0x0][0x500] ;  /* 0x0000a000ff0677ac */ /* 0x000f220008000800 */
[----:B------:R-:W2:Y:S01]  /*23e0*/  LDCU.64 UR4, c[0x0][0x4f8] ;  /* 0x00009f00ff0477ac */ /* 0x000ea20008000a00 */
[----:B-1----:R-:W-:Y:S02]  /*23f0*/  UIMAD UR12, UR12, UR33, UR16 ;  /* 0x000000210c0c72a4 */ /* 0x002fe4000f8e0210 */
[----:B------:R-:W-:Y:S01]  /*2400*/  UIMAD UR13, UR9, UR13, UR17 ;  /* 0x0000000d090d72a4 */ /* 0x000fe2000f8e0211 */
[----:B------:R-:W-:-:S11]  /*2410*/  UMOV UR7, UR31 ;  /* 0x0000001f00077c82 */ /* 0x000fd60008000000 */
.L_x_36:
[----:B------:R-:W-:Y:S01]  /*2420*/  @!P3 MOV R3, 0x6000 ;  /* 0x000060000003b802 */ /* 0x000fe20000000f00 */
[----:B------:R-:W-:Y:S01]  /*2430*/  ULEA UR9, UR7, UR30, 0x3 ;  /* 0x0000001e07097291 */ /* 0x000fe2000f8e18ff */
[----:B--23--:R-:W-:Y:S11]  /*2440*/  @P0 BRA `(.L_x_31) ;  /* 0x0000000000100947 */ /* 0x00cff60003800000 */
[----:B------:R-:W-:Y:S04]  /*2450*/  MOV R4, UR27 ;  /* 0x0000001b00047c02 */ /* 0x000fe80008000f00 */
[----:B------:R-:W-:Y:S04]  /*2460*/  SHF.L.U32 R4, R4, 0x1f, RZ ;  /* 0x0000001f04047819 */ /* 0x000fe800000006ff */
[----:B------:R-:W1:Y:S02]  /*2470*/  SYNCS.PHASECHK.TRANS64.TRYWAIT P0, [UR9+0x80], R4 ;  /* 0x00008004ff0075a7 */ /* 0x000e640008001109 */
[----:B-1----:R-:W-:Y:S05]  /*2480*/  @!P0 BRA `(.L_x_32) ;  /* 0x0000008400308947 */ /* 0x002fea0003800000 */
.L_x_31:
[----:B------:R2:W-:Y:S01]  /*2490*/  @!P3 SYNCS.ARRIVE.TRANS64 RZ, [UR9], R3 ;  /* 0x00000003ffffb9a7 */ /* 0x0005e20008000009 */
[----:B------:R-:W-:Y:S04]  /*24a0*/  ULOP3.LUT UR8, UR38, 0x2, URZ, 0xfc, !UPT ;  /* 0x0000000226087892 */ /* 0x000fe8000f8efcff */
[----:B------:R-:W-:Y:S09]  /*24b0*/  UISETP.NE.AND UP0, UPT, UR8, 0x2, UPT ;  /* 0x000000020800788c */ /* 0x000ff2000bf05270 */
[----:B------:R-:W-:Y:S05]  /*24c0*/  BRA.U UP0, `(.L_x_33) ;  /* 0x0000000100047547 */ /* 0x000fea000b800000 */
[----:B---34-:R-:W-:Y:S05]  /*24d0*/  BPT.TRAP 0x1 ;  /* 0x000000040000795c */ /* 0x018fea0000300000 */
.L_x_33:
[----:B------:R-:W-:Y:S04]  /*24e0*/  BSSY.RECONVERGENT B0, `(.L_x_34) ;  /* 0x0000003000007945 */ /* 0x000fe80003800200 */
[----:B------:R-:W-:Y:S05]  /*24f0*/  @P2 BRA `(.L_x_35) ;  /* 0x0000000000042947 */ /* 0x000fea0003800000 */
[----:B---34-:R-:W-:Y:S05]  /*2500*/  BPT.TRAP 0x1 ;  /* 0x000000040000795c */ /* 0x018fea0000300000 */
.L_x_35:
[----:B---34-:R-:W-:Y:S05]  /*2510*/  BSYNC.RECONVERGENT B0 ;  /* 0x0000000000007941 */ /* 0x018fea0003800200 */
.L_x_34:
[----:B------:R-:W-:Y:S02]  /*2520*/  UIADD3 UR8, UPT, UPT, UR7, 0x1, URZ ;  /* 0x0000000107087890 */ /* 0x000fe4000fffe0ff */
[----:B------:R-:W-:Y:S02]  /*2530*/  UIMAD UR16, UR20, UR23, UR4 ;  /* 0x00000017141072a4 */ /* 0x000fe4000f8e0204 */
[----:B------:R-:W-:Y:S02]  /*2540*/  UISETP.NE.AND UP0, UPT, UR8, 0x10, UPT ;  /* 0x000000100800788c */ /* 0x000fe4000bf05270 */
[----:B------:R-:W-:Y:S02]  /*2550*/  UIMAD UR15, UR21, UR24, UR5 ;  /* 0x00000018150f72a4 */ /* 0x000fe4000f8e0205 */
[----:B------:R-:W-:Y:S02]  /*2560*/  USEL UR10, URZ, 0x1, UP0 ;  /* 0x00000001ff0a7887 */ /* 0x000fe40008000000 */
[----:B------:R-:W-:Y:S02]  /*2570*/  USEL UR31, UR8, URZ, UP0 ;  /* 0x000000ff081f7287 */ /* 0x000fe40008000000 */
[----:B------:R-:W-:Y:S02]  /*2580*/  ULOP3.LUT UR27, UR27, UR10, URZ, 0x3c, !UPT ;  /* 0x0000000a1b1b7292 */ /* 0x000fe4000f8e3cff */
[----:B------:R-:W-:Y:S02]  /*2590*/  ULEA UR8, UR31, UR30, 0x3 ;  /* 0x0000001e1f087291 */ /* 0x000fe4000f8e18ff */
[----:B------:R-:W-:Y:S02]  /*25a0*/  ULEA UR17, UR7, UR30, 0xc ;  /* 0x0000001e07117291 */ /* 0x000fe4000f8e60ff */
[----:B------:R-:W-:Y:S01]  /*25b0*/  ULEA UR15, UR15, UR16, 0x5 ;  /* 0x000000100f0f7291 */ /* 0x000fe2000f8e28ff */
[----:B-1----:R-:W-:Y:S01]  /*25c0*/  MOV R0, UR27 ;  /* 0x0000001b00007c02 */ /* 0x002fe20008000f00 */
[----:B------:R-:W-:Y:S02]  /*25d0*/  UIADD3 UR34, UP0, UPT, UR46, 0x80, URZ ;  /* 0x000000802e227890 */ /* 0x000fe4000ff1e0ff */
[----:B------:R-:W-:Y:S01]  /*25e0*/  ULOP3.LUT UR9, UR9, 0xfefffff8, URZ, 0xc0, !UPT ;  /* 0xfefffff809097892 */ /* 0x000fe2000f8ec0ff */
[----:B------:R-:W-:Y:S01]  /*25f0*/  SHF.L.U32 R0, R0, 0x1f, RZ ;  /* 0x0000001f00007819 */ /* 0x000fe200000006ff */
[----:B------:R-:W-:Y:S02]  /*2600*/  USHF.L.U32 UR10, UR28, 0x5, URZ ;  /* 0x000000051c0a7899 */ /* 0x000fe400080006ff */
[----:B------:R-:W-:Y:S01]  /*2610*/  UIADD3.X UR35, UPT, UPT, URZ, UR47, URZ, UP0, !UPT ;  /* 0x0000002fff237290 */ /* 0x000fe200087fe4ff */
[----:B------:R1:W3:Y:S01]  /*2620*/  SYNCS.PHASECHK.TRANS64.TRYWAIT P0, [UR8+0x80], R0 ;  /* 0x00008000ff0075a7 */ /* 0x0002e20008001108 */
[----:B------:R-:W-:Y:S02]  /*2630*/  ULEA UR8, UR7, UR30, 0xd ;  /* 0x0000001e07087291 */ /* 0x000fe4000f8e68ff */
[----:B------:R-:W-:Y:S02]  /*2640*/  UIMAD UR7, UR22, UR25, UR6 ;  /* 0x00000019160772a4 */ /* 0x000fe4000f8e0206 */
[----:B------:R-:W-:Y:S02]  /*2650*/  UIADD3 UR8, UPT, UPT, UR8, 0x8400, URZ ;  /* 0x0000840008087890 */ /* 0x000fe4000fffe0ff */
[----:B------:R-:W-:Y:S02]  /*2660*/  ULEA UR7, UR7, UR15, 0xa ;  /* 0x0000000f07077291 */ /* 0x000fe4000f8e50ff */
[----:B------:R-:W-:Y:S02]  /*2670*/  UIADD3 UR32, UP3, UPT, UR46, 0x200, URZ ;  /* 0x000002002e207890 */ /* 0x000fe4000ff7e0ff */
[----:B------:R-:W-:Y:S02]  /*2680*/  UPRMT UR7, UR7, 0x5410, URZ ;  /* 0x0000541007077896 */ /* 0x000fe400080000ff */
[----:B------:R-:W-:Y:S02]  /*2690*/  UIADD3.X UR33, UPT, UPT, URZ, UR47, URZ, UP3, !UPT ;  /* 0x0000002fff217290 */ /* 0x000fe40009ffe4ff */
[----:B------:R-:W-:Y:S02]  /*26a0*/  UIADD3 UR16, UPT, UPT, UR17, 0x28400, URZ ;  /* 0x0002840011107890 */ /* 0x000fe4000fffe0ff */
[----:B------:R-:W-:Y:S02]  /*26b0*/  UIADD3 UR36, UPT, UPT, UR20, 0x1, URZ ;  /* 0x0000000114247890 */ /* 0x000fe4000fffe0ff */
[----:B------:R-:W-:Y:S02]  /*26c0*/  UIADD3 UR29, UPT, UPT, UR21, 0x1, URZ ;  /* 0x00000001151d7890 */ /* 0x000fe4000fffe0ff */
[----:B------:R-:W-:Y:S02]  /*26d0*/  UISETP.NE.AND UP2, UPT, UR36, UR43, UPT ;  /* 0x0000002b2400728c */ /* 0x000fe4000bf45270 */
[----:B------:R-:W-:Y:S01]  /*26e0*/  UIADD3 UR26, UPT, UPT, UR22, 0x1, URZ ;  /* 0x00000001161a7890 */ /* 0x000fe2000fffe0ff */
[----:B------:R-:W-:Y:S01]  /*26f0*/  UMOV UR44, 0x0 ;  /* 0x00000000002c7882 */ /* 0x000fe20000000000 */
[----:B------:R-:W-:Y:S01]  /*2700*/  UMOV UR45, 0x10000000 ;  /* 0x10000000002d7882 */ /* 0x000fe20000000000 */
[----:B------:R-:W-:Y:S01]  /*2710*/  UMOV UR17, UR9 ;  /* 0x0000000900117c82 */ /* 0x000fe20008000000 */
[----:B------:R4:W-:Y:S01]  /*2720*/  UTMALDG.5D.IM2COL.2CTA [UR8], [UR34], UR7, desc[UR44] ;  /* 0x00002c08220073b4 */ /* 0x0009e20008261007 */
[----:B------:R-:W-:Y:S04]  /*2730*/  UMOV UR18, UR10 ;  /* 0x0000000a00127c82 */ /* 0x000fe80008000000 */
[----:B------:R-:W-:Y:S04]  /*2740*/  @UP2 UIADD3 UR29, UPT, UPT, UR21, URZ, URZ ;  /* 0x000000ff151d2290 */ /* 0x000fe8000fffe0ff */
[----:B------:R-:W-:Y:S01]  /*2750*/  UISETP.NE.AND UP1, UPT, UR29, UR40, UPT ;  /* 0x000000281d00728c */ /* 0x000fe2000bf25270 */
[----:B------:R2:W-:Y:S10]  /*2760*/  UTMALDG.5D.2CTA [UR16], [UR32], desc[UR44] ;  /* 0x00002c10200075b4 */ /* 0x0005f40008221000 */
[----:B------:R-:W-:Y:S04]  /*2770*/  @UP1 UIADD3 UR26, UPT, UPT, UR22, URZ, URZ ;  /* 0x000000ff161a1290 */ /* 0x000fe8000fffe0ff */
[----:B------:R-:W-:Y:S02]  /*2780*/  UISETP.NE.AND UP0, UPT, UR26, UR41, UPT ;  /* 0x000000291a00728c */ /* 0x000fe4000bf05270 */
[----:B----4-:R-:W-:Y:S09]  /*2790*/  UIADD3 UR8, UPT, UPT, UR28, 0x1, URZ ;  /* 0x000000011c087890 */ /* 0x010ff2000fffe0ff */
[----:B------:R-:W-:Y:S02]  /*27a0*/  @UP0 UIADD3 UR8, UPT, UPT, UR28, URZ, URZ ;  /* 0x000000ff1c080290 */ /* 0x000fe4000fffe0ff */
[----:B------:R-:W-:Y:S02]  /*27b0*/  UIADD3 UR7, UPT, UPT, UR37, -0x1, URZ ;  /* 0xffffffff25077890 */ /* 0x000fe4000fffe0ff */
[----:B--2---:R-:W-:Y:S02]  /*27c0*/  USEL UR22, UR26, URZ, UP0 ;  /* 0x000000ff1a167287 */ /* 0x004fe40008000000 */
[----:B------:R-:W-:Y:S02]  /*27d0*/  UISETP.GT.U32.AND UP0, UPT, UR37, 0x1, UPT ;  /* 0x000000012500788c */ /* 0x000fe4000bf04070 */
[----:B------:R-:W-:Y:S02]  /*27e0*/  USEL UR20, UR36, URZ, UP2 ;  /* 0x000000ff24147287 */ /* 0x000fe40009000000 */
[----:B------:R-:W-:Y:S01]  /*27f0*/  USEL UR21, UR29, URZ, UP1 ;  /* 0x000000ff1d157287 */ /* 0x000fe20008800000 */
[----:B------:R-:W-:Y:S01]  /*2800*/  UMOV UR37, UR7 ;  /* 0x0000000700257c82 */ /* 0x000fe20008000000 */
[----:B------:R-:W-:Y:S01]  /*2810*/  UMOV UR7, UR31 ;  /* 0x0000001f00077c82 */ /* 0x000fe20008000000 */
[----:B------:R-:W-:Y:S02]  /*2820*/  UMOV UR28, UR8 ;  /* 0x00000008001c7c82 */ /* 0x000fe40008000000 */
[----:B-1----:R-:W-:Y:S07]  /*2830*/  BRA.U UP0, `(.L_x_36) ;  /* 0xfffffff900f87547 */ /* 0x002fee000b83ffff */
.L_x_30:
[----:B------:R-:W-:Y:S01]  /*2840*/  SHF.L.U32 R3, R2, 0x1f, RZ ;  /* 0x0000001f02037819 */ /* 0x000fe200000006ff */
[----:B------:R-:W-:-:S03]  /*2850*/  NOP ;  /* 0x0000000000007918 */ /* 0x000fc60000000000 */
[----:B--23--:R-:W2:Y:S02]  /*2860*/  SYNCS.PHASECHK.TRANS64.TRYWAIT P0, [UR30+0x150], R3 ;  /* 0x00015003ff0075a7 */ /* 0x00cea4000800111e */
[----:B--2---:R-:W-:Y:S05]  /*2870*/  @!P0 BRA `(.L_x_37) ;  /* 0x00000080004c8947 */ /* 0x004fea0003800000 */
.L_x_158:
[----:B------:R-:W2:Y:S01]  /*2880*/  LDS.128 R4, [UR30+0x190] ;  /* 0x0001901eff047984 */ /* 0x000ea20008000c00 */
[----:B------:R-:W-:Y:S02]  /*2890*/  UIADD3 UR4, UPT, UPT, UR30, 0x158, URZ ;  /* 0x000001581e047890 */ /* 0x000fe4000fffe0ff */
[----:B------:R-:W-:Y:S01]  /*28a0*/  UISETP.GE.AND UP0, UPT, UR39, 0x1, UPT ;  /* 0x000000012700788c */ /* 0x000fe2000bf06270 */
[----:B------:R-:W-:Y:S01]  /*28b0*/  @!PT LDS RZ, [RZ] ;  /* 0x00000000fffff984 */ /* 0x000fe20000000800 */
[----:B------:R-:W-:Y:S01]  /*28c0*/  @!PT LDS RZ, [RZ] ;  /* 0x00000000fffff984 */ /* 0x000fe20000000800 */
[----:B------:R-:W-:Y:S01]  /*28d0*/  @!PT LDS RZ, [RZ] ;  /* 0x00000000fffff984 */ /* 0x000fe20000000800 */
[----:B------:R-:W-:Y:S01]  /*28e0*/  @!PT LDS RZ, [RZ] ;  /* 0x00000000fffff984 */ /* 0x000fe20000000800 */
[----:B------:R3:W-:Y:S06]  /*28f0*/  MEMBAR.ALL.CTA ;  /* 0x0000000000007992 */ /* 0x0007ec0000008000 */
[----:B---3--:R-:W3:Y:S01]  /*2900*/  FENCE.VIEW.ASYNC.S ;  /* 0x00000000000073c6 */ /* 0x008ee20000000000 */
[----:B------:R-:W-:-:S09]  /*2910*/  UPRMT UR4, URZ, 0x654, UR4 ;  /* 0x00000654ff047896 */ /* 0x000fd20008000004 */
[----:B---3--:R-:W-:Y:S01]  /*2920*/  SYNCS.ARRIVE.TRANS64.RED.A1T0 RZ, [UR4], RZ ;  /* 0x000000ffffff79a7 */ /* 0x008fe20008100404 */
[----:B--2---:R-:W-:-:S13]  /*2930*/  LOP3.LUT P0, RZ, R6, 0x1, RZ, 0xc0, !PT ;  /* 0x0000000106ff7812 */ /* 0x004fda000780c0ff */
[----:B------:R-:W-:Y:S01]  /*2940*/  VOTEU.ANY UP1, P0 ;  /* 0x0000000000ff7886 */ /* 0x000fe20000020100 */
[----:B------:R-:W-:-:S13]  /*2950*/  PLOP3.LUT P0, PT, PT, PT, UP1, 0x80, 0x8 ;  /* 0x000000000008781c */ /* 0x000fda0003f0f018 */
[----:B-1----:R-:W-:Y:S02]  /*2960*/  @P0 MOV R0, R4 ;  /* 0x0000000400000202 */ /* 0x002fe40000000f00 */
[----:B------:R-:W-:Y:S02]  /*2970*/  @P0 LOP3.LUT R4, R5, 0xffff, RZ, 0xc0, !PT ;  /* 0x0000ffff05040812 */ /* 0x000fe400078ec0ff */
[----:B------:R-:W-:Y:S02]  /*2980*/  @P0 R2UR UR6, R0 ;  /* 0x00000000000602ca */ /* 0x000fe400000e0000 */
[----:B------:R-:W-:-:S11]  /*2990*/  @P0 R2UR UR5, R4 ;  /* 0x00000000040502ca */ /* 0x000fd600000e0000 */
[----:B------:R-:W-:Y:S02]  /*29a0*/  @UP1 UMOV UR50, UR6 ;  /* 0x0000000600321c82 */ /* 0x000fe40008000000 */
[----:B------:R-:W-:Y:S01]  /*29b0*/  @UP1 UMOV UR48, UR5 ;  /* 0x0000000500301c82 */ /* 0x000fe20008000000 */
[----:B------:R-:W-:Y:S05]  /*29c0*/  BRA.U !UP0, `(.L_x_38) ;  /* 0x0000000108d47547 */ /* 0x000fea000b800000 */
[----:B------:R-:W1:Y:S01]  /*29d0*/  LDCU.128 UR16, c[0x0][0xc10] ;  /* 0x00018200ff1077ac */ /* 0x000e620008000c00 */
[----:B------:R-:W2:Y:S01]  /*29e0*/  LDCU UR20, c[0x0][0xc20] ;  /* 0x00018400ff1477ac */ /* 0x000ea20008000800 */
[----:B------:R-:W3:Y:S01]  /*29f0*/  LDCU UR13, c[0x0][0xc0c] ;  /* 0x00018180ff0d77ac */ /* 0x000ee20008000800 */
[----:B------:R-:W4:Y:S01]  /*2a00*/  LDCU.64 UR14, c[0x0][0xc28] ;  /* 0x00018500ff0e77ac */ /* 0x000f220008000a00 */
[----:B------:R-:W-:Y:S02]  /*2a10*/  UISETP.NE.AND UP3, UPT, UR39, 0x1, UPT ;  /* 0x000000012700788c */ /* 0x000fe4000bf65270 */
[----:B-1----:R-:W-:Y:S02]  /*2a20*/  UIMAD.WIDE.U32 UR4, UR53, UR19, URZ ;  /* 0x00000013350472a5 */ /* 0x002fe4000f8e00ff */
[----:B------:R-:W-:Y:S02]  /*2a30*/  UIMAD.WIDE.U32 UR6, UR54, UR16, URZ ;  /* 0x00000010360672a5 */ /* 0x000fe4000f8e00ff */
[----:B------:R-:W-:-:S02]  /*2a40*/  UISETP.NE.AND UP0, UPT, UR18, 0x1, UPT ;  /* 0x000000011200788c */ /* 0x000fc4000bf05270 */
[----:B------:R-:W-:Y:S01]  /*2a50*/  UIMAD.WIDE.U32 UR10, UR48, UR19, URZ ;  /* 0x00000013300a72a5 */ /* 0x000fe2000f8e00ff */
[----:B------:R-:W-:Y:S01]  /*2a60*/  UMOV UR4, UR5 ;  /* 0x0000000500047c82 */ /* 0x000fe20008000000 */
[----:B---3--:R-:W-:Y:S02]  /*2a70*/  UISETP.NE.AND UP2, UPT, UR13, 0x1, UPT ;  /* 0x000000010d00788c */ /* 0x008fe4000bf45270 */
[----:B--2---:R-:W-:Y:S02]  /*2a80*/  USHF.R.U32.HI UR5, URZ, UR20, UR4 ;  /* 0x00000014ff057299 */ /* 0x004fe40008011604 */
[----:B------:R-:W-:Y:S01]  /*2a90*/  UIMAD.WIDE.U32 UR8, UR50, UR16, URZ ;  /* 0x00000010320872a5 */ /* 0x000fe2000f8e00ff */
[----:B------:R-:W-:Y:S01]  /*2aa0*/  UMOV UR4, UR7 ;  /* 0x0000000700047c82 */ /* 0x000fe20008000000 */
[----:B------:R-:W-:Y:S02]  /*2ab0*/  USEL UR5, UR53, UR5, !UP0 ;  /* 0x0000000535057287 */ /* 0x000fe4000c000000 */
[----:B------:R-:W-:-:S02]  /*2ac0*/  USHF.R.U32.HI UR4, URZ, UR17, UR4 ;  /* 0x00000011ff047299 */ /* 0x000fc40008011604 */
[----:B----4-:R-:W-:Y:S02]  /*2ad0*/  UIMAD.WIDE.U32 UR6, UR5, UR14, URZ ;  /* 0x0000000e050672a5 */ /* 0x010fe4000f8e00ff */
[----:B------:R-:W-:Y:S01]  /*2ae0*/  USEL UR12, UR54, UR4, !UP2 ;  /* 0x00000004360c7287 */ /* 0x000fe2000d000000 */
[----:B------:R-:W-:Y:S02]  /*2af0*/  UMOV UR8, UR9 ;  /* 0x0000000900087c82 */ /* 0x000fe40008000000 */
[----:B------:R-:W-:Y:S01]  /*2b00*/  UMOV UR4, UR11 ;  /* 0x0000000b00047c82 */ /* 0x000fe20008000000 */
[----:B------:R-:W-:Y:S01]  /*2b10*/  UIMAD.WIDE.U32 UR10, UR12, UR14, URZ ;  /* 0x0000000e0c0a72a5 */ /* 0x000fe2000f8e00ff */
[----:B------:R-:W-:Y:S01]  /*2b20*/  UMOV UR6, UR7 ;  /* 0x0000000700067c82 */ /* 0x000fe20008000000 */
[----:B------:R-:W-:Y:S02]  /*2b30*/  USHF.R.U32.HI UR4, URZ, UR20, UR4 ;  /* 0x00000014ff047299 */ /* 0x000fe40008011604 */
[----:B------:R-:W-:-:S02]  /*2b40*/  @UP3 USHF.R.U32.HI UR5, URZ, UR15, UR6 ;  /* 0x0000000fff053299 */ /* 0x000fc40008011606 */
[----:B------:R-:W-:Y:S01]  /*2b50*/  USHF.R.U32.HI UR17, URZ, UR17, UR8 ;  /* 0x00000011ff117299 */ /* 0x000fe20008011608 */
[----:B------:R-:W-:Y:S01]  /*2b60*/  UMOV UR6, UR11 ;  /* 0x0000000b00067c82 */ /* 0x000fe20008000000 */
[----:B------:R-:W-:Y:S02]  /*2b70*/  USEL UR4, UR48, UR4, !UP0 ;  /* 0x0000000430047287 */ /* 0x000fe4000c000000 */
[----:B------:R-:W-:Y:S02]  /*2b80*/  @UP3 USHF.R.U32.HI UR12, URZ, UR15, UR6 ;  /* 0x0000000fff0c3299 */ /* 0x000fe40008011606 */
[----:B------:R-:W-:Y:S02]  /*2b90*/  UIMAD UR6, UR39, UR5, URZ ;  /* 0x00000005270672a4 */ /* 0x000fe4000f8e02ff */
[----:B------:R-:W-:Y:S02]  /*2ba0*/  USEL UR5, UR50, UR17, !UP2 ;  /* 0x0000001132057287 */ /* 0x000fe4000d000000 */
[----:B------:R-:W-:-:S02]  /*2bb0*/  UIMAD UR8, UR39, UR12, URZ ;  /* 0x0000000c270872a4 */ /* 0x000fc4000f8e02ff */
[----:B------:R-:W-:Y:S02]  /*2bc0*/  UISETP.GE.AND UP0, UPT, UR4, UR6, UPT ;  /* 0x000000060400728c */ /* 0x000fe4000bf06270 */
[----:B------:R-:W-:Y:S02]  /*2bd0*/  UIMAD.WIDE.U32 UR6, UR4, UR14, URZ ;  /* 0x0000000e040672a5 */ /* 0x000fe4000f8e00ff */
[----:B------:R-:W-:Y:S02]  /*2be0*/  UISETP.GE.OR UP0, UPT, UR5, UR8, UP0 ;  /* 0x000000080500728c */ /* 0x000fe40008706670 */
[----:B------:R-:W-:Y:S02]  /*2bf0*/  UIMAD.WIDE.U32 UR8, UR5, UR14, URZ ;  /* 0x0000000e050872a5 */ /* 0x000fe4000f8e00ff */
[----:B------:R-:W-:Y:S01]  /*2c00*/  UIADD3 UR10, UPT, UPT, -UR4, URZ, URZ ;  /* 0x000000ff040a7290 */ /* 0x000fe2000fffe1ff */
[----:B------:R-:W-:Y:S02]  /*2c10*/  UMOV UR6, UR7 ;  /* 0x0000000700067c82 */ /* 0x000fe40008000000 */
[----:B------:R-:W-:-:S02]  /*2c20*/  USHF.R.U32.HI UR6, URZ, UR15, UR6 ;  /* 0x0000000fff067299 */ /* 0x000fc40008011606 */
[----:B------:R-:W-:Y:S02]  /*2c30*/  UIMAD UR10, UR18, UR10, UR48 ;  /* 0x0000000a120a72a4 */ /* 0x000fe4000f8e0230 */
[----:B------:R-:W-:Y:S01]  /*2c40*/  USEL UR6, UR4, UR6, !UP3 ;  /* 0x0000000604067287 */ /* 0x000fe2000d800000 */
[----:B------:R-:W-:Y:S01]  /*2c50*/  @!UP0 UMOV UR7, UR9 ;  /* 0x0000000900078c82 */ /* 0x000fe20008000000 */
[----:B------:R-:W-:Y:S02]  /*2c60*/  UIADD3 UR9, UPT, UPT, -UR5, URZ, URZ ;  /* 0x000000ff05097290 */ /* 0x000fe4000fffe1ff */
[----:B------:R-:W-:Y:S02]  /*2c70*/  @!UP0 USHF.R.U32.HI UR7, URZ, UR15, UR7 ;  /* 0x0000000fff078299 */ /* 0x000fe40008011607 */
[----:B------:R-:W-:Y:S02]  /*2c80*/  UIADD3 UR8, UPT, UPT, -UR6, URZ, URZ ;  /* 0x000000ff06087290 */ /* 0x000fe4000fffe1ff */
[----:B------:R-:W-:-:S02]  /*2c90*/  @!UP0 USEL UR7, UR5, UR7, !UP3 ;  /* 0x0000000705078287 */ /* 0x000fc4000d800000 */
[----:B------:R-:W-:Y:S02]  /*2ca0*/  UIMAD UR8, UR39, UR8, UR4 ;  /* 0x00000008270872a4 */ /* 0x000fe4000f8e0204 */
[----:B------:R-:W-:Y:S02]  /*2cb0*/  @!UP0 UIADD3 UR6, UPT, UPT, UR6, -UR7, URZ ;  /* 0x8000000706068290 */ /* 0x000fe4000fffe0ff */
[----:B------:R-:W-:Y:S02]  /*2cc0*/  @!UP0 UIMAD UR7, UR8, UR12, UR7 ;  /* 0x0000000c080782a4 */ /* 0x000fe4000f8e0207 */
[----:B------:R-:W-:Y:S02]  /*2cd0*/  @!UP0 UIMAD UR4, UR39, UR6, UR5 ;  /* 0x00000006270482a4 */ /* 0x000fe4000f8e0205 */
[----:B------:R-:W-:Y:S02]  /*2ce0*/  UIMAD UR6, UR13, UR9, UR50 ;  /* 0x000000090d0672a4 */ /* 0x000fe4000f8e0232 */
[----:B------:R-:W-:Y:S01]  /*2cf0*/  UIMAD UR48, UR4, UR18, UR10 ;  /* 0x00000012043072a4 */ /* 0x000fe2000f8e020a */
[----:B------:R-:W-:-:S02]  /*2d00*/  @!UP0 UMOV UR5, UR7 ;  /* 0x0000000700058c82 */ /* 0x000fc40008000000 */
[----:B------:R-:W-:-:S12]  /*2d10*/  UIMAD UR50, UR5, UR13, UR6 ;  /* 0x0000000d053272a4 */ /* 0x000fd8000f8e0206 */
.L_x_38:
[----:B------:R-:W1:Y:S02]  /*2d20*/  LDCU UR4, c[0x0][0xc30] ;  /* 0x00018600ff0477ac */ /* 0x000e640008000800 */
[----:B-1----:R-:W-:-:S09]  /*2d30*/  UISETP.NE.AND UP0, UPT, UR4, 0x1, UPT ;  /* 0x000000010400788c */ /* 0x002fd2000bf05270 */
[----:B------:R-:W-:Y:S05]  /*2d40*/  BRA.U UP0, `(.L_x_39) ;  /* 0x0000000100447547 */ /* 0x000fea000b800000 */
[----:B------:R-:W1:Y:S01]  /*2d50*/  LDCU.128 UR8, c[0x0][0xc10] ;  /* 0x00018200ff0877ac */ /* 0x000e620008000c00 */
[----:B------:R-:W2:Y:S01]  /*2d60*/  LDCU UR12, c[0x0][0xc0c] ;  /* 0x00018180ff0c77ac */ /* 0x000ea20008000800 */
[----:B------:R-:W3:Y:S01]  /*2d70*/  LDCU UR13, c[0x0][0xc20] ;  /* 0x00018400ff0d77ac */ /* 0x000ee20008000800 */
[----:B-1----:R-:W-:Y:S02]  /*2d80*/  UIMAD.WIDE.U32 UR6, UR50, UR8, URZ ;  /* 0x00000008320672a5 */ /* 0x002fe4000f8e00ff */
[----:B------:R-:W-:Y:S02]  /*2d90*/  UIMAD.WIDE.U32 UR4, UR48, UR11, URZ ;  /* 0x0000000b300472a5 */ /* 0x000fe4000f8e00ff */
[----:B--2---:R-:W-:Y:S02]  /*2da0*/  UISETP.NE.AND UP2, UPT, UR12, 0x1, UPT ;  /* 0x000000010c00788c */ /* 0x004fe4000bf45270 */
[----:B------:R-:W-:Y:S01]  /*2db0*/  UISETP.NE.AND UP0, UPT, UR10, 0x1, UPT ;  /* 0x000000010a00788c */ /* 0x000fe2000bf05270 */
[----:B------:R-:W-:-:S02]  /*2dc0*/  UMOV UR6, UR7 ;  /* 0x0000000700067c82 */ /* 0x000fc40008000000 */
[----:B------:R-:W-:Y:S01]  /*2dd0*/  UMOV UR4, UR5 ;  /* 0x0000000500047c82 */ /* 0x000fe20008000000 */
[----:B------:R-:W-:Y:S02]  /*2de0*/  USHF.R.U32.HI UR6, URZ, UR9, UR6 ;  /* 0x00000009ff067299 */ /* 0x000fe40008011606 */
[----:B---3--:R-:W-:Y:S02]  /*2df0*/  USHF.R.U32.HI UR4, URZ, UR13, UR4 ;  /* 0x0000000dff047299 */ /* 0x008fe40008011604 */
[----:B------:R-:W-:Y:S02]  /*2e00*/  USEL UR5, UR50, UR6, !UP2 ;  /* 0x0000000632057287 */ /* 0x000fe4000d000000 */
[----:B------:R-:W-:-:S04]  /*2e10*/  USEL UR4, UR48, UR4, !UP0 ;  /* 0x0000000430047287 */ /* 0x000fc8000c000000 */
[----:B------:R-:W-:Y:S02]  /*2e20*/  UIADD3 UR6, UPT, UPT, UR5, -UR4, URZ ;  /* 0x8000000405067290 */ /* 0x000fe4000fffe0ff */
[----:B------:R-:W-:Y:S02]  /*2e30*/  UIADD3 UR4, UPT, UPT, -UR5, UR4, URZ ;  /* 0x0000000405047290 */ /* 0x000fe4000fffe1ff */
[----:B------:R-:W-:Y:S02]  /*2e40*/  UIMAD UR48, UR6, UR10, UR48 ;  /* 0x0000000a063072a4 */ /* 0x000fe4000f8e0230 */
[----:B------:R-:W-:-:S12]  /*2e50*/  UIMAD UR50, UR4, UR12, UR50 ;  /* 0x0000000c043272a4 */ /* 0x000fd8000f8e0232 */
.L_x_39:
[----:B------:R-:W-:Y:S01]  /*2e60*/  R2UR UR5, R92 ;  /* 0x000000005c0572ca */ /* 0x000fe200000e0000 */
[----:B------:R-:W-:Y:S01]  /*2e70*/  UMOV UR36, UR42 ;  /* 0x0000002a00247c82 */ /* 0x000fe20008000000 */
[----:B------:R-:W-:Y:S02]  /*2e80*/  R2UR UR4, R91 ;  /* 0x000000005b0472ca */ /* 0x000fe400000e0000 */
[----:B------:R-:W-:Y:S02]  /*2e90*/  PLOP3.LUT P1, PT, PT, PT, PT, 0x80, 0x8 ;  /* 0x000000000008781c */ /* 0x000fe40003f2f070 */
[----:B------:R-:W-:-:S07]  /*2ea0*/  LOP3.LUT R2, R2, 0x1, RZ, 0x3c, !PT ;  /* 0x0000000102027812 */ /* 0x000fce00078e3cff */
[----:B------:R-:W-:Y:S02]  /*2eb0*/  UIADD3 UR52, UPT, UPT, UR50, UR5, URZ ;  /* 0x0000000532347290 */ /* 0x000fe4000fffe0ff */
[----:B------:R-:W-:Y:S01]  /*2ec0*/  UIADD3 UR24, UPT, UPT, UR48, UR4, URZ ;  /* 0x0000000430187290 */ /* 0x000fe2000fffe0ff */
[----:B------:R-:W-:Y:S11]  /*2ed0*/  BRA.U UP1, `(.L_x_40) ;  /* 0xffffffe901a47547 */ /* 0x000ff6000b83ffff */
[----:B------:R-:W-:Y:S01]  /*2ee0*/  UIADD3 UR30, UPT, UPT, UR30, 0x80, URZ ;  /* 0x000000801e1e7890 */ /* 0x000fe2000fffe0ff */
[----:B------:R-:W-:-:S03]  /*2ef0*/  MOV R2, UR27 ;  /* 0x0000001b00027c02 */ /* 0x000fc60008000f00 */
[----:B------:R-:W-:Y:S01]  /*2f00*/  ULEA UR4, UR31, UR30, 0x3 ;  /* 0x0000001e1f047291 */ /* 0x000fe2000f8e18ff */
[----:B------:R-:W-:-:S08]  /*2f10*/  SHF.L.U32 R2, R2, 0x1f, RZ ;  /* 0x0000001f02027819 */ /* 0x000fd000000006ff */
[----:B------:R-:W1:Y:S02]  /*2f20*/  SYNCS.PHASECHK.TRANS64.TRYWAIT P0, [UR4], R2 ;  /* 0x00000002ff0075a7 */ /* 0x000e640008001104 */
[----:B-1----:R-:W-:Y:S05]  /*2f30*/  @!P0 BRA `(.L_x_41) ;  /* 0x0000007800b48947 */ /* 0x002fea0003800000 */
.L_x_160:
[----:B------:R-:W-:-:S04]  /*2f40*/  UIADD3 UR4, UPT, UPT, UR31, 0x1, URZ ;  /* 0x000000011f047890 */ /* 0x000fc8000fffe0ff */
[----:B------:R-:W-:-:S04]  /*2f50*/  UISETP.NE.AND UP0, UPT, UR4, 0x10, UPT ;  /* 0x000000100400788c */ /* 0x000fc8000bf05270 */
[----:B------:R-:W-:Y:S02]  /*2f60*/  USEL UR5, URZ, 0x1, UP0 ;  /* 0x00000001ff057887 */ /* 0x000fe40008000000 */
[----:B------:R-:W-:Y:S02]  /*2f70*/  USEL UR4, UR4, URZ, UP0 ;  /* 0x000000ff04047287 */ /* 0x000fe40008000000 */
[----:B------:R-:W-:Y:S02]  /*2f80*/  ULOP3.LUT UR6, UR27, UR5, URZ, 0x3c, !UPT ;  /* 0x000000051b067292 */ /* 0x000fe4000f8e3cff */
[----:B------:R-:W-:-:S04]  /*2f90*/  ULEA UR5, UR4, UR30, 0x3 ;  /* 0x0000001e04057291 */ /* 0x000fc8000f8e18ff */
[----:B-1----:R-:W-:-:S04]  /*2fa0*/  MOV R2, UR6 ;  /* 0x0000000600027c02 */ /* 0x002fc80008000f00 */
[----:B------:R-:W-:-:S04]  /*2fb0*/  SHF.L.U32 R2, R2, 0x1f, RZ ;  /* 0x0000001f02027819 */ /* 0x000fc800000006ff */
[----:B------:R-:W1:Y:S02]  /*2fc0*/  SYNCS.PHASECHK.TRANS64.TRYWAIT P0, [UR5], R2 ;  /* 0x00000002ff0075a7 */ /* 0x000e640008001105 */
[----:B-1----:R-:W-:Y:S05]  /*2fd0*/  @!P0 BRA `(.L_x_42) ;  /* 0x0000007800a48947 */ /* 0x002fea0003800000 */
.L_x_162:
        /* <DEDUP_REMOVED lines=10> */
.L_x_164:
        /* <DEDUP_REMOVED lines=10> */
.L_x_166:
        /* <DEDUP_REMOVED lines=10> */
.L_x_168:
        /* <DEDUP_REMOVED lines=10> */
.L_x_170:
        /* <DEDUP_REMOVED lines=10> */
.L_x_172:
        /* <DEDUP_REMOVED lines=10> */
.L_x_174:
        /* <DEDUP_REMOVED lines=10> */
.L_x_176:
        /* <DEDUP_REMOVED lines=10> */
.L_x_178:
        /* <DEDUP_REMOVED lines=10> */
.L_x_180:
        /* <DEDUP_REMOVED lines=10> */
.L_x_182:
        /* <DEDUP_REMOVED lines=10> */
.L_x_184:
        /* <DEDUP_REMOVED lines=10> */
.L_x_186:
        /* <DEDUP_REMOVED lines=10> */
.L_x_188:
[----:B------:R-:W-:-:S04]  /*3800*/  UIADD3 UR4, UPT, UPT, UR4, 0x1, URZ ;  /* 0x0000000104047890 */ /* 0x000fc8000fffe0ff */
[----:B------:R-:W-:-:S04]  /*3810*/  UISETP.NE.AND UP0, UPT, UR4, 0x10, UPT ;  /* 0x000000100400788c */ /* 0x000fc8000bf05270 */
[----:B------:R-:W-:Y:S02]  /*3820*/  USEL UR5, URZ, 0x1, UP0 ;  /* 0x00000001ff057887 */ /* 0x000fe40008000000 */
[----:B------:R-:W-:Y:S02]  /*3830*/  USEL UR4, UR4, URZ, UP0 ;  /* 0x000000ff04047287 */ /* 0x000fe40008000000 */
[----:B------:R-:W-:Y:S02]  /*3840*/  ULOP3.LUT UR5, UR6, UR5, URZ, 0x3c, !UPT ;  /* 0x0000000506057292 */ /* 0x000fe4000f8e3cff */
[----:B------:R-:W-:-:S04]  /*3850*/  ULEA UR4, UR4, UR30, 0x3 ;  /* 0x0000001e04047291 */ /* 0x000fc8000f8e18ff */
[----:B-1----:R-:W-:Y:S02]  /*3860*/  IMAD.U32 R2, RZ, RZ, UR5 ;  /* 0x00000005ff027e24 */ /* 0x002fe4000f8e00ff */
[----:B------:R-:W-:-:S03]  /*3870*/  MOV R0, UR4 ;  /* 0x0000000400007c02 */ /* 0x000fc60008000f00 */
[----:B------:R-:W-:-:S07]  /*3880*/  SHF.L.U32 R2, R2, 0x1f, RZ ;  /* 0x0000001f02027819 */ /* 0x000fce00000006ff */
.L_x_56:
[----:B-1----:R1:W2:Y:S02]  /*3890*/  SYNCS.PHASECHK.TRANS64.TRYWAIT P0, [R0+URZ], R2 ;  /* 0x00000002000075a7 */ /* 0x0022a400080011ff */
[----:B--2---:R-:W-:Y:S05]  /*38a0*/  @!P0 NANOSLEEP.SYNCS 0x989680 ;  /* 0x009896800000895d */ /* 0x004fea0003900000 */
[----:B------:R-:W2:Y:S02]  /*38b0*/  @!P0 SYNCS.PHASECHK.TRANS64 P0, [R0+URZ], R2 ;  /* 0x00000002000085a7 */ /* 0x000ea400080010ff */
[----:B--2---:R-:W-:Y:S05]  /*38c0*/  @P0 EXIT ;  /* 0x000000000000094d */ /* 0x004fea0003800000 */
[----:B------:R-:W-:Y:S05]  /*38d0*/  BRA `(.L_x_56) ;  /* 0xfffffffc00ec7947 */ /* 0x000fea000383ffff */
.L_x_22:
[----:B------:R-:W2:Y:S02]  /*38e0*/  S2UR UR4, SR_CgaCtaId ;  /* 0x00000000000479c3 */ /* 0x000ea40000008800 */
[----:B--2---:R-:W-:-:S04]  /*38f0*/  UISETP.NE.AND UP0, UPT, UR4, URZ, UPT ;  /* 0x000000ff0400728c */ /* 0x004fc8000bf05270 */
[----:B------:R-:W-:-:S09]  /*3900*/  UISETP.NE.OR UP0, UPT, UR18, 0x1, UP0 ;  /* 0x000000011200788c */ /* 0x000fd20008705670 */
[----:B------:R-:W-:Y:S05]  /*3910*/  BRA.U UP0, `(.L_x_57) ;  /* 0x0000000100b47547 */ /* 0x000fea000b800000 */
[----:B------:R-:W2:Y:S01]  /*3920*/  S2UR UR5, SR_CgaCtaId ;  /* 0x00000000000579c3 */ /* 0x000ea20000008800 */
[----:B------:R-:W-:Y:S01]  /*3930*/  UMOV UR4, 0x400 ;  /* 0x0000040000047882 */ /* 0x000fe20000000000 */
[----:B------:R-:W-:Y:S01]  /*3940*/  HFMA2 R2, -RZ, RZ, 0, 5.9604644775390625e-08 ;  /* 0x00000001ff027431 */ /* 0x000fe200000001ff */
[----:B------:R-:W-:Y:S01]  /*3950*/  ISETP.GE.U32.AND P0, PT, R3, 0x2, PT ;  /* 0x000000020300780c */ /* 0x000fe20003f06070 */
[----:B------:R-:W-:Y:S01]  /*3960*/  IMAD.MOV.U32 R8, RZ, RZ, RZ ;  /* 0x000000ffff087224 */ /* 0x000fe200078e00ff */
[----:B--2---:R-:W-:-:S04]  /*3970*/  ULEA UR4, UR5, UR4, 0x18 ;  /* 0x0000000405047291 */ /* 0x004fc8000f8ec0ff */
[----:B------:R-:W-:Y:S02]  /*3980*/  UIADD3 UR5, UPT, UPT, UR4, 0x158, URZ ;  /* 0x0000015804057890 */ /* 0x000fe4000fffe0ff */
[----:B------:R-:W-:Y:S02]  /*3990*/  UIADD3 UR8, UPT, UPT, UR4, 0x150, URZ ;  /* 0x0000015004087890 */ /* 0x000fe4000fffe0ff */
[----:B------:R-:W-:-:S12]  /*39a0*/  UPRMT UR5, URZ, 0x654, UR5 ;  /* 0x00000654ff057896 */ /* 0x000fd80008000005 */
.L_x_60:
[----:B------:R-:W-:Y:S01]  /*39b0*/  SHF.L.U32 R6, R2, 0x1f, RZ ;  /* 0x0000001f02067819 */ /* 0x000fe200000006ff */
[----:B------:R-:W-:Y:S02]  /*39c0*/  IMAD.U32 R4, RZ, RZ, UR8 ;  /* 0x00000008ff047e24 */ /* 0x000fe4000f8e00ff */
[----:B------:R-:W-:Y:S01]  /*39d0*/  @!P0 IMAD.MOV.U32 R5, RZ, RZ, 0x10 ;  /* 0x00000010ff058424 */ /* 0x000fe200078e00ff */
[----:B------:R-:W2:Y:S02]  /*39e0*/  SYNCS.PHASECHK.TRANS64.TRYWAIT P1, [UR4+0x158], R6 ;  /* 0x00015806ff0075a7 */ /* 0x000ea40008021104 */
[----:B------:R-:W-:-:S04]  /*39f0*/  PRMT R4, R3, 0x654, R4 ;  /* 0x0000065403047816 */ /* 0x000fc80000000004 */
[----:B------:R-:W-:Y:S01]  /*3a00*/  SEL R0, R4, R0, !P0 ;  /* 0x0000000004007207 */ /* 0x000fe20004000000 */
[----:B--2---:R-:W-:Y:S06]  /*3a10*/  @!P1 BRA `(.L_x_58) ;  /* 0x0000007400649947 */ /* 0x004fec0003800000 */
.L_x_190:
[----:B------:R-:W-:Y:S01]  /*3a20*/  UIADD3 UR6, UPT, UPT, UR4, 0x190, URZ ;  /* 0x0000019004067890 */ /* 0x000fe2000fffe0ff */
[----:B------:R3:W-:Y:S01]  /*3a30*/  @!P0 SYNCS.ARRIVE.TRANS64.RED RZ, [R0+URZ], R5 ;  /* 0x0000000500ff89a7 */ /* 0x0007e200080004ff */
[----:B------:R-:W-:Y:S01]  /*3a40*/  UIADD3 UR7, UPT, UPT, UR4, 0x150, URZ ;  /* 0x0000015004077890 */ /* 0x000fe2000fffe0ff */
[----:B------:R-:W-:-:S08]  /*3a50*/  LOP3.LUT R2, R2, 0x1, RZ, 0x3c, !PT ;  /* 0x0000000102027812 */ /* 0x000fd000078e3cff */
[----:B------:R-:W-:Y:S06]  /*3a60*/  UGETNEXTWORKID.BROADCAST [UR6], [UR7] ;  /* 0x00000000060073ca */ /* 0x000fec0008000100 */
[----:B---3--:R-:W-:-:S04]  /*3a70*/  SHF.L.U32 R5, R8, 0x1f, RZ ;  /* 0x0000001f08057819 */ /* 0x008fc800000006ff */
[----:B------:R-:W3:Y:S02]  /*3a80*/  SYNCS.PHASECHK.TRANS64.TRYWAIT P1, [UR4+0x150], R5 ;  /* 0x00015005ff0075a7 */ /* 0x000ee40008021104 */
[----:B---3--:R-:W-:Y:S05]  /*3a90*/  @!P1 BRA `(.L_x_59) ;  /* 0x00000074005c9947 */ /* 0x008fea0003800000 */
.L_x_192:
[----:B--2---:R-:W2:Y:S01]  /*3aa0*/  LDS.128 R4, [UR4+0x190] ;  /* 0x00019004ff047984 */ /* 0x004ea20008000c00 */
[----:B------:R-:W-:Y:S01]  /*3ab0*/  LOP3.LUT R8, R8, 0x1, RZ, 0x3c, !PT ;  /* 0x0000000108087812 */ /* 0x000fe200078e3cff */
[----:B------:R-:W-:Y:S01]  /*3ac0*/  @!PT LDS RZ, [RZ] ;  /* 0x00000000fffff984 */ /* 0x000fe20000000800 */
[----:B------:R-:W-:Y:S01]  /*3ad0*/  @!PT LDS RZ, [RZ] ;  /* 0x00000000fffff984 */ /* 0x000fe20000000800 */
[----:B------:R-:W-:Y:S01]  /*3ae0*/  @!PT LDS RZ, [RZ] ;  /* 0x00000000fffff984 */ /* 0x000fe20000000800 */
[----:B------:R-:W-:Y:S01]  /*3af0*/  @!PT LDS RZ, [RZ] ;  /* 0x00000000fffff984 */ /* 0x000fe20000000800 */
[----:B------:R3:W-:Y:S06]  /*3b00*/  MEMBAR.ALL.CTA ;  /* 0x0000000000007992 */ /* 0x0007ec0000008000 */
[----:B---3--:R-:W3:Y:S02]  /*3b10*/  FENCE.VIEW.ASYNC.S ;  /* 0x00000000000073c6 */ /* 0x008ee40000000000 */
[----:B---3--:R-:W-:Y:S01]  /*3b20*/  SYNCS.ARRIVE.TRANS64.RED.A1T0 RZ, [UR5], RZ ;  /* 0x000000ffffff79a7 */ /* 0x008fe20008100405 */
[----:B--2---:R-:W-:-:S13]  /*3b30*/  LOP3.LUT P1, RZ, R6, 0x1, RZ, 0xc0, !PT ;  /* 0x0000000106ff7812 */ /* 0x004fda000782c0ff */
[----:B------:R-:W-:Y:S05]  /*3b40*/  @P1 BRA `(.L_x_60) ;  /* 0xfffffffc00981947 */ /* 0x000fea000383ffff */
[----:B------:R-:W-:-:S04]  /*3b50*/  SHF.L.U32 R0, R2, 0x1f, RZ ;  /* 0x0000001f02007819 */ /* 0x000fc800000006ff */
[----:B------:R-:W2:Y:S02]  /*3b60*/  SYNCS.PHASECHK.TRANS64 P0, [UR4+0x158], R0 ;  /* 0x00015800ff0075a7 */ /* 0x000ea40008001004 */
[----:B-12---:R-:W-:Y:S05]  /*3b70*/  @P0 EXIT ;  /* 0x000000000000094d */ /* 0x006fea0003800000 */
[----:B------:R-:W-:-:S07]  /*3b80*/  MOV R0, UR4 ;  /* 0x0000000400007c02 */ /* 0x000fce0008000f00 */
.L_x_61:
[----:B-1----:R-:W-:-:S04]  /*3b90*/  SHF.L.U32 R3, R2, 0x1f, RZ ;  /* 0x0000001f02037819 */ /* 0x002fc800000006ff */
[----:B------:R1:W2:Y:S03]  /*3ba0*/  SYNCS.PHASECHK.TRANS64.TRYWAIT P0, [R0+URZ+0x158], R3 ;  /* 0x00015803000075a7 */ /* 0x0002a600080011ff */
[----:B--2---:R-:W-:Y:S05]  /*3bb0*/  @!P0 NANOSLEEP.SYNCS 0x989680 ;  /* 0x009896800000895d */ /* 0x004fea0003900000 */
[----:B------:R-:W2:Y:S02]  /*3bc0*/  @!P0 SYNCS.PHASECHK.TRANS64 P0, [R0+URZ+0x158], R3 ;  /* 0x00015803000085a7 */ /* 0x000ea400080010ff */
[----:B--2---:R-:W-:Y:S05]  /*3bd0*/  @P0 EXIT ;  /* 0x000000000000094d */ /* 0x004fea0003800000 */
[----:B------:R-:W-:Y:S05]  /*3be0*/  BRA `(.L_x_61) ;  /* 0xfffffffc00e87947 */ /* 0x000fea000383ffff */
.L_x_57:
[----:B------:R-:W-:Y:S05]  /*3bf0*/  BRA.U UP4, `(.L_x_62) ;  /* 0x0000001104687547 */ /* 0x000fea000b800000 */
[----:B------:R-:W2:Y:S01]  /*3c00*/  S2UR UR4, SR_CgaCtaId ;  /* 0x00000000000479c3 */ /* 0x000ea20000008800 */
[----:B------:R-:W-:Y:S01]  /*3c10*/  UMOV UR5, 0x40 ;  /* 0x0000004000057882 */ /* 0x000fe20000000000 */
[----:B------:R-:W-:Y:S01]  /*3c20*/  NOP ;  /* 0x0000000000007918 */ /* 0x000fe20000000000 */
[----:B------:R-:W-:Y:S01]  /*3c30*/  UMOV UR6, 0x400 ;  /* 0x0000040000067882 */ /* 0x000fe20000000000 */
[----:B--2---:R-:W-:Y:S02]  /*3c40*/  ULEA UR5, UR4, UR5, 0x18 ;  /* 0x0000000504057291 */ /* 0x004fe4000f8ec0ff */
[----:B------:R-:W-:-:S07]  /*3c50*/  ULEA UR6, UR4, UR6, 0x18 ;  /* 0x0000000604067291 */ /* 0x000fce000f8ec0ff */
[----:B------:R-:W2:Y:S02]  /*3c60*/  LDS.U8 R3, [UR5+0x1c] ;  /* 0x00001c05ff037984 */ /* 0x000ea40008000000 */
[----:B--2---:R-:W-:-:S13]  /*3c70*/  ISETP.NE.AND P0, PT, R3, RZ, PT ;  /* 0x000000ff0300720c */ /* 0x004fda0003f05270 */
[----:B------:R-:W-:Y:S05]  /*3c80*/  @P0 BRA `(.L_x_63) ;  /* 0x0000000400080947 */ /* 0x000fea0003800000 */
[----:B------:R-:W-:Y:S02]  /*3c90*/  UISETP.NE.U32.AND UP1, UPT, UR31, 0x1, UPT ;  /* 0x000000011f00788c */ /* 0x000fe4000bf25070 */
[----:B------:R-:W-:-:S07]  /*3ca0*/  UIADD3 UR7, UPT, UPT, UR5, 0x8, URZ ;  /* 0x0000000805077890 */ /* 0x000fce000fffe0ff */
[----:B------:R-:W-:Y:S05]  /*3cb0*/  BRA.U !UP1, `(.L_x_64) ;  /* 0x00000001099c7547 */ /* 0x000fea000b800000 */
[----:B------:R-:W-:Y:S01]  /*3cc0*/  ELECT P0, URZ, PT ;  /* 0x0000000000ff782f */ /* 0x000fe20003800000 */
[----:B------:R-:W-:-:S12]  /*3cd0*/  BSSY B0, `(.L_x_64) ;  /* 0x0000025000007945 */ /* 0x000fd80003800000 */
[----:B------:R-:W-:Y:S05]  /*3ce0*/  @!P0 BRA `(.L_x_65) ;  /* 0x00000000008c8947 */ /* 0x000fea0003800000 */
[----:B------:R-:W-:-:S05]  /*3cf0*/  UMOV UR4, 0x10 ;  /* 0x0000001000047882 */ /* 0x000fca0000000000 */
[----:B------:R-:W-:Y:S04]  /*3d00*/  DEPBAR.LE SB2, 0x36 ;  /* 0x0000ad800000791a */ /* 0x000fe80000000000 */
[----:B------:R-:W2:Y:S02]  /*3d10*/  UTCATOMSWS.2CTA.FIND_AND_SET.ALIGN UP0, UR4, UR4 ;  /* 0x00000004000475e3 */ /* 0x000ea40008200800 */
[----:B--2---:R-:W-:Y:S01]  /*3d20*/  MOV R10, UR4 ;  /* 0x00000004000a7c02 */ /* 0x004fe20008000f00 */
[----:B------:R-:W-:Y:S06]  /*3d30*/  BRA.U UP0, `(.L_x_66) ;  /* 0x0000000100187547 */ /* 0x000fec000b800000 */
.L_x_67:
[----:B------:R-:W-:Y:S05]  /*3d40*/  NANOSLEEP 0x64 ;  /* 0x000000640000795d */ /* 0x000fea0003800000 */
[----:B------:R-:W-:-:S05]  /*3d50*/  UMOV UR4, 0x10 ;  /* 0x0000001000047882 */ /* 0x000fca0000000000 */
[----:B------:R-:W-:Y:S04]  /*3d60*/  DEPBAR.LE SB2, 0x36 ;  /* 0x0000ad800000791a */ /* 0x000fe80000000000 */
[----:B------:R-:W2:Y:S02]  /*3d70*/  UTCATOMSWS.2CTA.FIND_AND_SET.ALIGN UP0, UR4, UR4 ;  /* 0x00000004000475e3 */ /* 0x000ea40008200800 */
[----:B--2---:R-:W-:Y:S01]  /*3d80*/  MOV R10, UR4 ;  /* 0x00000004000a7c02 */ /* 0x004fe20008000f00 */
[----:B------:R-:W-:Y:S05]  /*3d90*/  BRA.U !UP0, `(.L_x_67) ;  /* 0xfffffffd08e87547 */ /* 0x000fea000b83ffff */
.L_x_66:
[----:B------:R-:W2:Y:S01]  /*3da0*/  LDS R6, [UR5+0x10] ;  /* 0x00001005ff067984 */ /* 0x000ea20008000800 */
[----:B------:R-:W-:Y:S01]  /*3db0*/  IMAD.U32 R3, RZ, RZ, UR6 ;  /* 0x00000006ff037e24 */ /* 0x000fe2000f8e00ff */
[----:B------:R-:W-:-:S03]  /*3dc0*/  MOV R4, UR30 ;  /* 0x0000001e00047c02 */ /* 0x000fc60008000f00 */
[----:B------:R-:W-:Y:S01]  /*3dd0*/  VIADD R3, R3, 0x1a0 ;  /* 0x000001a003037836 */ /* 0x000fe20000000000 */
[----:B--2---:R-:W-:-:S04]  /*3de0*/  SHF.L.U32 R6, R6, 0x1f, RZ ;  /* 0x0000001f06067819 */ /* 0x004fc800000006ff */
[----:B------:R-:W2:Y:S02]  /*3df0*/  SYNCS.PHASECHK.TRANS64.TRYWAIT P0, [UR5+0x8], R6 ;  /* 0x00000806ff0075a7 */ /* 0x000ea40008001105 */
[----:B--2---:R-:W-:Y:S05]  /*3e00*/  @P0 BRA `(.L_x_68) ;  /* 0x0000000000080947 */ /* 0x004fea0003800000 */
[----:B------:R-:W2:Y:S02]  /*3e10*/  SYNCS.PHASECHK.TRANS64.TRYWAIT P0, [UR5+0x8], R6 ;  /* 0x00000806ff0075a7 */ /* 0x000ea40008001105 */
[----:B--2---:R-:W-:Y:S05]  /*3e20*/  @!P0 BRA `(.L_x_69) ;  /* 0x0000007000908947 */ /* 0x004fea0003800000 */
.L_x_68:
[----:B------:R-:W-:Y:S01]  /*3e30*/  PRMT R4, R4, 0x654, R3 ;  /* 0x0000065404047816 */ /* 0x000fe20000000003 */
[----:B------:R-:W-:Y:S01]  /*3e40*/  HFMA2 R3, -RZ, RZ, 0, 5.9604644775390625e-08 ;  /* 0x00000001ff037431 */ /* 0x000fe200000001ff */
[----:B------:R-:W-:Y:S01]  /*3e50*/  UPRMT UR4, UR30, 0x654, UR7 ;  /* 0x000006541e047896 */ /* 0x000fe20008000007 */
[----:B------:R-:W-:Y:S02]  /*3e60*/  IMAD.MOV.U32 R8, RZ, RZ, 0xffff ;  /* 0x0000ffffff087424 */ /* 0x000fe400078e00ff */
[----:B--2---:R-:W-:Y:S02]  /*3e70*/  IMAD.MOV.U32 R6, RZ, RZ, 0x4 ;  /* 0x00000004ff067424 */ /* 0x004fe400078e00ff */
[----:B------:R-:W-:Y:S01]  /*3e80*/  IMAD.SHL.U32 R9, R10, 0x20, RZ ;  /* 0x000000200a097824 */ /* 0x000fe200078e00ff */
[----:B------:R-:W-:Y:S02]  /*3e90*/  MOV R5, UR4 ;  /* 0x0000000400057c02 */ /* 0x000fe40008000f00 */
[-C--:B------:R-:W-:Y:S01]  /*3ea0*/  SHF.L.U32 R8, R8, R10.reuse, RZ ;  /* 0x0000000a08087219 */ /* 0x080fe200000006ff */
[----:B------:R2:W-:Y:S01]  /*3eb0*/  SYNCS.ARRIVE.TRANS64.RED RZ, [UR4], R6 ;  /* 0x00000006ffff79a7 */ /* 0x0005e20008000404 */
[----:B------:R-:W-:Y:S01]  /*3ec0*/  SHF.L.U32 R7, R3, R10, RZ ;  /* 0x0000000a03077219 */ /* 0x000fe200000006ff */
[----:B------:R2:W-:Y:S04]  /*3ed0*/  STS [UR6+0x1a0], R9 ;  /* 0x0001a009ff007988 */ /* 0x0005e80008000806 */
[----:B------:R2:W-:Y:S04]  /*3ee0*/  STAS [R4.64], R10 ;  /* 0x0000000a04007dbd */ /* 0x0005e8000c0008ff */
[----:B------:R2:W-:Y:S04]  /*3ef0*/  ATOMS.OR RZ, [UR5+0x14], R8 ;  /* 0x00001408ffff798c */ /* 0x0005e8000b000005 */
[----:B------:R2:W-:Y:S04]  /*3f00*/  ATOMS.OR RZ, [UR5+0x18], R7 ;  /* 0x00001807ffff798c */ /* 0x0005e8000b000005 */
[----:B------:R2:W-:Y:S02]  /*3f10*/  ATOMS.XOR RZ, [UR5+0x10], R3 ;  /* 0x00001003ffff798c */ /* 0x0005e4000b800005 */
.L_x_65:
[----:B-1----:R-:W-:Y:S05]  /*3f20*/  BSYNC B0 ;  /* 0x0000000000007941 */ /* 0x002fea0003800000 */
.L_x_64:
[----:B------:R-:W-:Y:S05]  /*3f30*/  BRA.U UP1, `(.L_x_70) ;  /* 0x00000001016c7547 */ /* 0x000fea000b800000 */
[----:B------:R-:W-:-:S03]  /*3f40*/  UMOV UR4, 0xffffffff ;  /* 0xffffffff00047882 */ /* 0x000fc60000000000 */
[----:B------:R-:W-:Y:S05]  /*3f50*/  BRA.DIV UR4, `(.L_x_71) ;  /* 0x00000072045c7947 */ /* 0x000fea000b800000 */
[----:B------:R-:W-:-:S13]  /*3f60*/  ELECT P0, URZ, PT ;  /* 0x0000000000ff782f */ /* 0x000fda0003800000 */
.L_x_195:
[----:B------:R-:W-:Y:S05]  /*3f70*/  @!P0 BRA `(.L_x_70) ;  /* 0x00000000005c8947 */ /* 0x000fea0003800000 */
[----:B--2---:R-:W2:Y:S02]  /*3f80*/  LDS R4, [UR5+0x10] ;  /* 0x00001005ff047984 */ /* 0x004ea40008000800 */
[----:B--2---:R-:W-:-:S04]  /*3f90*/  SHF.L.U32 R4, R4, 0x1f, RZ ;  /* 0x0000001f04047819 */ /* 0x004fc800000006ff */
[----:B------:R-:W2:Y:S02]  /*3fa0*/  SYNCS.PHASECHK.TRANS64.TRYWAIT P0, [UR5+0x8], R4 ;  /* 0x00000804ff0075a7 */ /* 0x000ea40008001105 */
[----:B--2---:R-:W-:Y:S05]  /*3fb0*/  @P0 BRA `(.L_x_72) ;  /* 0x0000000000080947 */ /* 0x004fea0003800000 */
[----:B------:R-:W2:Y:S02]  /*3fc0*/  SYNCS.PHASECHK.TRANS64.TRYWAIT P0, [UR5+0x8], R4 ;  /* 0x00000804ff0075a7 */ /* 0x000ea40008001105 */
[----:B--2---:R-:W-:Y:S05]  /*3fd0*/  @!P0 BRA `(.L_x_73) ;  /* 0x0000007000608947 */ /* 0x004fea0003800000 */
.L_x_72:
[----:B------:R-:W3:Y:S01]  /*3fe0*/  LDS R6, [UR6+0x1a0] ;  /* 0x0001a006ff067984 */ /* 0x000ee20008000800 */
[----:B--2---:R-:W-:Y:S02]  /*3ff0*/  HFMA2 R3, -RZ, RZ, 0, 5.9604644775390625e-08 ;  /* 0x00000001ff037431 */ /* 0x004fe400000001ff */
[----:B------:R-:W-:Y:S01]  /*4000*/  IMAD.MOV.U32 R4, RZ, RZ, 0xffff ;  /* 0x0000ffffff047424 */ /* 0x000fe200078e00ff */
[----:B------:R-:W-:Y:S01]  /*4010*/  UPRMT UR4, UR30, 0x654, UR7 ;  /* 0x000006541e047896 */ /* 0x000fe20008000007 */
[----:B---3--:R-:W-:-:S03]  /*4020*/  IMAD.SHL.U32 R5, R6, 0x20, RZ ;  /* 0x0000002006057824 */ /* 0x008fc600078e00ff */
[-C--:B------:R-:W-:Y:S02]  /*4030*/  SHF.L.U32 R4, R4, R6.reuse, RZ ;  /* 0x0000000604047219 */ /* 0x080fe400000006ff */
[----:B------:R-:W-:Y:S01]  /*4040*/  SHF.L.U32 R6, R3, R6, RZ ;  /* 0x0000000603067219 */ /* 0x000fe200000006ff */
[----:B------:R3:W-:Y:S04]  /*4050*/  STS [UR6+0x1a0], R5 ;  /* 0x0001a005ff007988 */ /* 0x0007e80008000806 */
[----:B------:R3:W-:Y:S04]  /*4060*/  ATOMS.OR RZ, [UR5+0x14], R4 ;  /* 0x00001404ffff798c */ /* 0x0007e8000b000005 */
[----:B------:R3:W-:Y:S01]  /*4070*/  ATOMS.OR RZ, [UR5+0x18], R6 ;  /* 0x00001806ffff798c */ /* 0x0007e2000b000005 */
[----:B------:R-:W-:Y:S03]  /*4080*/  SYNCS.ARRIVE.TRANS64.RED.A1T0 RZ, [UR4], RZ ;  /* 0x000000ffffff79a7 */ /* 0x000fe60008100404 */
[----:B------:R3:W-:Y:S01]  /*4090*/  ATOMS.XOR RZ, [UR5+0x10], R3 ;  /* 0x00001003ffff798c */ /* 0x0007e2000b800005 */
[----:B------:R-:W-:Y:S05]  /*40a0*/  BRA `(.L_x_70) ;  /* 0x0000000000107947 */ /* 0x000fea0003800000 */
.L_x_63:
[----:B------:R-:W-:Y:S02]  /*40b0*/  MOV R3, 0xffffffff ;  /* 0xffffffff00037802 */ /* 0x000fe40000000f00 */
[----:B------:R-:W-:-:S03]  /*40c0*/  MOV R4, 0x40f0 ;  /* 0x000040f000047802 */ /* 0x000fc60000000f00 */
[----:B------:R2:W-:Y:S04]  /*40d0*/  STS [UR6+0x1a0], R3 ;  /* 0x0001a003ff007988 */ /* 0x0005e80008000806 */
[----:B-12--5:R-:W-:Y:S05]  /*40e0*/  CALL.REL.NOINC `($__internal_1_$__cuda_sm10x_tcgen05_guardrail_trap_phase_invalid_during_alloc) ;  /* 0x0000007800107944 */ /* 0x026fea0003c00000 */
.L_x_70:
[----:B------:R-:W-:Y:S05]  /*40f0*/  WARPSYNC.ALL ;  /* 0x0000000000007948 */ /* 0x000fea0003800000 */
[----:B------:R-:W4:Y:S01]  /*4100*/  S2UR UR17, SR_CgaCtaId ;  /* 0x00000000001179c3 */ /* 0x000f220000008800 */
[----:B------:R-:W-:Y:S01]  /*4110*/  UMOV UR4, 0x400 ;  /* 0x0000040000047882 */ /* 0x000fe20000000000 */
[----:B------:R-:W-:-:S06]  /*4120*/  NOP ;  /* 0x0000000000007918 */ /* 0x000fcc0000000000 */
[----:B------:R-:W-:Y:S06]  /*4130*/  BAR.ARV 0x6, 0xa0 ;  /* 0x0182800000007b1d */ /* 0x000fec0000002000 */
[----:B------:R-:W1:Y:S01]  /*4140*/  LDCU.64 UR6, c[0x0][0x388] ;  /* 0x00007100ff0677ac */ /* 0x000e620008000a00 */
[----:B------:R-:W-:Y:S01]  /*4150*/  LOP3.LUT R2, R2, 0xffff, RZ, 0xc0, !PT ;  /* 0x0000ffff02027812 */ /* 0x000fe200078ec0ff */
[----:B--2---:R-:W-:Y:S01]  /*4160*/  IMAD.MOV.U32 R8, RZ, RZ, 0x1 ;  /* 0x00000001ff087424 */ /* 0x004fe200078e00ff */
[----:B------:R-:W-:Y:S01]  /*4170*/  LOP3.LUT R0, R0, 0xffff, RZ, 0xc0, !PT ;  /* 0x0000ffff00007812 */ /* 0x000fe200078ec0ff */
[----:B------:R-:W2:Y:S01]  /*4180*/  LDCU.64 UR8, c[0x0][0x390] ;  /* 0x00007200ff0877ac */ /* 0x000ea20008000a00 */
[----:B------:R-:W-:Y:S01]  /*4190*/  R2UR UR18, R2 ;  /* 0x00000000021272ca */ /* 0x000fe200000e0000 */
[----:B------:R-:W-:Y:S01]  /*41a0*/  IMAD.MOV.U32 R2, RZ, RZ, RZ ;  /* 0x000000ffff027224 */ /* 0x000fe200078e00ff */
[----:B------:R-:W-:Y:S01]  /*41b0*/  R2UR UR28, R0 ;  /* 0x00000000001c72ca */ /* 0x000fe200000e0000 */
[----:B------:R-:W-:Y:S01]  /*41c0*/  IMAD.MOV.U32 R0, RZ, RZ, RZ ;  /* 0x000000ffff007224 */ /* 0x000fe200078e00ff */
[----:B------:R-:W-:Y:S01]  /*41d0*/  UMOV UR21, URZ ;  /* 0x000000ff00157c82 */ /* 0x000fe20008000000 */
[----:B----4-:R-:W-:-:S02]  /*41e0*/  ULEA UR17, UR17, UR4, 0x18 ;  /* 0x0000000411117291 */ /* 0x010fc4000f8ec0ff */
[----:B------:R-:W-:Y:S02]  /*41f0*/  UISETP.NE.AND UP3, UPT, UR31, URZ, UPT ;  /* 0x000000ff1f00728c */ /* 0x000fe4000bf65270 */
[----:B------:R-:W-:Y:S01]  /*4200*/  UIADD3 UR23, UPT, UPT, UR17, 0x158, URZ ;  /* 0x0000015811177890 */ /* 0x000fe2000fffe0ff */
[----:B------:R-:W-:Y:S01]  /*4210*/  UMOV UR16, URZ ;  /* 0x000000ff00107c82 */ /* 0x000fe20008000000 */
[----:B------:R-:W-:Y:S01]  /*4220*/  UMOV UR26, 0x0 ;  /* 0x00000000001a7882 */ /* 0x000fe20000000000 */
[----:B-1----:R-:W-:Y:S02]  /*4230*/  UIADD3 UR4, UPT, UPT, UR6, 0x1f, URZ ;  /* 0x0000001f06047890 */ /* 0x002fe4000fffe0ff */
[----:B---3--:R-:W1:Y:S01]  /*4240*/  LDS R3, [UR17+0x1a0] ;  /* 0x0001a011ff037984 */ /* 0x008e620008000800 */
[----:B------:R-:W-:Y:S02]  /*4250*/  UPRMT UR23, URZ, 0x654, UR23 ;  /* 0x00000654ff177896 */ /* 0x000fe40008000017 */
[----:B------:R-:W-:Y:S01]  /*4260*/  USHF.R.S32.HI UR5, URZ, 0x1f, UR4 ;  /* 0x0000001fff057899 */ /* 0x000fe20008011404 */
[----:B------:R-:W-:Y:S01]  /*4270*/  UMOV UR27, 0x10200490 ;  /* 0x10200490001b7882 */ /* 0x000fe20000000000 */
[----:B------:R-:W-:-:S02]  /*4280*/  UMOV UR24, 0x0 ;  /* 0x0000000000187882 */ /* 0x000fc40000000000 */
[----:B------:R-:W-:Y:S02]  /*4290*/  ULEA.HI UR4, UR5, UR4, URZ, 0x5 ;  /* 0x0000000405047291 */ /* 0x000fe4000f8f28ff */
[----:B------:R-:W-:Y:S02]  /*42a0*/  UIADD3 UR5, UPT, UPT, UR17, 0x8400, URZ ;  /* 0x0000840011057890 */ /* 0x000fe4000fffe0ff */
[----:B------:R-:W-:Y:S02]  /*42b0*/  USHF.R.S32.HI UR4, URZ, 0x5, UR4 ;  /* 0x00000005ff047899 */ /* 0x000fe40008011404 */
[----:B------:R-:W-:Y:S02]  /*42c0*/  USHF.R.U32.HI UR5, URZ, 0x4, UR5 ;  /* 0x00000004ff057899 */ /* 0x000fe40008011605 */
[----:B------:R-:W-:Y:S02]  /*42d0*/  UIMAD UR4, UR4, UR7, URZ ;  /* 0x00000007040472a4 */ /* 0x000fe4000f8e02ff */
[----:B------:R-:W-:-:S02]  /*42e0*/  ULOP3.LUT UR5, UR5, 0x3fff, URZ, 0xc0, !UPT ;  /* 0x00003fff05057892 */ /* 0x000fc4000f8ec0ff */
[----:B--2---:R-:W-:Y:S02]  /*42f0*/  UIMAD UR4, UR4, UR8, URZ ;  /* 0x00000008040472a4 */ /* 0x004fe4000f8e02ff */
[----:B------:R-:W-:Y:S02]  /*4300*/  ULOP3.LUT UR19, UR5, 0x10000, URZ, 0xfc, !UPT ;  /* 0x0001000005137892 */ /* 0x000fe4000f8efcff */
[----:B------:R-:W-:Y:S02]  /*4310*/  UIMAD UR6, UR4, UR9, URZ ;  /* 0x00000009040672a4 */ /* 0x000fe4000f8e02ff */
[----:B------:R-:W-:Y:S02]  /*4320*/  UIADD3 UR4, UPT, UPT, UR17, 0x28400, URZ ;  /* 0x0002840011047890 */ /* 0x000fe4000fffe0ff */
[----:B------:R-:W-:Y:S02]  /*4330*/  UIADD3 UR29, UPT, UPT, UR6, -0x1, URZ ;  /* 0xffffffff061d7890 */ /* 0x000fe4000fffe0ff */
[----:B------:R-:W-:-:S02]  /*4340*/  USHF.R.U32.HI UR4, URZ, 0x4, UR4 ;  /* 0x00000004ff047899 */ /* 0x000fc40008011604 */
[----:B------:R-:W-:Y:S02]  /*4350*/  UISETP.GE.AND UP4, UPT, UR6, 0x1, UPT ;  /* 0x000000010600788c */ /* 0x000fe4000bf86270 */
[----:B------:R-:W-:Y:S01]  /*4360*/  ULOP3.LUT UR4, UR4, 0x3fff, URZ, 0xc0, !UPT ;  /* 0x00003fff04047892 */ /* 0x000fe2000f8ec0ff */
[----:B------:R-:W-:-:S03]  /*4370*/  UMOV UR25, 0x10200490 ;  /* 0x1020049000197882 */ /* 0x000fc60000000000 */
[----:B------:R-:W-:Y:S01]  /*4380*/  ULOP3.LUT UR20, UR4, 0x10000, URZ, 0xfc, !UPT ;  /* 0x0001000004147892 */ /* 0x000fe2000f8efcff */
[C---:B-1----:R-:W-:Y:S01]  /*4390*/  VIADD R5, R3.reuse, 0x80 ;  /* 0x0000008003057836 */ /* 0x042fe20000000000 */
[----:B------:R-:W-:-:S04]  /*43a0*/  LOP3.LUT R4, R3, 0xffff, RZ, 0xc0, !PT ;  /* 0x0000ffff03047812 */ /* 0x000fc800078ec0ff */
[----:B------:R-:W-:-:S05]  /*43b0*/  LOP3.LUT R5, R5, 0xffff, RZ, 0xc0, !PT ;  /* 0x0000ffff05057812 */ /* 0x000fca00078ec0ff */
[----:B------:R1:W-:Y:S02]  /*43c0*/  STL.64 [R1], R4 ;  /* 0x0000000401007387 */ /* 0x0003e40000100a00 */
.L_x_82:
[----:B-1----:R-:W-:-:S04]  /*43d0*/  SHF.L.U32 R5, R2, 0x1f, RZ ;  /* 0x0000001f02057819 */ /* 0x002fc800000006ff */
[----:B------:R-:W1:Y:S02]  /*43e0*/  SYNCS.PHASECHK.TRANS64.TRYWAIT P0, [UR17+0x150], R5 ;  /* 0x00015005ff0075a7 */ /* 0x000e640008001111 */
[----:B-1-34-:R-:W-:Y:S05]  /*43f0*/  @!P0 BRA `(.L_x_74) ;  /* 0x0000006c00708947 */ /* 0x01afea0003800000 */
.L_x_197:
[----:B-1----:R-:W1:Y:S01]  /*4400*/  LDS.128 R4, [UR17+0x190] ;  /* 0x00019011ff047984 */ /* 0x002e620008000c00 */
[----:B------:R-:W-:Y:S01]  /*4410*/  ULEA UR22, UR21, UR17, 0x3 ;  /* 0x0000001115167291 */ /* 0x000fe2000f8e18ff */
[----:B------:R-:W-:Y:S01]  /*4420*/  @!PT LDS RZ, [RZ] ;  /* 0x00000000fffff984 */ /* 0x000fe20000000800 */
[----:B------:R-:W-:Y:S01]  /*4430*/  @!PT LDS RZ, [RZ] ;  /* 0x00000000fffff984 */ /* 0x000fe20000000800 */
[----:B------:R-:W-:Y:S01]  /*4440*/  @!PT LDS RZ, [RZ] ;  /* 0x00000000fffff984 */ /* 0x000fe20000000800 */
[----:B------:R-:W-:Y:S01]  /*4450*/  @!PT LDS RZ, [RZ] ;  /* 0x00000000fffff984 */ /* 0x000fe20000000800 */
[----:B------:R2:W-:Y:S06]  /*4460*/  MEMBAR.ALL.CTA ;  /* 0x0000000000007992 */ /* 0x0005ec0000008000 */
[----:B--2---:R-:W2:Y:S02]  /*4470*/  FENCE.VIEW.ASYNC.S ;  /* 0x00000000000073c6 */ /* 0x004ea40000000000 */
[----:B--2---:R-:W-:Y:S01]  /*4480*/  SYNCS.ARRIVE.TRANS64.RED.A1T0 RZ, [UR23], RZ ;  /* 0x000000ffffff79a7 */ /* 0x004fe20008100417 */
[----:B-1----:R-:W-:Y:S01]  /*4490*/  LOP3.LUT P2, RZ, R6, 0x1, RZ, 0xc0, !PT ;  /* 0x0000000106ff7812 */ /* 0x002fe2000784c0ff */
[----:B------:R-:W-:-:S12]  /*44a0*/  BRA.U UP3, `(.L_x_75) ;  /* 0x00000001030c7547 */ /* 0x000fd8000b800000 */
[----:B------:R-:W-:-:S04]  /*44b0*/  SHF.L.U32 R5, R8, 0x1f, RZ ;  /* 0x0000001f08057819 */ /* 0x000fc800000006ff */
[----:B------:R-:W1:Y:S02]  /*44c0*/  SYNCS.PHASECHK.TRANS64.TRYWAIT P0, [UR22+0x170], R5 ;  /* 0x00017005ff0075a7 */ /* 0x000e640008001116 */
[----:B-1----:R-:W-:Y:S05]  /*44d0*/  @!P0 BRA `(.L_x_76) ;  /* 0x0000006c00508947 */ /* 0x002fea0003800000 */
.L_x_75:
[----:B------:R-:W-:Y:S05]  /*44e0*/  BRA.U UP3, `(.L_x_77) ;  /* 0x0000000103d47547 */ /* 0x000fea000b800000 */
[----:B------:R-:W-:Y:S05]  /*44f0*/  BRA.U !UP4, `(.L_x_78) ;  /* 0x000000010cc47547 */ /* 0x000fea000b800000 */
[----:B------:R-:W-:Y:S01]  /*4500*/  ULEA UR4, UR21, UR49, 0x2 ;  /* 0x0000003115047291 */ /* 0x000fe2000f8e10ff */
[----:B-1----:R-:W-:-:S08]  /*4510*/  SHF.L.U32 R4, R0, 0x1f, RZ ;  /* 0x0000001f00047819 */ /* 0x002fd000000006ff */
[----:B------:R-:W5:Y:S01]  /*4520*/  LDL R5, [UR4] ;  /* 0x00000004ff057983 */ /* 0x000f620008100800 */
[----:B------:R-:W-:Y:S02]  /*4530*/  ULEA UR4, UR16, UR17, 0x3 ;  /* 0x0000001110047291 */ /* 0x000fe4000f8e18ff */
[----:B------:R-:W-:Y:S01]  /*4540*/  UPLOP3.LUT UP2, UPT, UPT, UPT, UPT, 0x40, 0x4 ;  /* 0x000000000004789c */ /* 0x000fe20003f4e870 */
[----:B------:R-:W-:Y:S01]  /*4550*/  UMOV UR15, UR29 ;  /* 0x0000001d000f7c82 */ /* 0x000fe20008000000 */
[----:B------:R-:W-:-:S05]  /*4560*/  UMOV UR5, UR16 ;  /* 0x0000001000057c82 */ /* 0x000fca0008000000 */
[----:B------:R1:W2:Y:S04]  /*4570*/  SYNCS.PHASECHK.TRANS64.TRYWAIT P1, [UR4], R4 ;  /* 0x00000004ff0075a7 */ /* 0x0002a80008021104 */
.L_x_81:
[----:B---3--:R-:W-:Y:S01]  /*4580*/  ULEA UR10, UR5, UR17, 0x3 ;  /* 0x00000011050a7291 */ /* 0x008fe2000f8e18ff */
[----:B--2-4-:R-:W-:Y:S11]  /*4590*/  @P1 BRA `(.L_x_79) ;  /* 0x00000000000c1947 */ /* 0x014ff60003800000 */
[----:B------:R-:W-:Y:S04]  /*45a0*/  SHF.L.U32 R6, R0, 0x1f, RZ ;  /* 0x0000001f00067819 */ /* 0x000fe800000006ff */
[----:B------:R-:W2:Y:S02]  /*45b0*/  SYNCS.PHASECHK.TRANS64.TRYWAIT P0, [UR10], R6 ;  /* 0x00000006ff0075a7 */ /* 0x000ea4000800110a */
[----:B--2---:R-:W-:Y:S05]  /*45c0*/  @!P0 BRA `(.L_x_80) ;  /* 0x0000006c002c8947 */ /* 0x004fea0003800000 */
.L_x_79:
[----:B------:R-:W-:Y:S01]  /*45d0*/  UISETP.NE.AND UP0, UPT, UR15, URZ, UPT ;  /* 0x000000ff0f00728c */ /* 0x000fe2000bf05270 */
[----:B------:R-:W-:Y:S01]  /*45e0*/  PLOP3.LUT P1, PT, PT, PT, PT, 0x80, 0x8 ;  /* 0x000000000008781c */ /* 0x000fe20003f2f070 */
[----:B------:R-:W-:Y:S02]  /*45f0*/  UIADD3 UR4, UPT, UPT, UR5, 0x1, URZ ;  /* 0x0000000105047890 */ /* 0x000fe4000fffe0ff */
[----:B------:R-:W-:Y:S02]  /*4600*/  ULEA UR8, UR5, UR20, 0x8 ;  /* 0x0000001405087291 */ /* 0x000fe4000f8e40ff */
[----:B------:R-:W-:Y:S01]  /*4610*/  UISETP.NE.AND UP1, UPT, UR4, 0x10, UPT ;  /* 0x000000100400788c */ /* 0x000fe2000bf25270 */
[----:B------:R-:W-:Y:S01]  /*4620*/  PLOP3.LUT P0, PT, PT, PT, UP0, 0x80, 0x8 ;  /* 0x000000000008781c */ /* 0x000fe20003f0f008 */
[----:B------:R-:W-:Y:S02]  /*4630*/  UIADD3 UR12, UPT, UPT, UR8, 0x2, URZ ;  /* 0x00000002080c7890 */ /* 0x000fe4000fffe0ff */
[----:B------:R-:W-:Y:S02]  /*4640*/  USEL UR6, URZ, 0x1, UP1 ;  /* 0x00000001ff067887 */ /* 0x000fe40008800000 */
[----:B------:R-:W-:Y:S02]  /*4650*/  USEL UR16, UR4, URZ, UP1 ;  /* 0x000000ff04107287 */ /* 0x000fe40008800000 */
[----:B------:R-:W-:Y:S02]  /*4660*/  UIADD3 UR10, UPT, UPT, UR10, 0x80, URZ ;  /* 0x000000800a0a7890 */ /* 0x000fe4000fffe0ff */
[----:B------:R-:W-:Y:S01]  /*4670*/  @UP0 ULEA UR4, UR16, UR17, 0x3 ;  /* 0x0000001110040291 */ /* 0x000fe2000f8e18ff */
[----:B------:R-:W-:Y:S01]  /*4680*/  LOP3.LUT R0, R0, UR6, RZ, 0x3c, !PT ;  /* 0x0000000600007c12 */ /* 0x000fe2000f8e3cff */
[----:B------:R-:W-:Y:S01]  /*4690*/  UMOV UR9, 0x80004020 ;  /* 0x8000402000097882 */ /* 0x000fe20000000000 */
[----:B------:R-:W-:Y:S01]  /*46a0*/  UMOV UR13, 0x80004020 ;  /* 0x80004020000d7882 */ /* 0x000fe20000000000 */
[----:B------:R-:W-:Y:S01]  /*46b0*/  UMOV UR7, 0x80004020 ;  /* 0x8000402000077882 */ /* 0x000fe20000000000 */
[----:B-1----:R-:W-:Y:S04]  /*46c0*/  @P0 SHF.L.U32 R4, R0, 0x1f, RZ ;  /* 0x0000001f00040819 */ /* 0x002fe800000006ff */
[----:B------:R3:W4:Y:S01]  /*46d0*/  @P0 SYNCS.PHASECHK.TRANS64.TRYWAIT P1, [UR4], R4 ;  /* 0x00000004ff0005a7 */ /* 0x0007220008021104 */
[----:B------:R-:W-:Y:S11]  /*46e0*/  ELECT P0, URZ, PT ;  /* 0x0000000000ff782f */ /* 0x000ff60003800000 */
[----:B------:R-:W-:Y:S02]  /*46f0*/  @!UPT UIADD3 URZ, UPT, UPT, URZ, URZ, URZ ;  /* 0x000000fffffff290 */ /* 0x000fe4000fffe0ff */
[C---:B-----5:R-:W-:Y:S01]  /*4700*/  @P0 R2UR.BROADCAST UR14, R5.reuse ;  /* 0x00000000050e02ca */ /* 0x060fe200008e0000 */
[----:B------:R-:W-:Y:S01]  /*4710*/  ULEA UR4, UR5, UR19, 0x9 ;  /* 0x0000001305047291 */ /* 0x000fe2000f8e48ff */
[----:B------:R-:W-:Y:S11]  /*4720*/  ELECT P0, URZ, PT ;  /* 0x0000000000ff782f */ /* 0x000ff60003800000 */
[----:B------:R-:W-:Y:S02]  /*4730*/  @!UPT UIADD3 URZ, UPT, UPT, URZ, URZ, URZ ;  /* 0x000000fffffff290 */ /* 0x000fe4000fffe0ff */
[----:B------:R-:W-:Y:S01]  /*4740*/  @P0 R2UR.BROADCAST UR11, R5 ;  /* 0x00000000050b02ca */ /* 0x000fe200008e0000 */
[----:B------:R-:W-:Y:S01]  /*4750*/  UIADD3 UR6, UPT, UPT, UR4, 0x2, URZ ;  /* 0x0000000204067890 */ /* 0x000fe2000fffe0ff */
[----:B------:R-:W-:Y:S02]  /*4760*/  UMOV UR5, 0x80004020 ;  /* 0x8000402000057882 */ /* 0x000fe40000000000 */
[----:B------:R1:W-:Y:S01]  /*4770*/  UTCHMMA.2CTA gdesc[UR4], gdesc[UR8], tmem[UR14], tmem[UR26], idesc[UR27], UP2 ;  /* 0x00ff1a08040075ea */ /* 0x0003e2000920000e */
[----:B------:R-:W-:Y:S08]  /*4780*/  UPLOP3.LUT UP2, UPT, UPT, UPT, UPT, 0x80, 0x8 ;  /* 0x000000000008789c */ /* 0x000ff00003f4f070 */
[----:B------:R3:W-:Y:S01]  /*4790*/  UTCHMMA.2CTA gdesc[UR6], gdesc[UR12], tmem[UR11], tmem[UR24], idesc[UR25], UPT ;  /* 0x00ff180c060075ea */ /* 0x0007e2000ba0000b */
[----:B------:R3:W-:Y:S01]  /*47a0*/  UTCBAR.2CTA.MULTICAST [UR10], URZ, UR18 ;  /* 0x000000ff0a0073e9 */ /* 0x0007e20008200812 */
[----:B-1----:R-:W-:Y:S02]  /*47b0*/  UIADD3 UR4, UPT, UPT, UR15, 0x1, URZ ;  /* 0x000000010f047890 */ /* 0x002fe4000fffe0ff */
[----:B------:R-:W-:Y:S02]  /*47c0*/  UIADD3 UR8, UPT, UPT, UR15, -0x1, URZ ;  /* 0xffffffff0f087890 */ /* 0x000fe4000fffe0ff */
[----:B------:R-:W-:Y:S01]  /*47d0*/  UISETP.GT.U32.AND UP0, UPT, UR4, 0x1, UPT ;  /* 0x000000010400788c */ /* 0x000fe2000bf04070 */
[----:B------:R-:W-:Y:S04]  /*47e0*/  UMOV UR5, UR16 ;  /* 0x0000001000057c82 */ /* 0x000fe80008000000 */
[----:B------:R-:W-:Y:S04]  /*47f0*/  UMOV UR15, UR8 ;  /* 0x00000008000f7c82 */ /* 0x000fe80008000000 */
[----:B------:R-:W-:Y:S05]  /*4800*/  BRA.U UP0, `(.L_x_81) ;  /* 0xfffffffd005c7547 */ /* 0x000fea000b83ffff */
.L_x_78:
[----:B------:R-:W-:-:S09]  /*4810*/  UIADD3 UR4, UPT, UPT, UR22, 0x160, URZ ;  /* 0x0000016016047890 */ /* 0x000fd2000fffe0ff */
[----:B------:R2:W-:Y:S01]  /*4820*/  UTCBAR.2CTA.MULTICAST [UR4], URZ, UR28 ;  /* 0x000000ff040073e9 */ /* 0x0005e2000820081c */
[----:B------:R-:W-:Y:S02]  /*4830*/  NOP ;  /* 0x0000000000007918 */ /* 0x000fe40000000000 */
.L_x_77:
[----:B--2---:R-:W-:Y:S01]  /*4840*/  UIADD3 UR4, UPT, UPT, UR21, 0x1, URZ ;  /* 0x0000000115047890 */ /* 0x004fe2000fffe0ff */
[----:B------:R-:W-:-:S03]  /*4850*/  LOP3.LUT R2, R2, 0x1, RZ, 0x3c, !PT ;  /* 0x0000000102027812 */ /* 0x000fc600078e3cff */
[----:B------:R-:W-:-:S04]  /*4860*/  UISETP.NE.AND UP0, UPT, UR4, 0x2, UPT ;  /* 0x000000020400788c */ /* 0x000fc8000bf05270 */
[----:B------:R-:W-:Y:S02]  /*4870*/  USEL UR5, URZ, 0x1, UP0 ;  /* 0x00000001ff057887 */ /* 0x000fe40008000000 */
[----:B------:R-:W-:-:S04]  /*4880*/  USEL UR21, UR4, URZ, UP0 ;  /* 0x000000ff04157287 */ /* 0x000fc80008000000 */
[----:B------:R-:W-:Y:S01]  /*4890*/  LOP3.LUT R8, R8, UR5, RZ, 0x3c, !PT ;  /* 0x0000000508087c12 */ /* 0x000fe2000f8e3cff */
[----:B------:R-:W-:Y:S07]  /*48a0*/  @P2 BRA `(.L_x_82) ;  /* 0xfffffff800c82947 */ /* 0x000fee000383ffff */
[----:B------:R-:W2:Y:S01]  /*48b0*/  S2UR UR8, SR_CgaCtaId ;  /* 0x00000000000879c3 */ /* 0x000ea20000008800 */
[----:B------:R-:W-:Y:S01]  /*48c0*/  ELECT P0, URZ, PT ;  /* 0x0000000000ff782f */ /* 0x000fe20003800000 */
[----:B------:R-:W-:Y:S01]  /*48d0*/  HFMA2 R0, -RZ, RZ, 0, 5.9604644775390625e-08 ;  /* 0x00000001ff007431 */ /* 0x000fe200000001ff */
[----:B------:R-:W-:-:S05]  /*48e0*/  UMOV UR4, 0x40 ;  /* 0x0000004000047882 */ /* 0x000fca0000000000 */
[----:B------:R-:W-:Y:S01]  /*48f0*/  UVIRTCOUNT.DEALLOC.SMPOOL 0x80 ;  /* 0x000000800000784c */ /* 0x000fe20000000000 */
[----:B------:R-:W-:Y:S02]  /*4900*/  UISETP.NE.AND UP0, UPT, UR31, URZ, UPT ;  /* 0x000000ff1f00728c */ /* 0x000fe4000bf05270 */
[----:B--2---:R-:W-:-:S09]  /*4910*/  ULEA UR8, UR8, UR4, 0x18 ;  /* 0x0000000408087291 */ /* 0x004fd2000f8ec0ff */
[----:B------:R2:W-:Y:S01]  /*4920*/  @P0 STS.U8 [UR8+0x1c], R0 ;  /* 0x00001c00ff000988 */ /* 0x0005e20008000008 */
[----:B------:R-:W-:Y:S05]  /*4930*/  BRA.U UP0, `(.L_x_83) ;  /* 0x0000000100587547 */ /* 0x000fea000b800000 */
[----:B------:R-:W-:Y:S01]  /*4940*/  UIADD3 UR5, UPT, UPT, UR17, 0x170, URZ ;  /* 0x0000017011057890 */ /* 0x000fe2000fffe0ff */
[----:B------:R-:W-:-:S03]  /*4950*/  SHF.L.U32 R2, R8, 0x1f, RZ ;  /* 0x0000001f08027819 */ /* 0x000fc600000006ff */
[----:B------:R-:W-:-:S09]  /*4960*/  ULEA UR4, UR21, UR5, 0x3 ;  /* 0x0000000515047291 */ /* 0x000fd2000f8e18ff */
[----:B------:R-:W1:Y:S02]  /*4970*/  SYNCS.PHASECHK.TRANS64.TRYWAIT P0, [UR4], R2 ;  /* 0x00000002ff0075a7 */ /* 0x000e640008001104 */
[----:B-1----:R-:W-:Y:S05]  /*4980*/  @!P0 BRA `(.L_x_84) ;  /* 0x0000006800548947 */ /* 0x002fea0003800000 */
.L_x_201:
[----:B------:R-:W-:-:S04]  /*4990*/  UIADD3 UR4, UPT, UPT, UR21, 0x1, URZ ;  /* 0x0000000115047890 */ /* 0x000fc8000fffe0ff */
[----:B------:R-:W-:-:S04]  /*49a0*/  UISETP.NE.AND UP1, UPT, UR4, 0x2, UPT ;  /* 0x000000020400788c */ /* 0x000fc8000bf25270 */
[----:B---3--:R-:W-:Y:S02]  /*49b0*/  USEL UR6, URZ, 0x1, UP1 ;  /* 0x00000001ff067887 */ /* 0x008fe40008800000 */
[----:B------:R-:W-:-:S04]  /*49c0*/  USEL UR4, UR4, URZ, UP1 ;  /* 0x000000ff04047287 */ /* 0x000fc80008800000 */
[----:B------:R-:W-:Y:S01]  /*49d0*/  ULEA UR4, UR4, UR5, 0x3 ;  /* 0x0000000504047291 */ /* 0x000fe2000f8e18ff */
[----:B-1----:R-:W-:-:S04]  /*49e0*/  LOP3.LUT R2, R8, UR6, RZ, 0x3c, !PT ;  /* 0x0000000608027c12 */ /* 0x002fc8000f8e3cff */
[----:B------:R-:W-:Y:S01]  /*49f0*/  SHF.L.U32 R2, R2, 0x1f, RZ ;  /* 0x0000001f02027819 */ /* 0x000fe200000006ff */
[----:B--2---:R-:W-:-:S04]  /*4a00*/  IMAD.U32 R0, RZ, RZ, UR4 ;  /* 0x00000004ff007e24 */ /* 0x004fc8000f8e00ff */
[----:B------:R1:W2:Y:S03]  /*4a10*/  SYNCS.PHASECHK.TRANS64.TRYWAIT P0, [R0+URZ], R2 ;  /* 0x00000002000075a7 */ /* 0x0002a600080011ff */
[----:B--2---:R-:W-:Y:S05]  /*4a20*/  @!P0 NANOSLEEP.SYNCS 0x989680 ;  /* 0x009896800000895d */ /* 0x004fea0003900000 */
[----:B------:R-:W2:Y:S02]  /*4a30*/  @!P0 SYNCS.PHASECHK.TRANS64 P0, [R0+URZ], R2 ;  /* 0x00000002000085a7 */ /* 0x000ea400080010ff */
[----:B--2---:R-:W-:Y:S05]  /*4a40*/  @P0 BRA `(.L_x_85) ;  /* 0x0000000000200947 */ /* 0x004fea0003800000 */
.L_x_86:
[----:B--2---:R2:W3:Y:S02]  /*4a50*/  SYNCS.PHASECHK.TRANS64.TRYWAIT P0, [R0+URZ], R2 ;  /* 0x00000002000075a7 */ /* 0x0044e400080011ff */
[----:B---3--:R-:W-:Y:S05]  /*4a60*/  @!P0 NANOSLEEP.SYNCS 0x989680 ;  /* 0x009896800000895d */ /* 0x008fea0003900000 */
[----:B------:R-:W3:Y:S02]  /*4a70*/  @!P0 SYNCS.PHASECHK.TRANS64 P0, [R0+URZ], R2 ;  /* 0x00000002000085a7 */ /* 0x000ee400080010ff */
[----:B---3--:R-:W-:Y:S05]  /*4a80*/  @!P0 BRA `(.L_x_86) ;  /* 0xfffffffc00f08947 */ /* 0x008fea000383ffff */
[----:B------:R-:W-:Y:S05]  /*4a90*/  BRA `(.L_x_85) ;  /* 0x00000000000c7947 */ /* 0x000fea0003800000 */
.L_x_83:
[----:B------:R-:W-:-:S04]  /*4aa0*/  UIADD3 UR4, UPT, UPT, UR17, 0x180, URZ ;  /* 0x0000018011047890 */ /* 0x000fc8000fffe0ff */
[----:B------:R-:W-:-:S09]  /*4ab0*/  UPRMT UR4, UR30, 0x654, UR4 ;  /* 0x000006541e047896 */ /* 0x000fd20008000004 */
[----:B------:R-:W-:Y:S03]  /*4ac0*/  SYNCS.ARRIVE.TRANS64.RED.A1T0 RZ, [UR4], RZ ;  /* 0x000000ffffff79a7 */ /* 0x000fe60008100404 */
.L_x_85:
[----:B-12---:R-:W-:Y:S01]  /*4ad0*/  SHF.L.U32 R2, RZ, 0x1f, RZ ;  /* 0x0000001fff027819 */ /* 0x006fe200000006ff */
[----:B------:R-:W-:Y:S01]  /*4ae0*/  UIADD3 UR4, UPT, UPT, UR17, 0x180, URZ ;  /* 0x0000018011047890 */ /* 0x000fe2000fffe0ff */
[----:B------:R-:W-:Y:S02]  /*4af0*/  PLOP3.LUT P0, PT, PT, PT, UP0, 0x80, 0x8 ;  /* 0x000000000008781c */ /* 0x000fe40003f0f008 */
[----:B----4-:R-:W1:Y:S02]  /*4b00*/  SYNCS.PHASECHK.TRANS64.TRYWAIT P1, [UR17+0x180], R2 ;  /* 0x00018002ff0075a7 */ /* 0x010e640008021111 */
[----:B-1----:R-:W-:Y:S09]  /*4b10*/  @!P1 BRA `(.L_x_87) ;  /* 0x0000006800089947 */ /* 0x002ff20003800000 */
.L_x_203:
[----:B------:R-:W-:Y:S01]  /*4b20*/  @!UP0 UPRMT UR4, UR30, 0x654, UR4 ;  /* 0x000006541e048896 */ /* 0x000fe20008000004 */
[----:B------:R-:W-:Y:S01]  /*4b30*/  LOP3.LUT R3, R3, 0xffff, RZ, 0xc0, !PT ;  /* 0x0000ffff03037812 */ /* 0x000fe200078ec0ff */
[----:B-1----:R-:W-:-:S03]  /*4b40*/  IMAD.MOV.U32 R2, RZ, RZ, 0xffff ;  /* 0x0000ffffff027424 */ /* 0x002fc600078e00ff */
[----:B------:R-:W-:-:S04]  /*4b50*/  SHF.R.U32.HI R3, RZ, 0x5, R3 ;  /* 0x00000005ff037819 */ /* 0x000fc80000011603 */
[----:B------:R-:W-:Y:S01]  /*4b60*/  @!P0 SYNCS.ARRIVE.TRANS64.RED.A1T0 RZ, [UR4], RZ ;  /* 0x000000ffffff89a7 */ /* 0x000fe20008100404 */
[----:B------:R-:W-:Y:S01]  /*4b70*/  NOP ;  /* 0x0000000000007918 */ /* 0x000fe20000000000 */
[----:B------:R-:W1:Y:S01]  /*4b80*/  LDS R0, [UR8+0x14] ;  /* 0x00001408ff007984 */ /* 0x000e620008000800 */
[----:B------:R-:W-:-:S04]  /*4b90*/  SHF.L.U32 R2, R2, R3, RZ ;  /* 0x0000000302027219 */ /* 0x000fc800000006ff */
[----:B-1----:R-:W-:-:S04]  /*4ba0*/  LOP3.LUT R0, R0, R2, RZ, 0xc0, !PT ;  /* 0x0000000200007212 */ /* 0x002fc800078ec0ff */
[----:B------:R-:W-:Y:S01]  /*4bb0*/  ISETP.NE.AND P0, PT, R0, R2, PT ;  /* 0x000000020000720c */ /* 0x000fe20003f05270 */
[----:B------:R-:W-:-:S05]  /*4bc0*/  IMAD.MOV.U32 R0, RZ, RZ, 0x1 ;  /* 0x00000001ff007424 */ /* 0x000fca00078e00ff */
[----:B------:R-:W-:-:S07]  /*4bd0*/  SHF.L.U32 R0, R0, R3, RZ ;  /* 0x0000000300007219 */ /* 0x000fce00000006ff */
[----:B------:R-:W-:Y:S05]  /*4be0*/  @P0 BRA `(.L_x_88) ;  /* 0x00000000005c0947 */ /* 0x000fea0003800000 */
[----:B------:R-:W1:Y:S02]  /*4bf0*/  LDS R3, [UR8+0x18] ;  /* 0x00001808ff037984 */ /* 0x000e640008000800 */
[----:B-1----:R-:W-:-:S04]  /*4c00*/  LOP3.LUT R3, R3, R0, RZ, 0xc0, !PT ;  /* 0x0000000003037212 */ /* 0x002fc800078ec0ff */
[----:B------:R-:W-:-:S13]  /*4c10*/  ISETP.NE.AND P0, PT, R3, R0, PT ;  /* 0x000000000300720c */ /* 0x000fda0003f05270 */
[----:B------:R-:W-:Y:S05]  /*4c20*/  @P0 BRA `(.L_x_89) ;  /* 0x0000000000400947 */ /* 0x000fea0003800000 */
[----:B------:R-:W-:Y:S01]  /*4c30*/  R2UR UR4, R2 ;  /* 0x00000000020472ca */ /* 0x000fe200000e0000 */
[----:B------:R-:W1:Y:S01]  /*4c40*/  S2R R3, SR_LANEID ;  /* 0x0000000000037919 */ /* 0x000e620000000000 */
[----:B------:R-:W-:-:S04]  /*4c50*/  LOP3.LUT R0, RZ, R0, RZ, 0x33, !PT ;  /* 0x00000000ff007212 */ /* 0x000fc800078e33ff */
[----:B---3--:R-:W2:Y:S07]  /*4c60*/  REDUX UR6, R0 ;  /* 0x00000000000673c4 */ /* 0x008eae0000000000 */
[----:B------:R-:W-:-:S03]  /*4c70*/  ULOP3.LUT UR5, URZ, UR4, URZ, 0x33, !UPT ;  /* 0x00000004ff057292 */ /* 0x000fc6000f8e33ff */
[----:B------:R-:W-:Y:S02]  /*4c80*/  VOTEU.ANY UR4, UPT, PT ;  /* 0x0000000000047886 */ /* 0x000fe400038e0100 */
[----:B------:R-:W-:Y:S01]  /*4c90*/  UFLO.U32 UR4, UR4 ;  /* 0x00000004000472bd */ /* 0x000fe200080e0000 */
[----:B------:R-:W-:-:S04]  /*4ca0*/  IMAD.U32 R2, RZ, RZ, UR5 ;  /* 0x00000005ff027e24 */ /* 0x000fc8000f8e00ff */
[----:B------:R-:W3:Y:S02]  /*4cb0*/  REDUX UR7, R2 ;  /* 0x00000000020773c4 */ /* 0x000ee40000000000 */
[----:B------:R4:W-:Y:S01]  /*4cc0*/  UTCATOMSWS.AND URZ, UR5 ;  /* 0x0000000500ff79e3 */ /* 0x0009e20008000000 */
[----:B--2---:R-:W-:Y:S01]  /*4cd0*/  IMAD.U32 R0, RZ, RZ, UR6 ;  /* 0x00000006ff007e24 */ /* 0x004fe2000f8e00ff */
[----:B-1----:R-:W-:Y:S01]  /*4ce0*/  ISETP.EQ.U32.AND P0, PT, R3, UR4, PT ;  /* 0x0000000403007c0c */ /* 0x002fe2000bf02070 */
[----:B---3--:R-:W-:-:S12]  /*4cf0*/  IMAD.U32 R2, RZ, RZ, UR7 ;  /* 0x00000007ff027e24 */ /* 0x008fd8000f8e00ff */
[----:B------:R4:W-:Y:S04]  /*4d00*/  @P0 ATOMS.AND RZ, [UR8+0x14], R2 ;  /* 0x00001402ffff098c */ /* 0x0009e8000a800008 */
[----:B------:R4:W-:Y:S01]  /*4d10*/  @P0 ATOMS.AND RZ, [UR8+0x18], R0 ;  /* 0x00001800ffff098c */ /* 0x0009e2000a800008 */
[----:B------:R-:W-:Y:S05]  /*4d20*/  BRA `(.L_x_90) ;  /* 0x0000000000147947 */ /* 0x000fea0003800000 */
.L_x_89:
[----:B------:R-:W-:Y:S02]  /*4d30*/  MOV R2, 0x4d50 ;  /* 0x00004d5000027802 */ /* 0x000fe40000000f00 */
[----:B---3-5:R-:W-:Y:S05]  /*4d40*/  CALL.REL.NOINC `($__internal_0_$__cuda_sm10x_tcgen05_guardrail_trap_col_being_dealloced_not_returned_by_alloc) ;  /* 0x0000006800ec7944 */ /* 0x028fea0003c00000 */
[----:B------:R-:W-:Y:S05]  /*4d50*/  BRA `(.L_x_90) ;  /* 0x0000000000087947 */ /* 0x000fea0003800000 */
.L_x_88:
[----:B------:R-:W-:Y:S02]  /*4d60*/  MOV R2, 0x4d80 ;  /* 0x00004d8000027802 */ /* 0x000fe40000000f00 */
[----:B---3-5:R-:W-:Y:S05]  /*4d70*/  CALL.REL.NOINC `($__internal_2_$__cuda_sm10x_tcgen05_guardrail_trap_unallocated_columns_being_dealloced) ;  /* 0x0000006800f87944 */ /* 0x028fea0003c00000 */
.L_x_90:
[----:B------:R-:W-:Y:S01]  /*4d80*/  NOP ;  /* 0x0000000000007918 */ /* 0x000fe20000000000 */
[----:B----4-:R-:W-:Y:S05]  /*4d90*/  EXIT ;  /* 0x000000000000794d */ /* 0x010fea0003800000 */
.L_x_62:
[----:B------:R-:W-:-:S09]  /*4da0*/  UISETP.NE.OR UP0, UPT, UR18, 0x3, !UP3 ;  /* 0x000000031200788c */ /* 0x000fd2000df05670 */
[----:B------:R-:W-:Y:S05]  /*4db0*/  BRA.U UP0, `(.L_x_91) ;  /* 0x0000001100e47547 */ /* 0x000fea000b800000 */
[----:B------:R-:W2:Y:S01]  /*4dc0*/  LDCU.64 UR4, c[0x0][0x988] ;  /* 0x00013100ff0477ac */ /* 0x000ea20008000a00 */
[----:B------:R-:W3:Y:S01]  /*4dd0*/  S2UR UR10, SR_CgaCtaId ;  /* 0x00000000000a79c3 */ /* 0x000ee20000008800 */
[----:B------:R-:W-:Y:S01]  /*4de0*/  HFMA2 R10, -RZ, RZ, 0, 5.9604644775390625e-08 ;  /* 0x00000001ff0a7431 */ /* 0x000fe200000001ff */
[----:B------:R-:W-:Y:S01]  /*4df0*/  MOV R9, RZ ;  /* 0x000000ff00097202 */ /* 0x000fe20000000f00 */
[----:B------:R-:W4:Y:S01]  /*4e00*/  LDCU UR44, c[0x0][0x370] ;  /* 0x00006e00ff2c77ac */ /* 0x000f220008000800 */
[----:B------:R-:W-:Y:S01]  /*4e10*/  HFMA2 R3, -RZ, RZ, 0, 0.0078125 ;  /* 0x00002000ff037431 */ /* 0x000fe200000001ff */
[----:B------:R-:W4:Y:S03]  /*4e20*/  LDCU.128 UR28, c[0x0][0xc10] ;  /* 0x00018200ff1c77ac */ /* 0x000f260008000c00 */
[----:B------:R-:W1:Y:S01]  /*4e30*/  LDC.64 R12, c[0x0][0x348] ;  /* 0x0000d200ff0c7b82 */ /* 0x000e620000000a00 */
[----:B------:R-:W3:Y:S01]  /*4e40*/  LDCU UR38, c[0x0][0x374] ;  /* 0x00006e80ff2677ac */ /* 0x000ee20008000800 */
[----:B------:R-:W3:Y:S01]  /*4e50*/  LDCU.64 UR26, c[0x0][0x990] ;  /* 0x00013200ff1a77ac */ /* 0x000ee20008000a00 */
[----:B------:R-:W3:Y:S01]  /*4e60*/  LDCU UR17, c[0x0][0xc0c] ;  /* 0x00018180ff1177ac */ /* 0x000ee20008000800 */
[----:B--2---:R-:W-:Y:S01]  /*4e70*/  UISETP.NE.U32.AND UP0, UPT, UR4, URZ, UPT ;  /* 0x000000ff0400728c */ /* 0x004fe2000bf05070 */
[----:B------:R-:W2:Y:S01]  /*4e80*/  LDCU.128 UR32, c[0x0][0xa80] ;  /* 0x00015000ff2077ac */ /* 0x000ea20008000c00 */
[----:B------:R-:W2:Y:S01]  /*4e90*/  LDCU UR54, c[0x0][0xc20] ;  /* 0x00018400ff3677ac */ /* 0x000ea20008000800 */
[----:B------:R-:W1:Y:S01]  /*4ea0*/  LDCU UR4, c[0x0][0xc30] ;  /* 0x00018600ff0477ac */ /* 0x000e620008000800 */
[----:B------:R-:W1:Y:S01]  /*4eb0*/  LDCU.128 UR40, c[0x0][0xa90] ;  /* 0x00015200ff2877ac */ /* 0x000e620008000c00 */
[----:B------:R-:W-:Y:S01]  /*4ec0*/  UMOV UR20, 0x400 ;  /* 0x0000040000147882 */ /* 0x000fe20000000000 */
[----:B----4-:R-:W-:-:S02]  /*4ed0*/  UIMAD.WIDE.U32 UR6, UR44, UR28, URZ ;  /* 0x0000001c2c0672a5 */ /* 0x010fc4000f8e00ff */
[----:B---3--:R-:W-:Y:S02]  /*4ee0*/  UIMAD.WIDE.U32 UR8, UR38, UR31, URZ ;  /* 0x0000001f260872a5 */ /* 0x008fe4000f8e00ff */
[----:B------:R-:W-:Y:S02]  /*4ef0*/  ULEA UR20, UR10, UR20, 0x18 ;  /* 0x000000140a147291 */ /* 0x000fe4000f8ec0ff */
[----:B------:R-:W-:Y:S02]  /*4f00*/  UISETP.NE.AND.EX UP5, UPT, UR5, URZ, UPT, UP0 ;  /* 0x000000ff0500728c */ /* 0x000fe4000bfa5300 */
[----:B------:R-:W-:Y:S02]  /*4f10*/  UISETP.NE.U32.AND UP6, UPT, UR26, URZ, UPT ;  /* 0x000000ff1a00728c */ /* 0x000fe4000bfc5070 */
[----:B------:R-:W-:Y:S02]  /*4f20*/  UIADD3 UR46, UPT, UPT, UR20, 0x118, URZ ;  /* 0x00000118142e7890 */ /* 0x000fe4000fffe0ff */
[----:B------:R-:W-:-:S02]  /*4f30*/  UIADD3 UR45, UPT, UPT, UR20, 0x158, URZ ;  /* 0x00000158142d7890 */ /* 0x000fc4000fffe0ff */
[----:B------:R-:W-:Y:S02]  /*4f40*/  UIADD3 UR37, UPT, UPT, UR20, 0x100, URZ ;  /* 0x0000010014257890 */ /* 0x000fe4000fffe0ff */
[----:B------:R-:W-:Y:S02]  /*4f50*/  UIADD3 UR36, UPT, UPT, UR20, 0x108, URZ ;  /* 0x0000010814247890 */ /* 0x000fe4000fffe0ff */
[----:B------:R-:W-:Y:S02]  /*4f60*/  UIADD3 UR25, UPT, UPT, UR20, 0x110, URZ ;  /* 0x0000011014197890 */ /* 0x000fe4000fffe0ff */
[----:B------:R-:W-:Y:S02]  /*4f70*/  UISETP.NE.AND UP0, UPT, UR39, 0x1, UPT ;  /* 0x000000012700788c */ /* 0x000fe4000bf05270 */
[----:B------:R-:W-:Y:S02]  /*4f80*/  UISETP.GE.AND UP2, UPT, UR39, 0x1, UPT ;  /* 0x000000012700788c */ /* 0x000fe4000bf46270 */
[----:B------:R-:W-:Y:S01]  /*4f90*/  UISETP.NE.AND UP0, UPT, UR17, 0x1, UPT ;  /* 0x000000011100788c */ /* 0x000fe2000bf05270 */
[----:B------:R-:W-:Y:S01]  /*4fa0*/  UMOV UR51, UR7 ;  /* 0x0000000700337c82 */ /* 0x000fe20008000000 */
[----:B------:R-:W-:Y:S01]  /*4fb0*/  UMOV UR50, UR9 ;  /* 0x0000000900327c82 */ /* 0x000fe20008000000 */
[----:B------:R-:W-:-:S02]  /*4fc0*/  UISETP.NE.AND UP2, UPT, UR30, 0x1, UPT ;  /* 0x000000011e00788c */ /* 0x000fc4000bf45270 */
[----:B--2---:R-:W-:Y:S01]  /*4fd0*/  UISETP.NE.AND UP0, UPT, UR32, 0x1, UPT ;  /* 0x000000012000788c */ /* 0x004fe2000bf05270 */
[----:B------:R-:W2:Y:S01]  /*4fe0*/  LDCU UR55, c[0x0][0xaa0] ;  /* 0x00015400ff3777ac */ /* 0x000ea20008000800 */
[----:B------:R-:W-:Y:S01]  /*4ff0*/  UPLOP3.LUT UP4, UPT, UPT, UPT, UPT, 0x40, 0x4 ;  /* 0x000000000004789c */ /* 0x000fe20003f8e870 */
[----:B------:R-:W3:Y:S01]  /*5000*/  LDCU.64 UR18, c[0x0][0xc28] ;  /* 0x00018500ff1277ac */ /* 0x000ee20008000a00 */
[----:B------:R-:W-:Y:S02]  /*5010*/  UISETP.NE.AND.EX UP6, UPT, UR27, URZ, UPT, UP6 ;  /* 0x000000ff1b00728c */ /* 0x000fe4000bfc5360 */
[----:B------:R-:W-:Y:S02]  /*5020*/  UPRMT UR46, UR10, 0x654, UR46 ;  /* 0x000006540a2e7896 */ /* 0x000fe4000800002e */
[----:B------:R-:W-:Y:S02]  /*5030*/  UPRMT UR45, URZ, 0x654, UR45 ;  /* 0x00000654ff2d7896 */ /* 0x000fe4000800002d */
[----:B------:R-:W-:-:S02]  /*5040*/  UPRMT UR49, UR10, 0x654, UR37 ;  /* 0x000006540a317896 */ /* 0x000fc40008000025 */
[----:B------:R-:W-:Y:S02]  /*5050*/  UPRMT UR48, UR10, 0x654, UR36 ;  /* 0x000006540a307896 */ /* 0x000fe40008000024 */
[----:B------:R-:W-:Y:S02]  /*5060*/  UPRMT UR47, UR10, 0x654, UR25 ;  /* 0x000006540a2f7896 */ /* 0x000fe40008000019 */
[----:B------:R-:W-:Y:S02]  /*5070*/  USHF.R.U32.HI UR51, URZ, UR29, UR51 ;  /* 0x0000001dff337299 */ /* 0x000fe40008011633 */
[----:B------:R-:W-:Y:S02]  /*5080*/  USHF.R.U32.HI UR50, URZ, UR54, UR50 ;  /* 0x00000036ff327299 */ /* 0x000fe40008011632 */
[----:B-1----:R-:W-:Y:S02]  /*5090*/  UISETP.NE.AND UP3, UPT, UR4, 0x1, UPT ;  /* 0x000000010400788c */ /* 0x002fe4000bf65270 */
[----:B------:R-:W-:-:S02]  /*50a0*/  UISETP.NE.AND UP2, UPT, UR35, 0x1, UPT ;  /* 0x000000012300788c */ /* 0x000fc4000bf45270 */
[----:B--23--:R-:W-:-:S11]  /*50b0*/  UISETP.NE.AND UP0, UPT, UR42, 0x1, UPT ;  /* 0x000000012a00788c */ /* 0x00cfd6000bf05270 */
.L_x_102:
[----:B------:R-:W-:Y:S04]  /*50c0*/  SHF.L.U32 R2, R9, 0x1f, RZ ;  /* 0x0000001f09027819 */ /* 0x000fe800000006ff */
[----:B-1----:R-:W1:Y:S02]  /*50d0*/  SYNCS.PHASECHK.TRANS64.TRYWAIT P0, [UR20+0x150], R2 ;  /* 0x00015002ff0075a7 */ /* 0x002e640008001114 */
[----:B-1----:R-:W-:Y:S05]  /*50e0*/  @!P0 BRA `(.L_x_92) ;  /* 0x0000006000ac8947 */ /* 0x002fea0003800000 */
.L_x_205:
[----:B------:R-:W2:Y:S01]  /*50f0*/  LDS.128 R4, [UR20+0x190] ;  /* 0x00019014ff047984 */ /* 0x000ea20008000c00 */
[----:B------:R-:W-:Y:S01]  /*5100*/  UISETP.GE.AND UP0, UPT, UR39, 0x1, UPT ;  /* 0x000000012700788c */ /* 0x000fe2000bf06270 */
[----:B------:R-:W-:Y:S01]  /*5110*/  @!PT LDS RZ, [RZ] ;  /* 0x00000000fffff984 */ /* 0x000fe20000000800 */
[----:B------:R-:W-:Y:S01]  /*5120*/  @!PT LDS RZ, [RZ] ;  /* 0x00000000fffff984 */ /* 0x000fe20000000800 */
[----:B------:R-:W-:Y:S01]  /*5130*/  @!PT LDS RZ, [RZ] ;  /* 0x00000000fffff984 */ /* 0x000fe20000000800 */
[----:B------:R-:W-:Y:S01]  /*5140*/  @!PT LDS RZ, [RZ] ;  /* 0x00000000fffff984 */ /* 0x000fe20000000800 */
[----:B------:R3:W-:Y:S06]  /*5150*/  MEMBAR.ALL.CTA ;  /* 0x0000000000007992 */ /* 0x0007ec0000008000 */
[----:B---3--:R-:W3:Y:S02]  /*5160*/  FENCE.VIEW.ASYNC.S ;  /* 0x00000000000073c6 */ /* 0x008ee40000000000 */
[----:B---3--:R-:W-:Y:S01]  /*5170*/  SYNCS.ARRIVE.TRANS64.RED.A1T0 RZ, [UR45], RZ ;  /* 0x000000ffffff79a7 */ /* 0x008fe2000810042d */
[----:B--2---:R-:W-:Y:S11]  /*5180*/  LOP3.LUT P0, RZ, R6, 0x1, RZ, 0xc0, !PT ;  /* 0x0000000106ff7812 */ /* 0x004ff6000780c0ff */
[----:B------:R-:W-:Y:S02]  /*5190*/  @!UPT UIADD3 URZ, UPT, UPT, URZ, URZ, URZ ;  /* 0x000000fffffff290 */ /* 0x000fe4000fffe0ff */
[----:B------:R-:W-:Y:S01]  /*51a0*/  VOTEU.ANY UP2, P0 ;  /* 0x0000000000ff7886 */ /* 0x000fe20000040100 */
[----:B------:R-:W-:Y:S11]  /*51b0*/  PLOP3.LUT P0, PT, PT, PT, UP2, 0x80, 0x8 ;  /* 0x000000000008781c */ /* 0x000ff60003f0f028 */
[----:B------:R-:W-:Y:S02]  /*51c0*/  @!UPT UIADD3 URZ, UPT, UPT, URZ, URZ, URZ ;  /* 0x000000fffffff290 */ /* 0x000fe4000fffe0ff */
[----:B-1----:R-:W-:Y:S02]  /*51d0*/  @P0 MOV R2, R4 ;  /* 0x0000000400020202 */ /* 0x002fe40000000f00 */
[----:B------:R-:W-:Y:S02]  /*51e0*/  @P0 LOP3.LUT R0, R5, 0xffff, RZ, 0xc0, !PT ;  /* 0x0000ffff05000812 */ /* 0x000fe400078ec0ff */
[----:B------:R-:W-:Y:S02]  /*51f0*/  @P0 R2UR UR5, R2 ;  /* 0x00000000020502ca */ /* 0x000fe400000e0000 */
[----:B------:R-:W-:Y:S11]  /*5200*/  @P0 R2UR UR4, R0 ;  /* 0x00000000000402ca */ /* 0x000ff600000e0000 */
[----:B------:R-:W-:Y:S02]  /*5210*/  @UP2 UMOV UR16, UR5 ;  /* 0x0000000500102c82 */ /* 0x000fe40008000000 */
[----:B------:R-:W-:Y:S01]  /*5220*/  @UP2 UMOV UR15, UR4 ;  /* 0x00000004000f2c82 */ /* 0x000fe20008000000 */
[----:B------:R-:W-:Y:S05]  /*5230*/  BRA.U !UP0, `(.L_x_93) ;  /* 0x0000000108c07547 */ /* 0x000fea000b800000 */
[----:B------:R-:W-:Y:S02]  /*5240*/  UIMAD.WIDE.U32 UR8, UR15, UR31, URZ ;  /* 0x0000001f0f0872a5 */ /* 0x000fe4000f8e00ff */
[----:B------:R-:W-:Y:S02]  /*5250*/  UP2UR UR14, UPR, URZ, 0x4 ;  /* 0x00000004ff0e7883 */ /* 0x000fe40008000000 */
[----:B------:R-:W-:Y:S02]  /*5260*/  UISETP.NE.AND UP2, UPT, UR30, 0x1, UPT ;  /* 0x000000011e00788c */ /* 0x000fe4000bf45270 */
[----:B------:R-:W-:Y:S02]  /*5270*/  UIMAD.WIDE.U32 UR10, UR16, UR28, URZ ;  /* 0x0000001c100a72a5 */ /* 0x000fe4000f8e00ff */
[----:B------:R-:W-:Y:S02]  /*5280*/  USEL UR4, UR38, UR50, !UP2 ;  /* 0x0000003226047287 */ /* 0x000fe4000d000000 */
[----:B------:R-:W-:Y:S02]  /*5290*/  UISETP.NE.AND UP0, UPT, UR17, 0x1, UPT ;  /* 0x000000011100788c */ /* 0x000fe4000bf05270 */
[----:B------:R-:W-:Y:S02]  /*52a0*/  UP2UR UR21, UPR, URZ, 0x2 ;  /* 0x00000002ff157883 */ /* 0x000fe40008000000 */
[----:B------:R-:W-:Y:S02]  /*52b0*/  UISETP.NE.AND UP1, UPT, UR39, 0x1, UPT ;  /* 0x000000012700788c */ /* 0x000fe4000bf25270 */
[----:B------:R-:W-:Y:S02]  /*52c0*/  UIMAD.WIDE.U32 UR12, UR4, UR18, URZ ;  /* 0x00000012040c72a5 */ /* 0x000fe4000f8e00ff */
[----:B------:R-:W-:Y:S01]  /*52d0*/  USEL UR7, UR44, UR51, !UP0 ;  /* 0x000000332c077287 */ /* 0x000fe2000c000000 */
[----:B------:R-:W-:Y:S02]  /*52e0*/  UMOV UR5, UR9 ;  /* 0x0000000900057c82 */ /* 0x000fe40008000000 */
[----:B------:R-:W-:Y:S02]  /*52f0*/  USHF.R.U32.HI UR6, URZ, UR54, UR5 ;  /* 0x00000036ff067299 */ /* 0x000fe40008011605 */
[----:B------:R-:W-:Y:S02]  /*5300*/  UIMAD.WIDE.U32 UR22, UR7, UR18, URZ ;  /* 0x00000012071672a5 */ /* 0x000fe4000f8e00ff */
[----:B------:R-:W-:Y:S02]  /*5310*/  USEL UR6, UR15, UR6, !UP2 ;  /* 0x000000060f067287 */ /* 0x000fe4000d000000 */
[----:B------:R-:W-:Y:S01]  /*5320*/  UISETP.NE.AND UP2, UPT, UR14, URZ, UPT ;  /* 0x000000ff0e00728c */ /* 0x000fe2000bf45270 */
[----:B------:R-:W-:Y:S01]  /*5330*/  UMOV UR5, UR11 ;  /* 0x0000000b00057c82 */ /* 0x000fe20008000000 */
[----:B------:R-:W-:Y:S02]  /*5340*/  UIMAD.WIDE.U32 UR10, UR6, UR18, URZ ;  /* 0x00000012060a72a5 */ /* 0x000fe4000f8e00ff */
[----:B------:R-:W-:Y:S03]  /*5350*/  USHF.R.U32.HI UR8, URZ, UR29, UR5 ;  /* 0x0000001dff087299 */ /* 0x000fe60008011605 */
[----:B------:R-:W-:Y:S02]  /*5360*/  UMOV UR5, UR13 ;  /* 0x0000000d00057c82 */ /* 0x000fe40008000000 */
[----:B------:R-:W-:Y:S03]  /*5370*/  @UP1 USHF.R.U32.HI UR4, URZ, UR19, UR5 ;  /* 0x00000013ff041299 */ /* 0x000fe60008011605 */
[----:B------:R-:W-:Y:S01]  /*5380*/  UMOV UR5, UR23 ;  /* 0x0000001700057c82 */ /* 0x000fe20008000000 */
[----:B------:R-:W-:Y:S02]  /*5390*/  UIMAD UR4, UR39, UR4, URZ ;  /* 0x00000004270472a4 */ /* 0x000fe4000f8e02ff */
[----:B------:R-:W-:Y:S02]  /*53a0*/  @UP1 USHF.R.U32.HI UR7, URZ, UR19, UR5 ;  /* 0x00000013ff071299 */ /* 0x000fe40008011605 */
[----:B------:R-:W-:Y:S02]  /*53b0*/  USEL UR5, UR16, UR8, !UP0 ;  /* 0x0000000810057287 */ /* 0x000fe4000c000000 */
[----:B------:R-:W-:Y:S02]  /*53c0*/  UIMAD UR8, UR39, UR7, URZ ;  /* 0x00000007270872a4 */ /* 0x000fe4000f8e02ff */
[----:B------:R-:W-:Y:S03]  /*53d0*/  UISETP.GE.AND UP0, UPT, UR6, UR4, UPT ;  /* 0x000000040600728c */ /* 0x000fe6000bf06270 */
[----:B------:R-:W-:Y:S01]  /*53e0*/  UMOV UR4, UR11 ;  /* 0x0000000b00047c82 */ /* 0x000fe20008000000 */
[----:B------:R-:W-:Y:S02]  /*53f0*/  UISETP.GE.OR UP0, UPT, UR5, UR8, UP0 ;  /* 0x000000080500728c */ /* 0x000fe40008706670 */
[----:B------:R-:W-:Y:S02]  /*5400*/  USHF.R.U32.HI UR4, URZ, UR19, UR4 ;  /* 0x00000013ff047299 */ /* 0x000fe40008011604 */
[----:B------:R-:W-:Y:S02]  /*5410*/  UIMAD.WIDE.U32 UR8, UR5, UR18, URZ ;  /* 0x00000012050872a5 */ /* 0x000fe4000f8e00ff */
[----:B------:R-:W-:Y:S04]  /*5420*/  USEL UR10, UR6, UR4, !UP1 ;  /* 0x00000004060a7287 */ /* 0x000fe8000c800000 */
[----:B------:R-:W-:Y:S01]  /*5430*/  UIADD3 UR11, UPT, UPT, -UR10, URZ, URZ ;  /* 0x000000ff0a0b7290 */ /* 0x000fe2000fffe1ff */
[----:B------:R-:W-:Y:S02]  /*5440*/  @!UP0 UMOV UR4, UR9 ;  /* 0x0000000900048c82 */ /* 0x000fe40008000000 */
[----:B------:R-:W-:Y:S02]  /*5450*/  @!UP0 USHF.R.U32.HI UR4, URZ, UR19, UR4 ;  /* 0x00000013ff048299 */ /* 0x000fe40008011604 */
[----:B------:R-:W-:Y:S02]  /*5460*/  UIMAD UR8, UR39, UR11, UR6 ;  /* 0x0000000b270872a4 */ /* 0x000fe4000f8e0206 */
[----:B------:R-:W-:Y:S02]  /*5470*/  @!UP0 USEL UR4, UR5, UR4, !UP1 ;  /* 0x0000000405048287 */ /* 0x000fe4000c800000 */
[----:B------:R-:W-:Y:S02]  /*5480*/  UISETP.NE.AND UP1, UPT, UR21, URZ, UPT ;  /* 0x000000ff1500728c */ /* 0x000fe4000bf25270 */
[----:B------:R-:W-:Y:S02]  /*5490*/  @!UP0 UIMAD UR8, UR7, UR8, UR4 ;  /* 0x00000008070882a4 */ /* 0x000fe4000f8e0204 */
[----:B------:R-:W-:Y:S02]  /*54a0*/  @!UP0 UIADD3 UR9, UPT, UPT, UR10, -UR4, URZ ;  /* 0x800000040a098290 */ /* 0x000fe4000fffe0ff */
[----:B------:R-:W-:Y:S02]  /*54b0*/  UIADD3 UR4, UPT, UPT, -UR5, URZ, URZ ;  /* 0x000000ff05047290 */ /* 0x000fe4000fffe1ff */
[----:B------:R-:W-:Y:S02]  /*54c0*/  UIADD3 UR7, UPT, UPT, -UR6, URZ, URZ ;  /* 0x000000ff06077290 */ /* 0x000fe4000fffe1ff */
[----:B------:R-:W-:Y:S02]  /*54d0*/  @!UP0 UIMAD UR6, UR9, UR39, UR5 ;  /* 0x00000027090682a4 */ /* 0x000fe4000f8e0205 */
[----:B------:R-:W-:Y:S02]  /*54e0*/  UIMAD UR16, UR17, UR4, UR16 ;  /* 0x00000004111072a4 */ /* 0x000fe4000f8e0210 */
[----:B------:R-:W-:Y:S01]  /*54f0*/  UIMAD UR15, UR30, UR7, UR15 ;  /* 0x000000071e0f72a4 */ /* 0x000fe2000f8e020f */
[----:B------:R-:W-:Y:S02]  /*5500*/  @!UP0 UMOV UR5, UR8 ;  /* 0x0000000800058c82 */ /* 0x000fe40008000000 */
[----:B------:R-:W-:Y:S02]  /*5510*/  UIMAD UR16, UR5, UR17, UR16 ;  /* 0x00000011051072a4 */ /* 0x000fe4000f8e0210 */
[----:B------:R-:W-:Y:S11]  /*5520*/  UIMAD UR15, UR6, UR30, UR15 ;  /* 0x0000001e060f72a4 */ /* 0x000ff6000f8e020f */
[----:B------:R-:W-:Y:S01]  /*5530*/  @!UPT UIADD3 URZ, UPT, UPT, URZ, URZ, URZ ;  /* 0x000000fffffff290 */ /* 0x000fe2000fffe0ff */
.L_x_93:
[----:B------:R-:W1:Y:S01]  /*5540*/  @!UP3 LDCU.128 UR8, c[0x0][0xc10] ;  /* 0x00018200ff08b7ac */ /* 0x000e620008000c00 */
[----:B------:R-:W-:Y:S02]  /*5550*/  ISETP.NE.U32.AND P1, PT, RZ, UR26, PT ;  /* 0x0000001aff007c0c */ /* 0x000fe4000bf25070 */
[----:B------:R-:W-:Y:S02]  /*5560*/  SHF.L.U32 R8, R10, 0x1f, RZ ;  /* 0x0000001f0a087819 */ /* 0x000fe400000006ff */
[----:B------:R-:W-:Y:S01]  /*5570*/  ISETP.NE.AND.EX P1, PT, RZ, UR27, PT, P1 ;  /* 0x0000001bff007c0c */ /* 0x000fe2000bf25310 */
[----:B------:R-:W2:Y:S01]  /*5580*/  @!UP3 LDCU UR5, c[0x0][0xc0c] ;  /* 0x00018180ff05b7ac */ /* 0x000ea20008000800 */
[----:B-1----:R-:W-:Y:S07]  /*5590*/  UIMAD.WIDE.U32 UR6, UR16, UR8, URZ ;  /* 0x00000008100672a5 */ /* 0x002fee000f8e00ff */
[----:B------:R-:W-:Y:S01]  /*55a0*/  @!UP3 UMOV UR4, UR7 ;  /* 0x000000070004bc82 */ /* 0x000fe20008000000 */
[----:B--2---:R-:W-:Y:S02]  /*55b0*/  @!UP3 UISETP.NE.AND UP0, UPT, UR5, 0x1, UPT ;  /* 0x000000010500b88c */ /* 0x004fe4000bf05270 */
[----:B------:R-:W-:Y:S02]  /*55c0*/  @!UP3 USHF.R.U32.HI UR4, URZ, UR9, UR4 ;  /* 0x00000009ff04b299 */ /* 0x000fe40008011604 */
[----:B------:R-:W-:Y:S02]  /*55d0*/  UIMAD.WIDE.U32 UR6, UR15, UR11, URZ ;  /* 0x0000000b0f0672a5 */ /* 0x000fe4000f8e00ff */
[----:B------:R-:W-:Y:S02]  /*55e0*/  @!UP3 USEL UR8, UR16, UR4, !UP0 ;  /* 0x000000041008b287 */ /* 0x000fe4000c000000 */
[----:B------:R-:W-:Y:S03]  /*55f0*/  @!UP3 UISETP.NE.AND UP0, UPT, UR10, 0x1, UPT ;  /* 0x000000010a00b88c */ /* 0x000fe6000bf05270 */
[----:B------:R-:W-:Y:S01]  /*5600*/  @!UP3 UMOV UR6, UR7 ;  /* 0x000000070006bc82 */ /* 0x000fe20008000000 */
[----:B------:R-:W-:Y:S01]  /*5610*/  USHF.L.U32 UR7, UR24, 0x7, URZ ;  /* 0x0000000718077899 */ /* 0x000fe200080006ff */
[----:B------:R-:W1:Y:S02]  /*5620*/  @!UP3 LDCU UR4, c[0x0][0xc20] ;  /* 0x00018400ff04b7ac */ /* 0x000e640008000800 */
[----:B-1----:R-:W-:Y:S04]  /*5630*/  @!UP3 USHF.R.U32.HI UR6, URZ, UR4, UR6 ;  /* 0x00000004ff06b299 */ /* 0x002fe80008011606 */
[----:B------:R-:W-:Y:S04]  /*5640*/  @!UP3 USEL UR6, UR15, UR6, !UP0 ;  /* 0x000000060f06b287 */ /* 0x000fe8000c000000 */
[----:B------:R-:W-:Y:S02]  /*5650*/  @!UP3 UIADD3 UR4, UPT, UPT, -UR8, UR6, URZ ;  /* 0x000000060804b290 */ /* 0x000fe4000fffe1ff */
[----:B------:R-:W-:Y:S02]  /*5660*/  @!UP3 UIADD3 UR6, UPT, UPT, UR8, -UR6, URZ ;  /* 0x800000060806b290 */ /* 0x000fe4000fffe0ff */
[----:B------:R-:W-:Y:S02]  /*5670*/  @!UP3 UIMAD UR16, UR4, UR5, UR16 ;  /* 0x000000050410b2a4 */ /* 0x000fe4000f8e0210 */
[----:B------:R-:W-:Y:S01]  /*5680*/  @!UP3 UIMAD UR15, UR6, UR10, UR15 ;  /* 0x0000000a060fb2a4 */ /* 0x000fe2000f8e020f */
[----:B------:R-:W-:Y:S11]  /*5690*/  BRA.U UP4, `(.L_x_94) ;  /* 0x0000000104107547 */ /* 0x000ff6000b800000 */
[----:B------:R-:W-:Y:S04]  /*56a0*/  MOV R2, UR56 ;  /* 0x0000003800027c02 */ /* 0x000fe80008000f00 */
[----:B------:R-:W-:Y:S04]  /*56b0*/  SHF.L.U32 R2, R2, 0x1f, RZ ;  /* 0x0000001f02027819 */ /* 0x000fe800000006ff */
[----:B------:R-:W1:Y:S02]  /*56c0*/  SYNCS.PHASECHK.TRANS64.TRYWAIT P2, [UR20+0x148], R2 ;  /* 0x00014802ff0075a7 */ /* 0x000e640008041114 */
[----:B-1----:R-:W-:Y:S05]  /*56d0*/  @!P2 BRA `(.L_x_95) ;  /* 0x0000005c0048a947 */ /* 0x002fea0003800000 */
.L_x_94:
[----:B------:R-:W-:Y:S05]  /*56e0*/  BRA.U !UP6, `(.L_x_96) ;  /* 0x000000010e387547 */ /* 0x000fea000b800000 */
[----:B------:R-:W-:Y:S01]  /*56f0*/  UPLOP3.LUT UP1, UPT, UPT, UPT, UP5, 0x80, 0x8 ;  /* 0x000000000008789c */ /* 0x000fe20003f2f050 */
[----:B-1----:R-:W-:Y:S01]  /*5700*/  HFMA2 R0, -RZ, RZ, 0, 5.9604644775390625e-08 ;  /* 0x00000001ff007431 */ /* 0x002fe200000001ff */
[----:B------:R-:W1:Y:S01]  /*5710*/  LDCU.64 UR8, c[0x0][0x358] ;  /* 0x00006b00ff0877ac */ /* 0x000e620008000a00 */
[----:B------:R-:W-:Y:S03]  /*5720*/  IMAD.MOV.U32 R83, RZ, RZ, 0x1 ;  /* 0x00000001ff537424 */ /* 0x000fe600078e00ff */
[----:B------:R-:W-:Y:S05]  /*5730*/  PLOP3.LUT P2, PT, PT, PT, UP1, 0x80, 0x8 ;  /* 0x000000000008781c */ /* 0x000fea0003f4f018 */
[----:B------:R-:W2:Y:S01]  /*5740*/  @UP1 LDCU.64 UR4, c[0x0][0x988] ;  /* 0x00013100ff0417ac */ /* 0x000ea20008000a00 */
[----:B------:R-:W-:Y:S07]  /*5750*/  @UP1 UIMAD UR6, UR53, UR26, URZ ;  /* 0x0000001a350612a4 */ /* 0x000fee000f8e02ff */
[----:B------:R-:W-:Y:S01]  /*5760*/  @!P2 PRMT R83, R0, 0x7610, R83 ;  /* 0x000076100053a816 */ /* 0x000fe20000000053 */
[----:B--2---:R-:W-:Y:S06]  /*5770*/  @UP1 UIMAD.WIDE UR4, UR6, 0x4, UR4 ;  /* 0x00000004060418a5 */ /* 0x004fec000f8e0204 */
[----:B------:R-:W-:Y:S01]  /*5780*/  IMAD.U32 R14, RZ, RZ, UR4 ;  /* 0x00000004ff0e7e24 */ /* 0x000fe2000f8e00ff */
[----:B------:R-:W-:Y:S04]  /*5790*/  MOV R15, UR5 ;  /* 0x00000005000f7c02 */ /* 0x000fe80008000f00 */
[----:B------:R-:W2:Y:S01]  /*57a0*/  @!UP1 LDCU UR4, c[0x0][0x980] ;  /* 0x00013000ff0497ac */ /* 0x000ea20008000800 */
[----:B-1---5:R3:W5:Y:S02]  /*57b0*/  @P2 LDG.E R41, desc[UR8][R14.64] ;  /* 0x000000080e292981 */ /* 0x022764000c1e1900 */
[----:B--23--:R-:W-:Y:S07]  /*57c0*/  @!P2 IMAD.U32 R41, RZ, RZ, UR4 ;  /* 0x00000004ff29ae24 */ /* 0x00cfee000f8e00ff */
.L_x_96:
[----:B-----5:R-:W-:Y:S01]  /*57d0*/  @!P1 FSETP.EQ.AND P3, PT, R41, RZ, PT ;  /* 0x000000ff2900920b */ /* 0x020fe20003f62000 */
[----:B------:R-:W-:Y:S01]  /*57e0*/  @!UPT UIADD3 URZ, UPT, UPT, URZ, URZ, URZ ;  /* 0x000000fffffff290 */ /* 0x000fe2000fffe0ff */
[----:B------:R-:W-:Y:S11]  /*57f0*/  @!P1 BRA `(.L_x_97) ;  /* 0x0000000000149947 */ /* 0x000ff60003800000 */
[----:B------:R-:W-:Y:S02]  /*5800*/  LOP3.LUT P1, RZ, R83, 0xff, RZ, 0xc0, !PT ;  /* 0x000000ff53ff7812 */ /* 0x000fe4000782c0ff */
[----:B------:R-:W-:Y:S04]  /*5810*/  PLOP3.LUT P3, PT, PT, PT, UP1, 0x80, 0x8 ;  /* 0x000000000008781c */ /* 0x000fe80003f6f018 */
[----:B------:R-:W-:Y:S07]  /*5820*/  PLOP3.LUT P3, PT, P3, PT, PT, 0x8, 0x80 ;  /* 0x000000000080781c */ /* 0x000fee0001f6e170 */
[----:B------:R-:W-:Y:S11]  /*5830*/  @P1 FSETP.EQ.AND P3, PT, R41, RZ, PT ;  /* 0x000000ff2900120b */ /* 0x000ff60003f62000 */
[----:B------:R-:W-:Y:S02]  /*5840*/  @!UPT UIADD3 URZ, UPT, UPT, URZ, URZ, URZ ;  /* 0x000000fffffff290 */ /* 0x000fe4000fffe0ff */
.L_x_97:
[----:B------:R-:W-:Y:S01]  /*5850*/  USHF.L.U32 UR11, UR52, 0x7, URZ ;  /* 0x00000007340b7899 */ /* 0x000fe200080006ff */
[----:B------:R-:W2:Y:S01]  /*5860*/  SYNCS.PHASECHK.TRANS64.TRYWAIT P1, [UR20+0x120], R8 ;  /* 0x00012008ff0075a7 */ /* 0x000ea20008021114 */
[----:B------:R-:W-:Y:S02]  /*5870*/  UISETP.NE.AND UP0, UPT, UR32, 0x1, UPT ;  /* 0x000000012000788c */ /* 0x000fe4000bf05270 */
[----:B------:R-:W-:Y:S01]  /*5880*/  UIMAD.WIDE.U32 UR4, UR11, UR33, URZ ;  /* 0x000000210b0472a5 */ /* 0x000fe2000f8e00ff */
[----:B------:R-:W-:Y:S04]  /*5890*/  ELECT P2, URZ, PT ;  /* 0x0000000000ff782f */ /* 0x000fe80003840000 */
[----:B------:R-:W-:Y:S02]  /*58a0*/  PLOP3.LUT P2, PT, P3, P2, PT, 0xf2, 0x2f ;  /* 0x00000000002f781c */ /* 0x000fe40001f45e72 */
[----:B------:R-:W-:Y:S02]  /*58b0*/  UMOV UR4, UR5 ;  /* 0x0000000500047c82 */ /* 0x000fe40008000000 */
[----:B------:R-:W-:Y:S04]  /*58c0*/  USHF.R.U32.HI UR4, URZ, UR34, UR4 ;  /* 0x00000022ff047299 */ /* 0x000fe80008011604 */
[----:B------:R-:W-:Y:S02]  /*58d0*/  USEL UR12, UR11, UR4, !UP0 ;  /* 0x000000040b0c7287 */ /* 0x000fe4000c000000 */
[----:B------:R-:W-:Y:S02]  /*58e0*/  UISETP.NE.AND UP0, UPT, UR35, 0x1, UPT ;  /* 0x000000012300788c */ /* 0x000fe4000bf05270 */
[----:B------:R-:W-:Y:S02]  /*58f0*/  UIMAD.WIDE.U32 UR4, UR12, UR40, URZ ;  /* 0x000000280c0472a5 */ /* 0x000fe4000f8e00ff */
[----:B------:R-:W-:Y:S01]  /*5900*/  UIADD3 UR6, UPT, UPT, -UR12, URZ, URZ ;  /* 0x000000ff0c067290 */ /* 0x000fe2000fffe1ff */
[----:B-1----:R-:W-:Y:S03]  /*5910*/  @!P2 IMAD.MOV.U32 R0, RZ, 0x20, RZ ;  /* 0x00000020ff00a824 */ /* 0x002fe600078e00ff */
[----:B------:R-:W-:Y:S01]  /*5920*/  UIMAD UR11, UR32, UR6, UR11 ;  /* 0x00000006200b72a4 */ /* 0x000fe2000f8e020b */
[----:B------:R-:W-:Y:S01]  /*5930*/  @!P2 IMAD.MOV.U32 R0, RZ, 0x400, R0 ;  /* 0x00000400ff00a824 */ /* 0x000fe200078e0000 */
[----:B------:R-:W-:Y:S02]  /*5940*/  UMOV UR4, UR5 ;  /* 0x0000000500047c82 */ /* 0x000fe40008000000 */
[----:B------:R-:W-:Y:S04]  /*5950*/  USHF.R.U32.HI UR4, URZ, UR41, UR4 ;  /* 0x00000029ff047299 */ /* 0x000fe80008011604 */
[----:B------:R-:W-:Y:S02]  /*5960*/  USEL UR13, UR12, UR4, !UP0 ;  /* 0x000000040c0d7287 */ /* 0x000fe4000c000000 */
[----:B------:R-:W-:Y:S02]  /*5970*/  UISETP.NE.AND UP0, UPT, UR42, 0x1, UPT ;  /* 0x000000012a00788c */ /* 0x000fe4000bf05270 */
[----:B------:R-:W-:Y:S07]  /*5980*/  UIMAD.WIDE.U32 UR4, UR13, UR43, URZ ;  /* 0x0000002b0d0472a5 */ /* 0x000fee000f8e00ff */
[----:B------:R-:W-:Y:S02]  /*5990*/  UMOV UR4, UR5 ;  /* 0x0000000500047c82 */ /* 0x000fe40008000000 */
[----:B------:R-:W-:Y:S04]  /*59a0*/  USHF.R.U32.HI UR4, URZ, UR55, UR4 ;  /* 0x00000037ff047299 */ /* 0x000fe80008011604 */
[----:B------:R-:W-:Y:S02]  /*59b0*/  USEL UR14, UR13, UR4, !UP0 ;  /* 0x000000040d0e7287 */ /* 0x000fe4000c000000 */
[----:B------:R-:W-:Y:S02]  /*59c0*/  UIADD3 UR4, UPT, UPT, -UR13, URZ, URZ ;  /* 0x000000ff0d047290 */ /* 0x000fe4000fffe1ff */
[----:B------:R-:W-:Y:S02]  /*59d0*/  UIADD3 UR5, UPT, UPT, -UR14, URZ, URZ ;  /* 0x000000ff0e057290 */ /* 0x000fe4000fffe1ff */
[----:B------:R-:W-:Y:S02]  /*59e0*/  UIMAD UR12, UR35, UR4, UR12 ;  /* 0x00000004230c72a4 */ /* 0x000fe4000f8e020c */
[----:B------:R-:W-:Y:S01]  /*59f0*/  UIMAD UR13, UR42, UR5, UR13 ;  /* 0x000000052a0d72a4 */ /* 0x000fe2000f8e020d */
[----:B--2---:R-:W-:Y:S11]  /*5a00*/  @!P1 BRA `(.L_x_98) ;  /* 0x0000005800949947 */ /* 0x004ff60003800000 */
.L_x_208:
[----:B------:R-:W-:Y:S01]  /*5a10*/  @!P2 R2UR UR4, R0 ;  /* 0x000000000004a2ca */ /* 0x000fe200000e0000 */
[----:B------:R-:W-:Y:S01]  /*5a20*/  VOTEU.ALL UP0, P2 ;  /* 0x0000000000ff7886 */ /* 0x000fe20001000000 */
[----:B-1----:R-:W-:Y:S04]  /*5a30*/  @!P2 IADD3 R2, P1, PT, R12, 0x680, RZ ;  /* 0x000006800c02a810 */ /* 0x002fe80007f3e0ff */
[----:B------:R-:W-:Y:S01]  /*5a40*/  @!P2 R2UR UR5, R2 ;  /* 0x000000000205a2ca */ /* 0x000fe200000e0000 */
[----:B------:R-:W-:Y:S01]  /*5a50*/  @!P2 IMAD.X R0, RZ, RZ, R13, P1 ;  /* 0x000000ffff00a224 */ /* 0x000fe200008e060d */
[----:B------:R-:W-:Y:S05]  /*5a60*/  @!UP0 UIADD3 UR8, UPT, UPT, UR20, 0x200, URZ ;  /* 0x0000020014088890 */ /* 0x000fea000fffe0ff */
[----:B------:R-:W-:Y:S01]  /*5a70*/  @!UP0 UPRMT UR6, UR4, 0x5410, URZ ;  /* 0x0000541004068896 */ /* 0x000fe200080000ff */
[----:B------:R-:W-:Y:S01]  /*5a80*/  @!P2 R2UR UR4, R0 ;  /* 0x000000000004a2ca */ /* 0x000fe200000e0000 */
[----:B------:R-:W-:Y:S01]  /*5a90*/  VOTEU.ALL UP0, P2 ;  /* 0x0000000000ff7886 */ /* 0x000fe20001000000 */
[----:B------:R-:W-:Y:S03]  /*5aa0*/  @!P2 IMAD.MOV.U32 R0, RZ, RZ, 0x2000 ;  /* 0x00002000ff00a424 */ /* 0x000fe600078e00ff */
[----:B------:R-:W-:Y:S01]  /*5ab0*/  IMAD.U32 R14, RZ, RZ, UR5 ;  /* 0x00000005ff0e7e24 */ /* 0x000fe2000f8e00ff */
[----:B------:R-:W-:Y:S01]  /*5ac0*/  @!UP0 UMOV UR9, UR37 ;  /* 0x0000002500098c82 */ /* 0x000fe20008000000 */
[----:B------:R-:W-:Y:S06]  /*5ad0*/  @!UP0 UMOV UR10, UR7 ;  /* 0x00000007000a8c82 */ /* 0x000fec0008000000 */
[----:B------:R-:W-:Y:S01]  /*5ae0*/  IMAD.U32 R15, RZ, RZ, UR4 ;  /* 0x00000004ff0f7e24 */ /* 0x000fe2000f8e00ff */
[----:B------:R-:W-:Y:S04]  /*5af0*/  @!P2 R2UR UR4, R14 ;  /* 0x000000000e04a2ca */ /* 0x000fe800000e0000 */
[----:B------:R-:W-:Y:S11]  /*5b00*/  @!P2 R2UR UR5, R15 ;  /* 0x000000000f05a2ca */ /* 0x000ff600000e0000 */
[----:B------:R-:W-:Y:S02]  /*5b10*/  @!UPT UIADD3 URZ, UPT, UPT, URZ, URZ, URZ ;  /* 0x000000fffffff290 */ /* 0x000fe4000fffe0ff */
[----:B------:R1:W-:Y:S01]  /*5b20*/  @!UP0 UTMALDG.5D.IM2COL [UR8], [UR4], UR6 ;  /* 0x00000008040083b4 */ /* 0x0003e20008060006 */
[----:B------:R2:W-:Y:S01]  /*5b30*/  @!P2 SYNCS.ARRIVE.TRANS64.RED.A0TR RZ, [UR20+0x100], R0 ;  /* 0x00010000ffffa9a7 */ /* 0x0005e20008300414 */
[----:B------:R-:W-:Y:S01]  /*5b40*/  SYNCS.ARRIVE.TRANS64.RED.A1T0 RZ, [UR49], RZ ;  /* 0x000000ffffff79a7 */ /* 0x000fe20008100431 */
[----:B--2---:R-:W-:Y:S01]  /*5b50*/  @!P2 IMAD.MOV.U32 R0, RZ, 0x20, RZ ;  /* 0x00000020ff00a824 */ /* 0x004fe200078e00ff */
[----:B------:R-:W2:Y:S03]  /*5b60*/  SYNCS.PHASECHK.TRANS64.TRYWAIT P1, [UR20+0x128], R8 ;  /* 0x00012808ff0075a7 */ /* 0x000ea60008021114 */
[----:B------:R-:W-:Y:S01]  /*5b70*/  @!P2 IMAD.MOV.U32 R0, RZ, 0x400, R0 ;  /* 0x00000400ff00a824 */ /* 0x000fe200078e0000 */
[----:B-12---:R-:W-:Y:S06]  /*5b80*/  @!P1 BRA `(.L_x_99) ;  /* 0x00000058004c9947 */ /* 0x006fec0003800000 */
.L_x_210:
[----:B------:R-:W-:Y:S01]  /*5b90*/  @!P2 R2UR UR4, R0 ;  /* 0x000000000004a2ca */ /* 0x000fe200000e0000 */
[----:B------:R-:W-:Y:S01]  /*5ba0*/  VOTEU.ALL UP0, P2 ;  /* 0x0000000000ff7886 */ /* 0x000fe20001000000 */
[----:B-1----:R-:W-:Y:S04]  /*5bb0*/  @!P2 IADD3 R2, P1, PT, R12, 0x680, RZ ;  /* 0x000006800c02a810 */ /* 0x002fe80007f3e0ff */
[----:B------:R-:W-:Y:S01]  /*5bc0*/  @!P2 R2UR UR5, R2 ;  /* 0x000000000205a2ca */ /* 0x000fe200000e0000 */
[----:B------:R-:W-:Y:S01]  /*5bd0*/  @!P2 IMAD.X R0, RZ, RZ, R13, P1 ;  /* 0x000000ffff00a224 */ /* 0x000fe200008e060d */
[----:B------:R-:W-:Y:S02]  /*5be0*/  @!UP0 UIADD3 UR10, UPT, UPT, UR7, 0x20, URZ ;  /* 0x00000020070a8890 */ /* 0x000fe4000fffe0ff */
[----:B------:R-:W-:Y:S03]  /*5bf0*/  @!UP0 UIADD3 UR8, UPT, UPT, UR20, 0x2200, URZ ;  /* 0x0000220014088890 */ /* 0x000fe6000fffe0ff */
[----:B------:R-:W-:Y:S01]  /*5c00*/  @!UP0 UPRMT UR6, UR4, 0x5410, URZ ;  /* 0x0000541004068896 */ /* 0x000fe200080000ff */
[----:B------:R-:W-:Y:S01]  /*5c10*/  @!P2 R2UR UR4, R0 ;  /* 0x000000000004a2ca */ /* 0x000fe200000e0000 */
[----:B------:R-:W-:Y:S01]  /*5c20*/  VOTEU.ALL UP0, P2 ;  /* 0x0000000000ff7886 */ /* 0x000fe20001000000 */
[----:B------:R-:W-:Y:S03]  /*5c30*/  @!P2 IMAD.MOV.U32 R0, RZ, RZ, 0x2000 ;  /* 0x00002000ff00a424 */ /* 0x000fe600078e00ff */
[----:B------:R-:W-:Y:S01]  /*5c40*/  IMAD.U32 R14, RZ, RZ, UR5 ;  /* 0x00000005ff0e7e24 */ /* 0x000fe2000f8e00ff */
[----:B------:R-:W-:Y:S07]  /*5c50*/  @!UP0 UMOV UR9, UR36 ;  /* 0x0000002400098c82 */ /* 0x000fee0008000000 */
        /* <DEDUP_REMOVED lines=11> */
.L_x_212:
[----:B------:R-:W-:Y:S01]  /*5d10*/  @!P2 R2UR UR4, R0 ;  /* 0x000000000004a2ca */ /* 0x000fe200000e0000 */
[----:B------:R-:W-:Y:S01]  /*5d20*/  VOTEU.ALL UP0, P2 ;  /* 0x0000000000ff7886 */ /* 0x000fe20001000000 */
[----:B-1----:R-:W-:Y:S02]  /*5d30*/  @!P2 IADD3 R2, P1, PT, R12, 0x680, RZ ;  /* 0x000006800c02a810 */ /* 0x002fe40007f3e0ff */
[----:B------:R-:W-:Y:S02]  /*5d40*/  @P0 SHF.R.U32.HI R4, RZ, 0x10, R5 ;  /* 0x00000010ff040819 */ /* 0x000fe40000011605 */
[----:B------:R-:W-:Y:S01]  /*5d50*/  @!P2 R2UR UR5, R2 ;  /* 0x000000000205a2ca */ /* 0x000fe200000e0000 */
[----:B------:R-:W-:Y:S01]  /*5d60*/  @!P2 IMAD.X R0, RZ, RZ, R13, P1 ;  /* 0x000000ffff00a224 */ /* 0x000fe200008e060d */
[----:B------:R-:W-:Y:S01]  /*5d70*/  @!UP0 UIADD3 UR10, UPT, UPT, UR7, 0x40, URZ ;  /* 0x00000040070a8890 */ /* 0x000fe2000fffe0ff */
[----:B------:R-:W-:Y:S01]  /*5d80*/  @P0 R2UR UR53, R4 ;  /* 0x00000000043502ca */ /* 0x000fe200000e0000 */
        /* <DEDUP_REMOVED lines=14> */
[----:B------:R-:W2:Y:S02]  /*5e70*/  SYNCS.PHASECHK.TRANS64.TRYWAIT P1, [UR20+0x138], R8 ;  /* 0x00013808ff0075a7 */ /* 0x000ea40008021114 */
[----:B-12---:R-:W-:Y:S05]  /*5e80*/  @!P1 BRA `(.L_x_101) ;  /* 0x0000005400bc9947 */ /* 0x006fea0003800000 */
.L_x_214:
[----:B-1----:R-:W-:Y:S01]  /*5e90*/  @!P2 IMAD.MOV.U32 R0, RZ, 0x20, RZ ;  /* 0x00000020ff00a824 */ /* 0x002fe200078e00ff */
[----:B------:R-:W-:Y:S01]  /*5ea0*/  @!P2 IADD3 R2, P0, PT, R12, 0x680, RZ ;  /* 0x000006800c02a810 */ /* 0x000fe20007f1e0ff */
[----:B------:R-:W-:Y:S01]  /*5eb0*/  VOTEU.ALL UP0, P2 ;  /* 0x0000000000ff7886 */ /* 0x000fe20001000000 */
[----:B------:R-:W-:Y:S01]  /*5ec0*/  R2UR UR22, R91 ;  /* 0x000000005b1672ca */ /* 0x000fe200000e0000 */
[----:B------:R-:W-:Y:S01]  /*5ed0*/  @!P2 IMAD.MOV.U32 R0, RZ, 0x400, R0 ;  /* 0x00000400ff00a824 */ /* 0x000fe200078e0000 */
[----:B------:R-:W-:Y:S01]  /*5ee0*/  @!P2 R2UR UR5, R2 ;  /* 0x000000000205a2ca */ /* 0x000fe200000e0000 */
[----:B------:R-:W-:Y:S01]  /*5ef0*/  UPLOP3.LUT UP4, UPT, UPT, UPT, UPT, 0x80, 0x8 ;  /* 0x000000000008789c */ /* 0x000fe20003f8f070 */
[----:B------:R-:W-:Y:S01]  /*5f00*/  R2UR UR21, R92 ;  /* 0x000000005c1572ca */ /* 0x000fe200000e0000 */
[----:B------:R-:W-:Y:S01]  /*5f10*/  @!UP0 UIADD3 UR8, UPT, UPT, UR20, 0x6200, URZ ;  /* 0x0000620014088890 */ /* 0x000fe2000fffe0ff */
[----:B------:R-:W-:Y:S01]  /*5f20*/  @!P2 R2UR UR4, R0 ;  /* 0x000000000004a2ca */ /* 0x000fe200000e0000 */
[----:B------:R-:W-:Y:S01]  /*5f30*/  @!P2 IMAD.X R0, RZ, RZ, R13, P0 ;  /* 0x000000ffff00a224 */ /* 0x000fe200000e060d */
[----:B------:R-:W-:Y:S01]  /*5f40*/  @!UP0 UIADD3 UR10, UPT, UPT, UR7, 0x60, URZ ;  /* 0x00000060070a8890 */ /* 0x000fe2000fffe0ff */
[----:B------:R-:W-:Y:S01]  /*5f50*/  LOP3.LUT R10, R10, 0x1, RZ, 0x3c, !PT ;  /* 0x000000010a0a7812 */ /* 0x000fe200078e3cff */
[----:B------:R-:W-:Y:S01]  /*5f60*/  @!UP0 UIADD3 UR9, UPT, UPT, UR20, 0x118, URZ ;  /* 0x0000011814098890 */ /* 0x000fe2000fffe0ff */
[----:B------:R-:W-:Y:S02]  /*5f70*/  LOP3.LUT R9, R9, 0x1, RZ, 0x3c, !PT ;  /* 0x0000000109097812 */ /* 0x000fe400078e3cff */
[----:B------:R-:W-:Y:S02]  /*5f80*/  UIADD3 UR24, UPT, UPT, UR15, UR22, URZ ;  /* 0x000000160f187290 */ /* 0x000fe4000fffe0ff */
[----:B------:R-:W-:Y:S02]  /*5f90*/  IMAD.U32 R4, RZ, RZ, UR5 ;  /* 0x00000005ff047e24 */ /* 0x000fe4000f8e00ff */
[----:B------:R-:W-:Y:S02]  /*5fa0*/  UIADD3 UR52, UPT, UPT, UR16, UR21, URZ ;  /* 0x0000001510347290 */ /* 0x000fe4000fffe0ff */
[----:B------:R-:W-:Y:S01]  /*5fb0*/  @!UP0 UPRMT UR6, UR4, 0x5410, URZ ;  /* 0x0000541004068896 */ /* 0x000fe200080000ff */
[----:B------:R-:W-:Y:S01]  /*5fc0*/  @!P2 R2UR UR4, R0 ;  /* 0x000000000004a2ca */ /* 0x000fe200000e0000 */
[----:B------:R-:W-:Y:S11]  /*5fd0*/  VOTEU.ALL UP0, P2 ;  /* 0x0000000000ff7886 */ /* 0x000ff60001000000 */
[----:B------:R-:W-:Y:S01]  /*5fe0*/  @!UPT UIADD3 URZ, UPT, UPT, URZ, URZ, URZ ;  /* 0x000000fffffff290 */ /* 0x000fe2000fffe0ff */
[----:B------:R-:W-:Y:S01]  /*5ff0*/  IMAD.U32 R5, RZ, RZ, UR4 ;  /* 0x00000004ff057e24 */ /* 0x000fe2000f8e00ff */
[----:B------:R-:W-:Y:S04]  /*6000*/  @!P2 R2UR UR4, R4 ;  /* 0x000000000404a2ca */ /* 0x000fe800000e0000 */
[----:B------:R-:W-:Y:S11]  /*6010*/  @!P2 R2UR UR5, R5 ;  /* 0x000000000505a2ca */ /* 0x000ff600000e0000 */
[----:B------:R-:W-:Y:S02]  /*6020*/  @!UPT UIADD3 URZ, UPT, UPT, URZ, URZ, URZ ;  /* 0x000000fffffff290 */ /* 0x000fe4000fffe0ff */
[----:B------:R1:W-:Y:S01]  /*6030*/  @!UP0 UTMALDG.5D.IM2COL [UR8], [UR4], UR6 ;  /* 0x00000008040083b4 */ /* 0x0003e20008060006 */
[----:B------:R1:W-:Y:S01]  /*6040*/  @!P2 SYNCS.ARRIVE.TRANS64.RED.A0TR RZ, [UR20+0x118], R3 ;  /* 0x00011803ffffa9a7 */ /* 0x0003e20008300414 */
[----:B------:R-:W-:Y:S01]  /*6050*/  SYNCS.ARRIVE.TRANS64.RED.A1T0 RZ, [UR46], RZ ;  /* 0x000000ffffff79a7 */ /* 0x000fe2000810042e */
[----:B------:R-:W-:Y:S05]  /*6060*/  BRA.U UP2, `(.L_x_102) ;  /* 0xfffffff102147547 */ /* 0x000fea000b83ffff */
[----:B------:R-:W-:-:S04]  /*6070*/  SHF.L.U32 R2, R10, 0x1f, RZ ;  /* 0x0000001f0a027819 */ /* 0x000fc800000006ff */
[----:B------:R-:W2:Y:S02]  /*6080*/  SYNCS.PHASECHK.TRANS64.TRYWAIT P0, [UR20+0x120], R2 ;  /* 0x00012002ff0075a7 */ /* 0x000ea40008001114 */
[----:B--2---:R-:W-:Y:S05]  /*6090*/  @!P0 BRA `(.L_x_103) ;  /* 0x0000005400508947 */ /* 0x004fea0003800000 */
.L_x_216:
[----:B------:R-:W3:Y:S02]  /*60a0*/  SYNCS.PHASECHK.TRANS64.TRYWAIT P0, [UR20+0x128], R2 ;  /* 0x00012802ff0075a7 */ /* 0x000ee40008001114 */
[----:B---3--:R-:W-:Y:S05]  /*60b0*/  @!P0 BRA `(.L_x_104) ;  /* 0x0000005400608947 */ /* 0x008fea0003800000 */
.L_x_218:
[----:B------:R-:W3:Y:S02]  /*60c0*/  SYNCS.PHASECHK.TRANS64.TRYWAIT P0, [UR20+0x130], R2 ;  /* 0x00013002ff0075a7 */ /* 0x000ee40008001114 */
[----:B---3--:R-:W-:Y:S05]  /*60d0*/  @!P0 BRA `(.L_x_105) ;  /* 0x0000005400708947 */ /* 0x008fea0003800000 */
.L_x_220:
[----:B--2---:R-:W-:-:S07]  /*60e0*/  MOV R0, UR20 ;  /* 0x0000001400007c02 */ /* 0x004fce0008000f00 */
.L_x_106:
[----:B--2---:R-:W-:-:S04]  /*60f0*/  SHF.L.U32 R2, R10, 0x1f, RZ ;  /* 0x0000001f0a027819 */ /* 0x004fc800000006ff */
[----:B------:R2:W3:Y:S03]  /*6100*/  SYNCS.PHASECHK.TRANS64.TRYWAIT P0, [R0+URZ+0x138], R2 ;  /* 0x00013802000075a7 */ /* 0x0004e600080011ff */
[----:B---3--:R-:W-:Y:S05]  /*6110*/  @!P0 NANOSLEEP.SYNCS 0x989680 ;  /* 0x009896800000895d */ /* 0x008fea0003900000 */
[----:B------:R-:W3:Y:S02]  /*6120*/  @!P0 SYNCS.PHASECHK.TRANS64 P0, [R0+URZ+0x138], R2 ;  /* 0x00013802000085a7 */ /* 0x000ee400080010ff */
[----:B-1-3--:R-:W-:Y:S05]  /*6130*/  @P0 EXIT ;  /* 0x000000000000094d */ /* 0x00afea0003800000 */
[----:B------:R-:W-:Y:S05]  /*6140*/  BRA `(.L_x_106) ;  /* 0xfffffffc00e87947 */ /* 0x000fea000383ffff */
.L_x_91:
[----:B------:R-:W-:-:S06]  /*6150*/  UISETP.GE.AND UP0, UPT, UR18, 0x4, UPT ;  /* 0x000000041200788c */ /* 0x000fcc000bf06270 */
[----:B------:R-:W-:-:S13]  /*6160*/  PLOP3.LUT P0, PT, PT, PT, UP0, 0x80, 0x8 ;  /* 0x000000000008781c */ /* 0x000fda0003f0f008 */
[----:B-1----:R-:W-:Y:S05]  /*6170*/  @!P0 EXIT ;  /* 0x000000000000894d */ /* 0x002fea0003800000 */
[----:B------:R-:W1:Y:S08]  /*6180*/  S2UR UR4, SR_CgaCtaId ;  /* 0x00000000000479c3 */ /* 0x000e700000008800 */
[----:B------:R-:W-:Y:S01]  /*6190*/  BAR.SYNC.DEFER_BLOCKING 0x6, 0xa0 ;  /* 0x0182800000007b1d */ /* 0x000fe20000010000 */
[C---:B------:R-:W-:Y:S01]  /*61a0*/  IMAD.SHL.U32 R0, R81.reuse, 0x20, RZ ;  /* 0x0000002051007824 */ /* 0x040fe200078e00ff */
[C---:B------:R-:W-:Y:S01]  /*61b0*/  SHF.L.U32 R37, R81.reuse, 0x10, RZ ;  /* 0x0000001051257819 */ /* 0x040fe200000006ff */
[C---:B------:R-:W-:Y:S01]  /*61c0*/  IMAD.SHL.U32 R80, R81.reuse, 0x4, RZ ;  /* 0x0000000451507824 */ /* 0x040fe200078e00ff */
[----:B------:R-:W-:Y:S01]  /*61d0*/  LOP3.LUT R82, R81, 0x60, RZ, 0xc0, !PT ;  /* 0x0000006051527812 */ /* 0x000fe200078ec0ff */
[----:B------:R-:W-:Y:S01]  /*61e0*/  HFMA2 R79, -RZ, RZ, 0, 5.9604644775390625e-08 ;  /* 0x00000001ff4f7431 */ /* 0x000fe200000001ff */
[----:B------:R-:W-:-:S02]  /*61f0*/  UMOV UR50, 0x400 ;  /* 0x0000040000327882 */ /* 0x000fc40000000000 */
[----:B------:R-:W2:Y:S01]  /*6200*/  LDC.64 R74, c[0x0][0x9b0] ;  /* 0x00026c00ff4a7b82 */ /* 0x000ea20000000a00 */
[----:B------:R-:W3:Y:S01]  /*6210*/  LDCU.128 UR8, c[0x0][0xb80] ;  /* 0x00017000ff0877ac */ /* 0x000ee20008000c00 */
[----:B------:R-:W-:Y:S01]  /*6220*/  LOP3.LUT R4, R0, 0xc0, RZ, 0xc0, !PT ;  /* 0x000000c000047812 */ /* 0x000fe200078ec0ff */
[----:B------:R-:W-:Y:S01]  /*6230*/  HFMA2 R77, -RZ, RZ, 0, 0 ;  /* 0x00000000ff4d7431 */ /* 0x000fe200000001ff */
[C---:B------:R-:W-:Y:S01]  /*6240*/  LOP3.LUT R95, R81.reuse, 0x2, RZ, 0xc0, !PT ;  /* 0x00000002515f7812 */ /* 0x040fe200078ec0ff */
[----:B------:R-:W-:Y:S01]  /*6250*/  IMAD.MOV.U32 R78, RZ, RZ, RZ ;  /* 0x000000ffff4e7224 */ /* 0x000fe200078e00ff */
[----:B------:R-:W-:Y:S01]  /*6260*/  LOP3.LUT R80, R4, 0x18, R80, 0xf8, !PT ;  /* 0x0000001804507812 */ /* 0x000fe200078ef850 */
[----:B------:R-:W4:Y:S01]  /*6270*/  LDCU UR62, c[0x0][0x370] ;  /* 0x00006e00ff3e77ac */ /* 0x000f220008000800 */
[----:B------:R-:W2:Y:S01]  /*6280*/  LDC.64 R72, c[0x0][0x9a8] ;  /* 0x00026a00ff487b82 */ /* 0x000ea20000000a00 */
[----:B------:R-:W-:Y:S02]  /*6290*/  LOP3.LUT R81, R81, 0x4, RZ, 0xc0, !PT ;  /* 0x0000000451517812 */ /* 0x000fe400078ec0ff */
[----:B------:R-:W-:Y:S01]  /*62a0*/  LOP3.LUT R80, R80, 0xf20, R0, 0xf8, !PT ;  /* 0x00000f2050507812 */ /* 0x000fe200078ef800 */
[----:B------:R-:W2:Y:S01]  /*62b0*/  LDCU UR48, c[0x0][0xc0c] ;  /* 0x00018180ff3077ac */ /* 0x000ea20008000800 */
[----:B------:R-:W-:-:S02]  /*62c0*/  MOV R36, RZ ;  /* 0x000000ff00247202 */ /* 0x000fc40000000f00 */
[----:B------:R-:W-:Y:S01]  /*62d0*/  LOP3.LUT R37, R37, 0x600000, RZ, 0xc0, !PT ;  /* 0x0060000025257812 */ /* 0x000fe200078ec0ff */
[----:B-1----:R-:W-:Y:S01]  /*62e0*/  ULEA UR50, UR4, UR50, 0x18 ;  /* 0x0000003204327291 */ /* 0x002fe2000f8ec0ff */
[----:B------:R-:W1:Y:S01]  /*62f0*/  LDCU.64 UR4, c[0x0][0x990] ;  /* 0x00013200ff0477ac */ /* 0x000e620008000a00 */
[----:B---3--:R-:W-:Y:S01]  /*6300*/  IMAD.U32 R90, RZ, RZ, UR8 ;  /* 0x00000008ff5a7e24 */ /* 0x008fe2000f8e00ff */
[----:B------:R-:W-:Y:S01]  /*6310*/  MOV R88, UR10 ;  /* 0x0000000a00587c02 */ /* 0x000fe20008000f00 */
[----:B------:R-:W-:Y:S01]  /*6320*/  IMAD.U32 R89, RZ, RZ, UR9 ;  /* 0x00000009ff597e24 */ /* 0x000fe2000f8e00ff */
[----:B------:R-:W3:Y:S01]  /*6330*/  LDCU UR38, c[0x0][0xc30] ;  /* 0x00018600ff2677ac */ /* 0x000ee20008000800 */
[----:B------:R-:W-:-:S03]  /*6340*/  IMAD.U32 R87, RZ, RZ, UR11 ;  /* 0x0000000bff577e24 */ /* 0x000fc6000f8e00ff */
[----:B------:R-:W4:Y:S01]  /*6350*/  LDS R2, [UR50+0x1a0] ;  /* 0x0001a032ff027984 */ /* 0x000f220008000800 */
[----:B------:R-:W2:Y:S01]  /*6360*/  LDCU.64 UR60, c[0x0][0x988] ;  /* 0x00013100ff3c77ac */ /* 0x000ea20008000a00 */
[----:B------:R-:W2:Y:S01]  /*6370*/  LDCU.64 UR46, c[0x0][0xc28] ;  /* 0x00018500ff2e77ac */ /* 0x000ea20008000a00 */
[----:B------:R-:W2:Y:S01]  /*6380*/  LDCU.128 UR56, c[0x0][0xc10] ;  /* 0x00018200ff3877ac */ /* 0x000ea20008000c00 */
[----:B-1----:R-:W-:Y:S01]  /*6390*/  IMAD.U32 R86, RZ, RZ, UR4 ;  /* 0x00000004ff567e24 */ /* 0x002fe2000f8e00ff */
[----:B------:R-:W-:Y:S01]  /*63a0*/  UIADD3 UR4, UPT, UPT, UR50, 0x200, URZ ;  /* 0x0000020032047890 */ /* 0x000fe2000fffe0ff */
[----:B------:R-:W-:Y:S01]  /*63b0*/  IMAD.U32 R85, RZ, RZ, UR5 ;  /* 0x00000005ff557e24 */ /* 0x000fe2000f8e00ff */
[----:B------:R-:W1:Y:S04]  /*63c0*/  LDCU UR55, c[0x0][0x374] ;  /* 0x00006e80ff3777ac */ /* 0x000e680008000800 */
[----:B------:R-:W-:Y:S01]  /*63d0*/  IMAD.U32 R76, RZ, RZ, UR4 ;  /* 0x00000004ff4c7e24 */ /* 0x000fe2000f8e00ff */
[----:B------:R-:W-:Y:S01]  /*63e0*/  UMOV UR54, URZ ;  /* 0x000000ff00367c82 */ /* 0x000fe20008000000 */
[----:B------:R-:W-:-:S02]  /*63f0*/  UMOV UR51, URZ ;  /* 0x000000ff00337c82 */ /* 0x000fc40008000000 */
[----:B------:R-:W-:-:S04]  /*6400*/  IMAD R80, R80, 0x2, R76 ;  /* 0x0000000250507824 */ /* 0x000fc800078e024c */
[--C-:B------:R-:W-:Y:S02]  /*6410*/  IMAD R95, R95, -0x10, R80.reuse ;  /* 0xfffffff05f5f7824 */ /* 0x100fe400078e0250 */
[----:B------:R-:W-:Y:S01]  /*6420*/  IMAD R94, R81, -0x10, R80 ;  /* 0xfffffff0515e7824 */ /* 0x000fe200078e0250 */
[C---:B----4-:R-:W-:Y:S02]  /*6430*/  IADD3 R3, PT, PT, R2.reuse, 0x80, RZ ;  /* 0x0000008002037810 */ /* 0x050fe40007ffe0ff */
[----:B------:R-:W-:Y:S02]  /*6440*/  LOP3.LUT R2, R2, 0xffff, RZ, 0xc0, !PT ;  /* 0x0000ffff02027812 */ /* 0x000fe400078ec0ff */
[----:B------:R-:W-:-:S05]  /*6450*/  LOP3.LUT R3, R3, 0xffff, RZ, 0xc0, !PT ;  /* 0x0000ffff03037812 */ /* 0x000fca00078ec0ff */
[----:B-123--:R4:W-:Y:S02]  /*6460*/  STL.64 [R1], R2 ;  /* 0x0000000201007387 */ /* 0x00e9e40000100a00 */
.L_x_150:
[----:B----4-:R-:W-:Y:S04]  /*6470*/  SHF.L.U32 R2, R77, 0x1f, RZ ;  /* 0x0000001f4d027819 */ /* 0x010fe800000006ff */
[----:B-1----:R-:W1:Y:S02]  /*6480*/  SYNCS.PHASECHK.TRANS64.TRYWAIT P0, [UR50+0x150], R2 ;  /* 0x00015002ff0075a7 */ /* 0x002e640008001132 */
[----:B-12---:R-:W-:Y:S05]  /*6490*/  @!P0 BRA `(.L_x_107) ;  /* 0x0000005000988947 */ /* 0x006fea0003800000 */
.L_x_222:
[----:B-1----:R-:W-:Y:S01]  /*64a0*/  LEA R2, R36, UR49, 0x2 ;  /* 0x0000003124027c11 */ /* 0x002fe2000f8e10ff */
[----:B------:R-:W1:Y:S01]  /*64b0*/  LDS.128 R4, [UR50+0x190] ;  /* 0x00019032ff047984 */ /* 0x000e620008000c00 */
[----:B------:R-:W-:Y:S02]  /*64c0*/  UIADD3 UR4, UPT, UPT, UR50, 0x158, URZ ;  /* 0x0000015832047890 */ /* 0x000fe4000fffe0ff */
[----:B------:R-:W-:Y:S01]  /*64d0*/  UISETP.GE.AND UP0, UPT, UR39, 0x1, UPT ;  /* 0x000000012700788c */ /* 0x000fe2000bf06270 */
[----:B------:R-:W-:Y:S01]  /*64e0*/  @!PT LDS RZ, [RZ] ;  /* 0x00000000fffff984 */ /* 0x000fe20000000800 */
[----:B------:R-:W-:Y:S01]  /*64f0*/  @!PT LDS RZ, [RZ] ;  /* 0x00000000fffff984 */ /* 0x000fe20000000800 */
[----:B------:R-:W-:Y:S01]  /*6500*/  @!PT LDS RZ, [RZ] ;  /* 0x00000000fffff984 */ /* 0x000fe20000000800 */
[----:B------:R-:W-:Y:S01]  /*6510*/  @!PT LDS RZ, [RZ] ;  /* 0x00000000fffff984 */ /* 0x000fe20000000800 */
[----:B------:R2:W-:Y:S06]  /*6520*/  MEMBAR.ALL.CTA ;  /* 0x0000000000007992 */ /* 0x0005ec0000008000 */
[----:B--2---:R-:W2:Y:S01]  /*6530*/  FENCE.VIEW.ASYNC.S ;  /* 0x00000000000073c6 */ /* 0x004ea20000000000 */
[----:B------:R-:W-:Y:S09]  /*6540*/  UPRMT UR4, URZ, 0x654, UR4 ;  /* 0x00000654ff047896 */ /* 0x000ff20008000004 */
[----:B--2---:R-:W-:Y:S01]  /*6550*/  SYNCS.ARRIVE.TRANS64.RED.A1T0 RZ, [UR4], RZ ;  /* 0x000000ffffff79a7 */ /* 0x004fe20008100404 */
[----:B------:R-:W5:Y:S01]  /*6560*/  LDL R2, [R2] ;  /* 0x0000000002027983 */ /* 0x000f620000100800 */
[----:B-1----:R-:W-:Y:S11]  /*6570*/  LOP3.LUT P0, RZ, R6, 0x1, RZ, 0xc0, !PT ;  /* 0x0000000106ff7812 */ /* 0x002ff6000780c0ff */
[----:B------:R-:W-:Y:S02]  /*6580*/  @!UPT UIADD3 URZ, UPT, UPT, URZ, URZ, URZ ;  /* 0x000000fffffff290 */ /* 0x000fe4000fffe0ff */
[----:B------:R-:W-:Y:S01]  /*6590*/  VOTEU.ANY UP1, P0 ;  /* 0x0000000000ff7886 */ /* 0x000fe20000020100 */
[----:B------:R-:W-:Y:S01]  /*65a0*/  PLOP3.LUT P0, PT, PT, PT, UP1, 0x80, 0x8 ;  /* 0x000000000008781c */ /* 0x000fe20003f0f018 */
[----:B------:R-:W-:Y:S11]  /*65b0*/  UP2UR UR63, UPR, URZ, 0x2 ;  /* 0x00000002ff3f7883 */ /* 0x000ff60008000000 */
[----:B------:R-:W-:Y:S01]  /*65c0*/  @!UPT UIADD3 URZ, UPT, UPT, URZ, URZ, URZ ;  /* 0x000000fffffff290 */ /* 0x000fe2000fffe0ff */
[----:B------:R-:W-:Y:S02]  /*65d0*/  @P0 MOV R3, R4 ;  /* 0x0000000400030202 */ /* 0x000fe40000000f00 */
[----:B------:R-:W-:Y:S02]  /*65e0*/  @P0 LOP3.LUT R0, R5, 0xffff, RZ, 0xc0, !PT ;  /* 0x0000ffff05000812 */ /* 0x000fe400078ec0ff */
[----:B------:R-:W-:Y:S02]  /*65f0*/  @P0 R2UR UR5, R3 ;  /* 0x00000000030502ca */ /* 0x000fe400000e0000 */
[----:B------:R-:W-:Y:S11]  /*6600*/  @P0 R2UR UR4, R0 ;  /* 0x00000000000402ca */ /* 0x000ff600000e0000 */
[----:B------:R-:W-:Y:S02]  /*6610*/  @UP1 UMOV UR37, UR5 ;  /* 0x0000000500251c82 */ /* 0x000fe40008000000 */
[----:B------:R-:W-:Y:S01]  /*6620*/  @UP1 UMOV UR36, UR4 ;  /* 0x0000000400241c82 */ /* 0x000fe20008000000 */
[----:B------:R-:W-:Y:S05]  /*6630*/  BRA.U !UP0, `(.L_x_108) ;  /* 0x0000000108cc7547 */ /* 0x000fea000b800000 */
[----:B------:R-:W1:Y:S01]  /*6640*/  LDCU UR9, c[0x0][0xc20] ;  /* 0x00018400ff0977ac */ /* 0x000e620008000800 */
[----:B------:R-:W-:Y:S02]  /*6650*/  UIMAD.WIDE.U32 UR4, UR55, UR59, URZ ;  /* 0x0000003b370472a5 */ /* 0x000fe4000f8e00ff */
[----:B------:R-:W-:Y:S02]  /*6660*/  UIMAD.WIDE.U32 UR6, UR62, UR56, URZ ;  /* 0x000000383e0672a5 */ /* 0x000fe4000f8e00ff */
[----:B------:R-:W-:Y:S02]  /*6670*/  UIMAD.WIDE.U32 UR10, UR36, UR59, URZ ;  /* 0x0000003b240a72a5 */ /* 0x000fe4000f8e00ff */
[----:B------:R-:W-:Y:S02]  /*6680*/  UISETP.NE.AND UP0, UPT, UR58, 0x1, UPT ;  /* 0x000000013a00788c */ /* 0x000fe4000bf05270 */
[----:B------:R-:W-:Y:S02]  /*6690*/  UISETP.NE.AND UP1, UPT, UR48, 0x1, UPT ;  /* 0x000000013000788c */ /* 0x000fe4000bf25270 */
[----:B------:R-:W-:Y:S02]  /*66a0*/  UISETP.NE.AND UP2, UPT, UR39, 0x1, UPT ;  /* 0x000000012700788c */ /* 0x000fe4000bf45270 */
[----:B------:R-:W-:Y:S01]  /*66b0*/  UIMAD.WIDE.U32 UR12, UR37, UR56, URZ ;  /* 0x00000038250c72a5 */ /* 0x000fe2000f8e00ff */
[----:B------:R-:W-:Y:S01]  /*66c0*/  UMOV UR4, UR5 ;  /* 0x0000000500047c82 */ /* 0x000fe20008000000 */
[----:B------:R-:W-:Y:S01]  /*66d0*/  UMOV UR6, UR11 ;  /* 0x0000000b00067c82 */ /* 0x000fe20008000000 */
[----:B-1----:R-:W-:Y:S03]  /*66e0*/  USHF.R.U32.HI UR8, URZ, UR9, UR4 ;  /* 0x00000009ff087299 */ /* 0x002fe60008011604 */
[----:B------:R-:W-:Y:S02]  /*66f0*/  UMOV UR4, UR7 ;  /* 0x0000000700047c82 */ /* 0x000fe40008000000 */
[----:B------:R-:W-:Y:S02]  /*6700*/  USHF.R.U32.HI UR5, URZ, UR57, UR4 ;  /* 0x00000039ff057299 */ /* 0x000fe40008011604 */
[----:B------:R-:W-:Y:S02]  /*6710*/  USEL UR4, UR55, UR8, !UP0 ;  /* 0x0000000837047287 */ /* 0x000fe4000c000000 */
[----:B------:R-:W-:Y:S02]  /*6720*/  USHF.R.U32.HI UR8, URZ, UR9, UR6 ;  /* 0x00000009ff087299 */ /* 0x000fe40008011606 */
[----:B------:R-:W-:Y:S02]  /*6730*/  UIMAD.WIDE.U32 UR6, UR4, UR46, URZ ;  /* 0x0000002e040672a5 */ /* 0x000fe4000f8e00ff */
[----:B------:R-:W-:Y:S02]  /*6740*/  USEL UR9, UR62, UR5, !UP1 ;  /* 0x000000053e097287 */ /* 0x000fe4000c800000 */
[----:B------:R-:W-:Y:S02]  /*6750*/  USEL UR8, UR36, UR8, !UP0 ;  /* 0x0000000824087287 */ /* 0x000fe4000c000000 */
[----:B------:R-:W-:Y:S01]  /*6760*/  UIMAD.WIDE.U32 UR10, UR9, UR46, URZ ;  /* 0x0000002e090a72a5 */ /* 0x000fe2000f8e00ff */
[----:B------:R-:W-:Y:S01]  /*6770*/  UMOV UR6, UR7 ;  /* 0x0000000700067c82 */ /* 0x000fe20008000000 */
[----:B------:R-:W-:Y:S01]  /*6780*/  UMOV UR5, UR13 ;  /* 0x0000000d00057c82 */ /* 0x000fe20008000000 */
[----:B------:R-:W-:Y:S02]  /*6790*/  @UP2 USHF.R.U32.HI UR4, URZ, UR47, UR6 ;  /* 0x0000002fff042299 */ /* 0x000fe40008011606 */
[----:B------:R-:W-:Y:S02]  /*67a0*/  USHF.R.U32.HI UR5, URZ, UR57, UR5 ;  /* 0x00000039ff057299 */ /* 0x000fe40008011605 */
[----:B------:R-:W-:Y:S02]  /*67b0*/  UIMAD UR4, UR39, UR4, URZ ;  /* 0x00000004270472a4 */ /* 0x000fe4000f8e02ff */
[----:B------:R-:W-:Y:S02]  /*67c0*/  USEL UR5, UR37, UR5, !UP1 ;  /* 0x0000000525057287 */ /* 0x000fe4000c800000 */
[----:B------:R-:W-:Y:S01]  /*67d0*/  UISETP.GE.AND UP0, UPT, UR8, UR4, UPT ;  /* 0x000000040800728c */ /* 0x000fe2000bf06270 */
[----:B------:R-:W-:Y:S01]  /*67e0*/  UMOV UR6, UR11 ;  /* 0x0000000b00067c82 */ /* 0x000fe20008000000 */
[----:B------:R-:W-:Y:S02]  /*67f0*/  UIMAD.WIDE.U32 UR10, UR8, UR46, URZ ;  /* 0x0000002e080a72a5 */ /* 0x000fe4000f8e00ff */
[----:B------:R-:W-:Y:S04]  /*6800*/  @UP2 USHF.R.U32.HI UR9, URZ, UR47, UR6 ;  /* 0x0000002fff092299 */ /* 0x000fe80008011606 */
[----:B------:R-:W-:Y:S01]  /*6810*/  UIMAD UR6, UR39, UR9, URZ ;  /* 0x00000009270672a4 */ /* 0x000fe2000f8e02ff */
[----:B------:R-:W-:Y:S03]  /*6820*/  UMOV UR4, UR11 ;  /* 0x0000000b00047c82 */ /* 0x000fe60008000000 */
[----:B------:R-:W-:Y:S02]  /*6830*/  UISETP.GE.OR UP0, UPT, UR5, UR6, UP0 ;  /* 0x000000060500728c */ /* 0x000fe40008706670 */
[----:B------:R-:W-:Y:S02]  /*6840*/  USHF.R.U32.HI UR4, URZ, UR47, UR4 ;  /* 0x0000002fff047299 */ /* 0x000fe40008011604 */
[----:B------:R-:W-:Y:S02]  /*6850*/  UIMAD.WIDE.U32 UR6, UR5, UR46, URZ ;  /* 0x0000002e050672a5 */ /* 0x000fe4000f8e00ff */
[----:B------:R-:W-:Y:S02]  /*6860*/  USEL UR11, UR8, UR4, !UP2 ;  /* 0x00000004080b7287 */ /* 0x000fe4000d000000 */
[----:B------:R-:W-:Y:S02]  /*6870*/  UIADD3 UR6, UPT, UPT, -UR5, URZ, URZ ;  /* 0x000000ff05067290 */ /* 0x000fe4000fffe1ff */
[----:B------:R-:W-:Y:S02]  /*6880*/  UIADD3 UR10, UPT, UPT, -UR11, URZ, URZ ;  /* 0x000000ff0b0a7290 */ /* 0x000fe4000fffe1ff */
[----:B------:R-:W-:Y:S02]  /*6890*/  UIMAD UR6, UR48, UR6, UR37 ;  /* 0x00000006300672a4 */ /* 0x000fe4000f8e0225 */
[----:B------:R-:W-:Y:S01]  /*68a0*/  UIMAD UR10, UR39, UR10, UR8 ;  /* 0x0000000a270a72a4 */ /* 0x000fe2000f8e0208 */
[----:B------:R-:W-:Y:S01]  /*68b0*/  @!UP0 UMOV UR4, UR7 ;  /* 0x0000000700048c82 */ /* 0x000fe20008000000 */
[----:B------:R-:W-:Y:S02]  /*68c0*/  UIADD3 UR7, UPT, UPT, -UR8, URZ, URZ ;  /* 0x000000ff08077290 */ /* 0x000fe4000fffe1ff */
[----:B------:R-:W-:Y:S04]  /*68d0*/  @!UP0 USHF.R.U32.HI UR4, URZ, UR47, UR4 ;  /* 0x0000002fff048299 */ /* 0x000fe80008011604 */
[----:B------:R-:W-:Y:S04]  /*68e0*/  @!UP0 USEL UR4, UR5, UR4, !UP2 ;  /* 0x0000000405048287 */ /* 0x000fe8000d000000 */
[----:B------:R-:W-:Y:S02]  /*68f0*/  @!UP0 UIMAD UR9, UR9, UR10, UR4 ;  /* 0x0000000a090982a4 */ /* 0x000fe4000f8e0204 */
[----:B------:R-:W-:Y:S02]  /*6900*/  @!UP0 UIADD3 UR10, UPT, UPT, UR11, -UR4, URZ ;  /* 0x800000040b0a8290 */ /* 0x000fe4000fffe0ff */
[----:B------:R-:W-:Y:S02]  /*6910*/  UIMAD UR4, UR58, UR7, UR36 ;  /* 0x000000073a0472a4 */ /* 0x000fe4000f8e0224 */
[----:B------:R-:W-:Y:S03]  /*6920*/  @!UP0 UIMAD UR8, UR10, UR39, UR5 ;  /* 0x000000270a0882a4 */ /* 0x000fe6000f8e0205 */
[----:B------:R-:W-:Y:S02]  /*6930*/  @!UP0 UMOV UR5, UR9 ;  /* 0x0000000900058c82 */ /* 0x000fe40008000000 */
[----:B------:R-:W-:Y:S02]  /*6940*/  UIMAD UR37, UR5, UR48, UR6 ;  /* 0x00000030052572a4 */ /* 0x000fe4000f8e0206 */
[----:B------:R-:W-:Y:S11]  /*6950*/  UIMAD UR36, UR8, UR58, UR4 ;  /* 0x0000003a082472a4 */ /* 0x000ff6000f8e0204 */
[----:B------:R-:W-:Y:S01]  /*6960*/  @!UPT UIADD3 URZ, UPT, UPT, URZ, URZ, URZ ;  /* 0x000000fffffff290 */ /* 0x000fe2000fffe0ff */
.L_x_108:
[----:B------:R-:W-:Y:S01]  /*6970*/  UISETP.NE.AND UP0, UPT, UR38, 0x1, UPT ;  /* 0x000000012600788c */ /* 0x000fe2000bf05270 */
[----:B------:R-:W-:Y:S01]  /*6980*/  @P0 SHF.R.U32.HI R4, RZ, 0x10, R5 ;  /* 0x00000010ff040819 */ /* 0x000fe20000011605 */
[----:B------:R-:W-:Y:S01]  /*6990*/  USHF.L.U32 UR41, UR24, 0x7, URZ ;  /* 0x0000000718297899 */ /* 0x000fe200080006ff */
[----:B------:R-:W-:Y:S01]  /*69a0*/  R2UR UR11, R96 ;  /* 0x00000000600b72ca */ /* 0x000fe200000e0000 */
[----:B------:R-:W-:Y:S01]  /*69b0*/  BSSY.RECONVERGENT B6, `(.L_x_109) ;  /* 0x0000035000067945 */ /* 0x000fe20003800200 */
[----:B------:R-:W-:Y:S02]  /*69c0*/  @P0 R2UR UR11, R4 ;  /* 0x00000000040b02ca */ /* 0x000fe400000e0000 */
[----:B------:R-:W-:Y:S04]  /*69d0*/  LOP3.LUT P0, RZ, R76, 0x1b0, RZ, 0xc0, !PT ;  /* 0x000001b04cff7812 */ /* 0x000fe8000780c0ff */
[----:B------:R-:W1:Y:S07]  /*69e0*/  @!UP0 LDCU.128 UR12, c[0x0][0xc10] ;  /* 0x00018200ff0c87ac */ /* 0x000e6e0008000c00 */
[----:B------:R-:W-:Y:S01]  /*69f0*/  IMAD.U32 R96, RZ, RZ, UR11 ;  /* 0x0000000bff607e24 */ /* 0x000fe2000f8e00ff */
[----:B------:R-:W2:Y:S01]  /*6a00*/  @!UP0 LDCU UR5, c[0x0][0xc0c] ;  /* 0x00018180ff0587ac */ /* 0x000ea20008000800 */
[----:B------:R-:W3:Y:S01]  /*6a10*/  @!UP0 LDCU UR10, c[0x0][0xc20] ;  /* 0x00018400ff0a87ac */ /* 0x000ee20008000800 */
[----:B-1----:R-:W-:Y:S02]  /*6a20*/  UIMAD.WIDE.U32 UR8, UR37, UR12, URZ ;  /* 0x0000000c250872a5 */ /* 0x002fe4000f8e00ff */
[----:B------:R-:W-:Y:S02]  /*6a30*/  UIMAD.WIDE.U32 UR6, UR36, UR15, URZ ;  /* 0x0000000f240672a5 */ /* 0x000fe4000f8e00ff */
[----:B------:R-:W-:Y:S03]  /*6a40*/  @!UP0 UISETP.NE.AND UP1, UPT, UR14, 0x1, UPT ;  /* 0x000000010e00888c */ /* 0x000fe6000bf25270 */
[----:B------:R-:W-:Y:S01]  /*6a50*/  @!UP0 UMOV UR4, UR9 ;  /* 0x0000000900048c82 */ /* 0x000fe20008000000 */
[----:B--2---:R-:W-:Y:S02]  /*6a60*/  @!UP0 UISETP.NE.AND UP2, UPT, UR5, 0x1, UPT ;  /* 0x000000010500888c */ /* 0x004fe4000bf45270 */
[----:B------:R-:W-:Y:S01]  /*6a70*/  @!UP0 USHF.R.U32.HI UR4, URZ, UR13, UR4 ;  /* 0x0000000dff048299 */ /* 0x000fe20008011604 */
[----:B------:R-:W-:Y:S02]  /*6a80*/  @!UP0 UMOV UR6, UR7 ;  /* 0x0000000700068c82 */ /* 0x000fe40008000000 */
[----:B---3--:R-:W-:Y:S02]  /*6a90*/  @!UP0 USHF.R.U32.HI UR6, URZ, UR10, UR6 ;  /* 0x0000000aff068299 */ /* 0x008fe40008011606 */
[----:B------:R-:W-:Y:S02]  /*6aa0*/  @!UP0 USEL UR7, UR37, UR4, !UP2 ;  /* 0x0000000425078287 */ /* 0x000fe4000d000000 */
[----:B------:R-:W-:Y:S04]  /*6ab0*/  @!UP0 USEL UR6, UR36, UR6, !UP1 ;  /* 0x0000000624068287 */ /* 0x000fe8000c800000 */
[----:B------:R-:W-:Y:S02]  /*6ac0*/  @!UP0 UIADD3 UR4, UPT, UPT, -UR7, UR6, URZ ;  /* 0x0000000607048290 */ /* 0x000fe4000fffe1ff */
[----:B------:R-:W-:Y:S02]  /*6ad0*/  @!UP0 UIADD3 UR6, UPT, UPT, UR7, -UR6, URZ ;  /* 0x8000000607068290 */ /* 0x000fe4000fffe0ff */
[----:B------:R-:W-:Y:S02]  /*6ae0*/  @!UP0 UIMAD UR37, UR4, UR5, UR37 ;  /* 0x00000005042582a4 */ /* 0x000fe4000f8e0225 */
[----:B------:R-:W-:Y:S01]  /*6af0*/  @!UP0 UIMAD UR36, UR6, UR14, UR36 ;  /* 0x0000000e062482a4 */ /* 0x000fe2000f8e0224 */
[----:B------:R-:W-:Y:S11]  /*6b00*/  @!P0 BRA `(.L_x_110) ;  /* 0x00000000007c8947 */ /* 0x000ff60003800000 */
[----:B------:R-:W1:Y:S01]  /*6b10*/  LDCU.64 UR8, c[0x4][0x80] ;  /* 0x01001000ff0877ac */ /* 0x000e620008000a00 */
[----:B------:R-:W-:Y:S01]  /*6b20*/  MOV R16, 0x0 ;  /* 0x0000000000107802 */ /* 0x000fe20000000f00 */
[----:B------:R-:W-:Y:S02]  /*6b30*/  HFMA2 R12, -RZ, RZ, 0, 5.9604644775390625e-08 ;  /* 0x00000001ff0c7431 */ /* 0x000fe400000001ff */
[----:B------:R-:W-:Y:S01]  /*6b40*/  IMAD.MOV.U32 R8, RZ, RZ, 0x70 ;  /* 0x00000070ff087424 */ /* 0x000fe200078e00ff */
[----:B------:R2:W3:Y:S01]  /*6b50*/  LDC.64 R14, c[0x4][R16] ;  /* 0x01000000100e7b82 */ /* 0x0004e20000000a00 */
[----:B------:R-:W4:Y:S01]  /*6b60*/  LDCU.64 UR6, c[0x4][0x88] ;  /* 0x01001100ff0677ac */ /* 0x000f220008000a00 */
[----:B------:R-:W-:Y:S01]  /*6b70*/  IMAD.MOV.U32 R13, RZ, RZ, RZ ;  /* 0x000000ffff0d7224 */ /* 0x000fe200078e00ff */
[----:B------:R-:W2:Y:S01]  /*6b80*/  LDCU.64 UR4, c[0x4][0x8] ;  /* 0x01000100ff0477ac */ /* 0x000ea20008000a00 */
[----:B-1----:R-:W-:Y:S01]  /*6b90*/  MOV R5, UR9 ;  /* 0x0000000900057c02 */ /* 0x002fe20008000f00 */
[----:B------:R-:W-:Y:S01]  /*6ba0*/  IMAD.U32 R4, RZ, RZ, UR8 ;  /* 0x00000008ff047e24 */ /* 0x000fe2000f8e00ff */
[----:B----4-:R-:W-:Y:S01]  /*6bb0*/  MOV R7, UR7 ;  /* 0x0000000700077c02 */ /* 0x010fe20008000f00 */
[----:B------:R-:W-:Y:S01]  /*6bc0*/  IMAD.U32 R6, RZ, RZ, UR6 ;  /* 0x00000006ff067e24 */ /* 0x000fe2000f8e00ff */
[----:B--2---:R-:W-:Y:S01]  /*6bd0*/  MOV R11, UR5 ;  /* 0x00000005000b7c02 */ /* 0x004fe20008000f00 */
[----:B------:R-:W-:Y:S02]  /*6be0*/  IMAD.U32 R10, RZ, RZ, UR4 ;  /* 0x00000004ff0a7e24 */ /* 0x000fe4000f8e00ff */
[----:B------:R-:W-:Y:S07]  /*6bf0*/  LEPC R20, `(.L_x_111) ;  /* 0x000000001014794e */ /* 0x000fee0000000000 */
[----:B---3-5:R-:W-:Y:S05]  /*6c00*/  CALL.ABS.NOINC R14 ;  /* 0x000000000e007343 */ /* 0x028fea0003c00000 */
.L_x_111:
[----:B------:R-:W1:Y:S01]  /*6c10*/  LDCU.64 UR8, c[0x4][0x80] ;  /* 0x01001000ff0877ac */ /* 0x000e620008000a00 */
[----:B------:R-:W2:Y:S01]  /*6c20*/  LDC.64 R16, c[0x4][R16] ;  /* 0x0100000010107b82 */ /* 0x000ea20000000a00 */
[----:B------:R-:W-:Y:S02]  /*6c30*/  HFMA2 R12, -RZ, RZ, 0, 5.9604644775390625e-08 ;  /* 0x00000001ff0c7431 */ /* 0x000fe400000001ff */
[----:B------:R-:W-:Y:S02]  /*6c40*/  IMAD.MOV.U32 R8, RZ, RZ, 0x70 ;  /* 0x00000070ff087424 */ /* 0x000fe400078e00ff */
[----:B------:R-:W-:Y:S01]  /*6c50*/  IMAD.MOV.U32 R13, RZ, RZ, RZ ;  /* 0x000000ffff0d7224 */ /* 0x000fe200078e00ff */
[----:B------:R-:W3:Y:S01]  /*6c60*/  LDCU.64 UR6, c[0x4][0x88] ;  /* 0x01001100ff0677ac */ /* 0x000ee20008000a00 */
[----:B------:R-:W4:Y:S01]  /*6c70*/  LDCU.64 UR4, c[0x4][0x8] ;  /* 0x01000100ff0477ac */ /* 0x000f220008000a00 */
[----:B-1----:R-:W-:Y:S02]  /*6c80*/  MOV R4, UR8 ;  /* 0x0000000800047c02 */ /* 0x002fe40008000f00 */
[----:B------:R-:W-:Y:S02]  /*6c90*/  MOV R5, UR9 ;  /* 0x0000000900057c02 */ /* 0x000fe40008000f00 */
[----:B---3--:R-:W-:Y:S01]  /*6ca0*/  MOV R7, UR7 ;  /* 0x0000000700077c02 */ /* 0x008fe20008000f00 */
[----:B------:R-:W-:Y:S01]  /*6cb0*/  IMAD.U32 R6, RZ, RZ, UR6 ;  /* 0x00000006ff067e24 */ /* 0x000fe2000f8e00ff */
[----:B----4-:R-:W-:Y:S01]  /*6cc0*/  MOV R11, UR5 ;  /* 0x00000005000b7c02 */ /* 0x010fe20008000f00 */
[----:B------:R-:W-:Y:S02]  /*6cd0*/  IMAD.U32 R10, RZ, RZ, UR4 ;  /* 0x00000004ff0a7e24 */ /* 0x000fe4000f8e00ff */
[----:B------:R-:W-:Y:S07]  /*6ce0*/  LEPC R20, `(.L_x_110) ;  /* 0x000000001014794e */ /* 0x000fee0000000000 */
[----:B--2---:R-:W-:Y:S05]  /*6cf0*/  CALL.ABS.NOINC R16 ;  /* 0x0000000010007343 */ /* 0x004fea0003c00000 */
.L_x_110:
[----:B------:R-:W-:Y:S05]  /*6d00*/  BSYNC.RECONVERGENT B6 ;  /* 0x0000000000067941 */ /* 0x000fea0003800200 */
.L_x_109:
[----:B------:R-:W-:Y:S02]  /*6d10*/  R2UR UR6, R93 ;  /* 0x000000005d0672ca */ /* 0x000fe400000e0000 */
[----:B------:R-:W-:Y:S02]  /*6d20*/  R2UR UR5, R86 ;  /* 0x00000000560572ca */ /* 0x000fe400000e0000 */
[----:B------:R-:W-:Y:S02]  /*6d30*/  R2UR UR4, R85 ;  /* 0x00000000550472ca */ /* 0x000fe400000e0000 */
[----:B------:R-:W-:Y:S02]  /*6d40*/  ISETP.NE.U32.AND P4, PT, R74, RZ, PT ;  /* 0x000000ff4a00720c */ /* 0x000fe40003f85070 */
[----:B------:R-:W-:Y:S02]  /*6d50*/  ISETP.NE.U32.AND P2, PT, RZ, UR60, PT ;  /* 0x0000003cff007c0c */ /* 0x000fe4000bf45070 */
[----:B------:R-:W-:Y:S02]  /*6d60*/  ISETP.NE.AND.EX P4, PT, R75, RZ, PT, P4 ;  /* 0x000000ff4b00720c */ /* 0x000fe40003f85340 */
[----:B------:R-:W-:Y:S01]  /*6d70*/  ISETP.NE.AND.EX P2, PT, RZ, UR61, PT, P2 ;  /* 0x0000003dff007c0c */ /* 0x000fe2000bf45320 */
[----:B------:R-:W-:Y:S02]  /*6d80*/  UISETP.NE.AND UP2, UPT, UR6, URZ, UPT ;  /* 0x000000ff0600728c */ /* 0x000fe4000bf45270 */
[----:B------:R-:W-:Y:S04]  /*6d90*/  UISETP.NE.U32.AND UP0, UPT, UR5, URZ, UPT ;  /* 0x000000ff0500728c */ /* 0x000fe8000bf05070 */
[----:B------:R-:W-:Y:S01]  /*6da0*/  UISETP.NE.AND.EX UP1, UPT, UR4, URZ, UPT, UP0 ;  /* 0x000000ff0400728c */ /* 0x000fe2000bf25300 */
[----:B------:R-:W-:Y:S01]  /*6db0*/  PLOP3.LUT P1, PT, PT, PT, UP2, 0x80, 0x8 ;  /* 0x000000000008781c */ /* 0x000fe20003f2f028 */
[----:B------:R-:W-:Y:S03]  /*6dc0*/  UPLOP3.LUT UP0, UPT, UPT, UPT, UPT, 0x40, 0x4 ;  /* 0x000000000004789c */ /* 0x000fe60003f0e870 */
[----:B------:R-:W-:Y:S06]  /*6dd0*/  @UP2 UPLOP3.LUT UP0, UPT, UPT, UPT, UP1, 0x80, 0x8 ;  /* 0x000000000008289c */ /* 0x000fec0003f0f010 */
[----:B------:R-:W-:Y:S01]  /*6de0*/  PLOP3.LUT P0, PT, PT, PT, UP0, 0x80, 0x8 ;  /* 0x000000000008781c */ /* 0x000fe20003f0f008 */
[----:B------:R-:W-:Y:S01]  /*6df0*/  @!UPT UIADD3 URZ, UPT, UPT, URZ, URZ, URZ ;  /* 0x000000fffffff290 */ /* 0x000fe2000fffe0ff */
[----:B------:R-:W-:Y:S11]  /*6e00*/  BRA.U !UP1, `(.L_x_112) ;  /* 0x0000000109407547 */ /* 0x000ff6000b800000 */
[----:B------:R-:W-:Y:S01]  /*6e10*/  UISETP.NE.U32.AND UP0, UPT, UR60, URZ, UPT ;  /* 0x000000ff3c00728c */ /* 0x000fe2000bf05070 */
[----:B------:R-:W-:Y:S01]  /*6e20*/  R2UR UR6, R86 ;  /* 0x00000000560672ca */ /* 0x000fe200000e0000 */
[----:B------:R-:W1:Y:S01]  /*6e30*/  LDCU.64 UR8, c[0x0][0x358] ;  /* 0x00006b00ff0877ac */ /* 0x000e620008000a00 */
[----:B------:R-:W-:Y:S02]  /*6e40*/  HFMA2 R83, -RZ, RZ, 0, 5.9604644775390625e-08 ;  /* 0x00000001ff537431 */ /* 0x000fe400000001ff */
[----:B------:R-:W-:Y:S01]  /*6e50*/  IMAD.MOV.U32 R0, RZ, RZ, 0x1 ;  /* 0x00000001ff007424 */ /* 0x000fe200078e00ff */
[----:B------:R-:W-:Y:S06]  /*6e60*/  UISETP.NE.AND.EX UP0, UPT, UR61, URZ, UPT, UP0 ;  /* 0x000000ff3d00728c */ /* 0x000fec000bf05300 */
[----:B------:R-:W-:Y:S05]  /*6e70*/  PLOP3.LUT P3, PT, PT, PT, UP0, 0x80, 0x8 ;  /* 0x000000000008781c */ /* 0x000fea0003f6f008 */
[----:B------:R-:W2:Y:S01]  /*6e80*/  @UP0 LDCU.64 UR4, c[0x0][0x988] ;  /* 0x00013100ff0407ac */ /* 0x000ea20008000a00 */
[----:B------:R-:W-:Y:S07]  /*6e90*/  @UP0 UIMAD UR6, UR53, UR6, URZ ;  /* 0x00000006350602a4 */ /* 0x000fee000f8e02ff */
[----:B------:R-:W-:Y:S01]  /*6ea0*/  @!P3 PRMT R83, R0, 0x7610, R83 ;  /* 0x000076100053b816 */ /* 0x000fe20000000053 */
[----:B--2---:R-:W-:Y:S06]  /*6eb0*/  @UP0 UIMAD.WIDE UR4, UR6, 0x4, UR4 ;  /* 0x00000004060408a5 */ /* 0x004fec000f8e0204 */
[----:B------:R-:W-:Y:S02]  /*6ec0*/  IMAD.U32 R4, RZ, RZ, UR4 ;  /* 0x00000004ff047e24 */ /* 0x000fe4000f8e00ff */
[----:B------:R-:W-:Y:S03]  /*6ed0*/  IMAD.U32 R5, RZ, RZ, UR5 ;  /* 0x00000005ff057e24 */ /* 0x000fe6000f8e00ff */
[----:B------:R-:W2:Y:S02]  /*6ee0*/  @!UP0 LDCU UR4, c[0x0][0x980] ;  /* 0x00013000ff0487ac */ /* 0x000ea40008000800 */
[----:B-1---5:R1:W5:Y:S02]  /*6ef0*/  @P3 LDG.E R41, desc[UR8][R4.64] ;  /* 0x0000000804293981 */ /* 0x022364000c1e1900 */
[----:B-12---:R-:W-:Y:S02]  /*6f00*/  @!P3 MOV R41, UR4 ;  /* 0x000000040029bc02 */ /* 0x006fe40008000f00 */
.L_x_112:
[----:B------:R-:W-:Y:S05]  /*6f10*/  @!P4 BRA `(.L_x_113) ;  /* 0x000000000024c947 */ /* 0x000fea0003800000 */
[----:B------:R-:W-:Y:S01]  /*6f20*/  ISETP.NE.U32.AND P3, PT, R72, RZ, PT ;  /* 0x000000ff4800720c */ /* 0x000fe20003f65070 */
[----:B------:R-:W1:Y:S03]  /*6f30*/  LDCU.64 UR4, c[0x0][0x358] ;  /* 0x00006b00ff0477ac */ /* 0x000e660008000a00 */
[----:B------:R-:W-:Y:S11]  /*6f40*/  ISETP.NE.AND.EX P3, PT, R73, RZ, PT, P3 ;  /* 0x000000ff4900720c */ /* 0x000ff60003f65330 */
[----:B------:R-:W-:Y:S02]  /*6f50*/  @!UPT UIADD3 URZ, UPT, UPT, URZ, URZ, URZ ;  /* 0x000000fffffff290 */ /* 0x000fe4000fffe0ff */
[----:B------:R-:W2:Y:S01]  /*6f60*/  @P3 LDC.64 R4, c[0x0][0x9a8] ;  /* 0x00026a00ff043b82 */ /* 0x000ea20000000a00 */
[----:B------:R-:W-:Y:S04]  /*6f70*/  @P3 IMAD R0, R74, UR53, RZ ;  /* 0x000000354a003c24 */ /* 0x000fe8000f8e02ff */
[----:B--2---:R-:W-:Y:S05]  /*6f80*/  @P3 IMAD.WIDE R4, R0, 0x4, R4 ;  /* 0x0000000400043825 */ /* 0x004fea00078e0204 */
[----:B-1---5:R1:W5:Y:S02]  /*6f90*/  @P3 LDG.E R38, desc[UR4][R4.64] ;  /* 0x0000000404263981 */ /* 0x022364000c1e1900 */
[----:B-1----:R-:W2:Y:S02]  /*6fa0*/  @!P3 LDC R38, c[0x0][0x9a0] ;  /* 0x00026800ff26bb82 */ /* 0x002ea40000000800 */
.L_x_113:
[----:B-----5:R-:W-:Y:S01]  /*6fb0*/  FSETP.NEU.AND P3, PT, R41, RZ, PT ;  /* 0x000000ff2900720b */ /* 0x020fe20003f6d000 */
[----:B------:R-:W1:Y:S01]  /*6fc0*/  LDCU.128 UR12, c[0x0][0xb90] ;  /* 0x00017200ff0c77ac */ /* 0x000e620008000c00 */
[----:B------:R-:W-:Y:S01]  /*6fd0*/  SEL R3, RZ, 0xffffffff, P2 ;  /* 0xffffffffff037807 */ /* 0x000fe20001000000 */
[----:B------:R-:W-:Y:S01]  /*6fe0*/  BSSY B1, `(.L_x_114) ;  /* 0x0000057000017945 */ /* 0x000fe20003800000 */
[----:B------:R-:W-:Y:S01]  /*6ff0*/  @P1 LOP3.LUT P2, RZ, R83, 0xff, RZ, 0xc0, !PT ;  /* 0x000000ff53ff1812 */ /* 0x000fe2000784c0ff */
[----:B------:R-:W-:Y:S01]  /*7000*/  IMAD.MOV.U32 R57, RZ, RZ, 0x1 ;  /* 0x00000001ff397424 */ /* 0x000fe200078e00ff */
[----:B------:R-:W-:Y:S01]  /*7010*/  @P1 SEL R0, RZ, 0xffffffff, P3 ;  /* 0xffffffffff001807 */ /* 0x000fe20001800000 */
[----:B------:R-:W-:Y:S01]  /*7020*/  IMAD.IADD R39, R37, 0x1, R2 ;  /* 0x0000000125277824 */ /* 0x000fe200078e0202 */
[----:B------:R-:W-:Y:S01]  /*7030*/  LOP3.LUT R79, R79, 0x1, RZ, 0x3c, !PT ;  /* 0x000000014f4f7812 */ /* 0x000fe200078e3cff */
[----:B------:R-:W3:Y:S01]  /*7040*/  LDCU UR11, c[0x0][0xba0] ;  /* 0x00017400ff0b77ac */ /* 0x000ee20008000800 */
[----:B------:R-:W-:Y:S01]  /*7050*/  @P0 SEL R0, R3, R0, !P2 ;  /* 0x0000000003000207 */ /* 0x000fe20005000000 */
[----:B------:R-:W-:Y:S01]  /*7060*/  IMAD R104, R81, -0x10, R95 ;  /* 0xfffffff051687824 */ /* 0x000fe200078e025f */
[----:B------:R-:W-:Y:S01]  /*7070*/  LEA R103, R36, UR50, 0x3 ;  /* 0x0000003224677c11 */ /* 0x000fe2000f8e18ff */
[----:B------:R-:W-:Y:S01]  /*7080*/  USHF.L.U32 UR8, UR52, 0x7, URZ ;  /* 0x0000000734087899 */ /* 0x000fe200080006ff */
[----:B------:R-:W-:Y:S01]  /*7090*/  @P1 LOP3.LUT R0, R0, 0x1, RZ, 0xc0, !PT ;  /* 0x0000000100001812 */ /* 0x000fe200078ec0ff */
[----:B------:R-:W-:Y:S01]  /*70a0*/  IMAD.MOV.U32 R56, RZ, RZ, RZ ;  /* 0x000000ffff387224 */ /* 0x000fe200078e00ff */
[----:B------:R-:W-:Y:S02]  /*70b0*/  R2UR UR4, R89 ;  /* 0x00000000590472ca */ /* 0x000fe400000e0000 */
[----:B------:R-:W-:Y:S02]  /*70c0*/  CS2R R70, SRZ ;  /* 0x0000000000467805 */ /* 0x000fe4000001ff00 */
[----:B------:R-:W-:Y:S01]  /*70d0*/  ISETP.NE.U32.OR P5, PT, R0, 0x1, !P1 ;  /* 0x000000010000780c */ /* 0x000fe20004fa5470 */
[----:B------:R-:W-:Y:S01]  /*70e0*/  IMAD.U32 R100, RZ, RZ, UR8 ;  /* 0x00000008ff647e24 */ /* 0x000fe2000f8e00ff */
[----:B------:R-:W-:Y:S02]  /*70f0*/  R2UR UR6, R88 ;  /* 0x00000000580672ca */ /* 0x000fe400000e0000 */
[----:B------:R-:W-:Y:S02]  /*7100*/  CS2R R68, SRZ ;  /* 0x0000000000447805 */ /* 0x000fe4000001ff00 */
[----:B------:R-:W-:Y:S02]  /*7110*/  R2UR UR10, R90 ;  /* 0x000000005a0a72ca */ /* 0x000fe400000e0000 */
[----:B------:R-:W-:Y:S02]  /*7120*/  CS2R R62, SRZ ;  /* 0x00000000003e7805 */ /* 0x000fe4000001ff00 */
[----:B------:R-:W-:Y:S02]  /*7130*/  R2UR UR9, R87 ;  /* 0x00000000570972ca */ /* 0x000fe400000e0000 */
[----:B------:R-:W-:Y:S02]  /*7140*/  CS2R R60, SRZ ;  /* 0x00000000003c7805 */ /* 0x000fe4000001ff00 */
[----:B------:R-:W-:Y:S02]  /*7150*/  PLOP3.LUT P2, PT, PT, PT, UP1, 0x80, 0x8 ;  /* 0x000000000008781c */ /* 0x000fe40003f4f018 */
[----:B------:R-:W-:Y:S02]  /*7160*/  CS2R R54, SRZ ;  /* 0x0000000000367805 */ /* 0x000fe4000001ff00 */
[----:B------:R-:W-:Y:S01]  /*7170*/  LOP3.LUT P4, R101, R83, 0xff, RZ, 0xc0, !PT ;  /* 0x000000ff53657812 */ /* 0x000fe2000788c0ff */
[----:B------:R-:W-:Y:S01]  /*7180*/  UIMAD.WIDE.U32 UR4, UR8, UR4, URZ ;  /* 0x00000004080472a5 */ /* 0x000fe2000f8e00ff */
[----:B------:R-:W-:Y:S02]  /*7190*/  SEL R4, RZ, 0xffffffff, P3 ;  /* 0xffffffffff047807 */ /* 0x000fe40001800000 */
[----:B------:R-:W-:Y:S02]  /*71a0*/  CS2R R52, SRZ ;  /* 0x0000000000347805 */ /* 0x000fe4000001ff00 */
[----:B------:R-:W-:Y:S01]  /*71b0*/  @P5 SHF.L.U32 R0, R79, 0x1f, RZ ;  /* 0x0000001f4f005819 */ /* 0x000fe200000006ff */
[----:B------:R-:W-:Y:S01]  /*71c0*/  USHF.R.U32.HI UR5, URZ, UR6, UR5 ;  /* 0x00000006ff057299 */ /* 0x000fe20008011605 */
[----:B------:R-:W-:Y:S01]  /*71d0*/  P2R R102, PR, RZ, 0x20 ;  /* 0x00000020ff667803 */ /* 0x000fe20000000000 */
[----:B------:R-:W-:Y:S01]  /*71e0*/  UISETP.NE.AND UP0, UPT, UR10, 0x1, UPT ;  /* 0x000000010a00788c */ /* 0x000fe2000bf05270 */
[----:B------:R4:W2:Y:S01]  /*71f0*/  @P5 SYNCS.PHASECHK.TRANS64.TRYWAIT P1, [UR50+0x100], R0 ;  /* 0x00010000ff0055a7 */ /* 0x0008a20008021132 */
[----:B------:R-:W-:Y:S02]  /*7200*/  CS2R R50, SRZ ;  /* 0x0000000000327805 */ /* 0x000fe4000001ff00 */
[----:B------:R-:W-:Y:S01]  /*7210*/  CS2R R48, SRZ ;  /* 0x0000000000307805 */ /* 0x000fe2000001ff00 */
[----:B------:R-:W-:Y:S01]  /*7220*/  USEL UR5, UR8, UR5, !UP0 ;  /* 0x0000000508057287 */ /* 0x000fe2000c000000 */
[----:B------:R-:W-:Y:S01]  /*7230*/  @P2 SEL R4, R3, R4, !P4 ;  /* 0x0000000403042207 */ /* 0x000fe20006000000 */
[----:B------:R-:W-:Y:S03]  /*7240*/  UISETP.NE.AND UP0, UPT, UR9, 0x1, UPT ;  /* 0x000000010900788c */ /* 0x000fe6000bf05270 */
[----:B------:R-:W-:Y:S01]  /*7250*/  LOP3.LUT R4, R4, 0x1, RZ, 0xc0, !PT ;  /* 0x0000000104047812 */ /* 0x000fe200078ec0ff */
[----:B------:R-:W-:Y:S02]  /*7260*/  IMAD R6, RZ, RZ, -UR5 ;  /* 0x80000005ff067e24 */ /* 0x000fe4000f8e02ff */
[----:B------:R-:W-:Y:S02]  /*7270*/  IMAD.U32 R99, RZ, RZ, UR5 ;  /* 0x00000005ff637e24 */ /* 0x000fe4000f8e00ff */
[----:B------:R-:W-:Y:S01]  /*7280*/  IMAD R100, R6, UR10, R100 ;  /* 0x0000000a06647c24 */ /* 0x000fe2000f8e0264 */
[----:B----4-:R-:W-:Y:S04]  /*7290*/  SHF.L.U32 R0, R78, 0x1f, RZ ;  /* 0x0000001f4e007819 */ /* 0x010fe800000006ff */
[----:B------:R4:W4:Y:S01]  /*72a0*/  SYNCS.PHASECHK.TRANS64.TRYWAIT P0, [R103+URZ+0x160], R0 ;  /* 0x00016000670075a7 */ /* 0x00092200080011ff */
[----:B-1----:R-:W-:Y:S07]  /*72b0*/  UIMAD.WIDE.U32 UR6, UR5, UR12, URZ ;  /* 0x0000000c050672a5 */ /* 0x002fee000f8e00ff */
[----:B------:R-:W-:Y:S02]  /*72c0*/  UMOV UR4, UR7 ;  /* 0x0000000700047c82 */ /* 0x000fe40008000000 */
[----:B------:R-:W-:Y:S04]  /*72d0*/  USHF.R.U32.HI UR4, URZ, UR13, UR4 ;  /* 0x0000000dff047299 */ /* 0x000fe80008011604 */
[----:B------:R-:W-:Y:S02]  /*72e0*/  USEL UR4, UR5, UR4, !UP0 ;  /* 0x0000000405047287 */ /* 0x000fe4000c000000 */
[----:B------:R-:W-:Y:S02]  /*72f0*/  UISETP.NE.AND UP0, UPT, UR14, 0x1, UPT ;  /* 0x000000010e00788c */ /* 0x000fe4000bf05270 */
[----:B------:R-:W-:Y:S02]  /*7300*/  UIMAD.WIDE.U32 UR6, UR4, UR15, URZ ;  /* 0x0000000f040672a5 */ /* 0x000fe4000f8e00ff */
[----:B------:R-:W-:Y:S02]  /*7310*/  IMAD.U32 R98, RZ, RZ, UR4 ;  /* 0x00000004ff627e24 */ /* 0x000fe4000f8e00ff */
[----:B------:R-:W-:Y:S01]  /*7320*/  PLOP3.LUT P2, PT, PT, PT, UP0, 0x80, 0x8 ;  /* 0x000000000008781c */ /* 0x000fe20003f4f008 */
[----:B------:R-:W-:Y:S02]  /*7330*/  IMAD R5, RZ, RZ, -UR4 ;  /* 0x80000004ff057e24 */ /* 0x000fe4000f8e02ff */
[----:B------:R-:W-:Y:S01]  /*7340*/  UMOV UR6, UR7 ;  /* 0x0000000700067c82 */ /* 0x000fe20008000000 */
[----:B------:R-:W-:Y:S01]  /*7350*/  IMAD.U32 R97, RZ, RZ, UR4 ;  /* 0x00000004ff617e24 */ /* 0x000fe2000f8e00ff */
[----:B---3--:R-:W-:Y:S01]  /*7360*/  USHF.R.U32.HI UR6, URZ, UR11, UR6 ;  /* 0x0000000bff067299 */ /* 0x008fe20008011606 */
[----:B------:R-:W-:Y:S05]  /*7370*/  IMAD R99, R5, UR9, R99 ;  /* 0x0000000905637c24 */ /* 0x000fea000f8e0263 */
[----:B------:R-:W-:Y:S02]  /*7380*/  SEL R98, R98, UR6, !P2 ;  /* 0x0000000662627c07 */ /* 0x000fe4000d000000 */
[----:B------:R-:W-:Y:S03]  /*7390*/  ISETP.NE.U32.AND P2, PT, R4, 0x1, PT ;  /* 0x000000010400780c */ /* 0x000fe60003f45070 */
[----:B------:R-:W-:Y:S01]  /*73a0*/  IMAD.MOV R3, RZ, RZ, -R98 ;  /* 0x000000ffff037224 */ /* 0x000fe200078e0a62 */
[----:B------:R-:W-:Y:S03]  /*73b0*/  P2R R58, PR, RZ, 0x4 ;  /* 0x00000004ff3a7803 */ /* 0x000fe60000000000 */
[----:B------:R-:W-:Y:S01]  /*73c0*/  IMAD R97, R3, UR14, R97 ;  /* 0x0000000e03617c24 */ /* 0x000fe2000f8e0261 */
[----:B--2---:R-:W-:Y:S01]  /*73d0*/  @P5 SEL R57, RZ, 0x1, !P1 ;  /* 0x00000001ff395807 */ /* 0x004fe20004800000 */
[----:B------:R-:W-:Y:S06]  /*73e0*/  @!P5 BRA `(.L_x_115) ;  /* 0x000000000058d947 */ /* 0x000fec0003800000 */
[----:B------:R-:W-:Y:S01]  /*73f0*/  IMAD.MOV.U32 R71, RZ, RZ, RZ ;  /* 0x000000ffff477224 */ /* 0x000fe200078e00ff */
[----:B------:R-:W-:Y:S01]  /*7400*/  ISETP.NE.AND P1, PT, R57, RZ, PT ;  /* 0x000000ff3900720c */ /* 0x000fe20003f25270 */
[----:B------:R-:W-:Y:S01]  /*7410*/  BSSY B0, `(.L_x_116) ;  /* 0x000000c000007945 */ /* 0x000fe20003800000 */
[----:B------:R-:W-:Y:S02]  /*7420*/  CS2R R50, SRZ ;  /* 0x0000000000327805 */ /* 0x000fe4000001ff00 */
[----:B------:R-:W-:Y:S02]  /*7430*/  CS2R R48, SRZ ;  /* 0x0000000000307805 */ /* 0x000fe4000001ff00 */
[----:B------:R-:W-:Y:S02]  /*7440*/  CS2R R54, SRZ ;  /* 0x0000000000367805 */ /* 0x000fe4000001ff00 */
[----:B------:R-:W-:Y:S02]  /*7450*/  CS2R R52, SRZ ;  /* 0x0000000000347805 */ /* 0x000fe4000001ff00 */
[----:B------:R-:W-:Y:S02]  /*7460*/  CS2R R62, SRZ ;  /* 0x00000000003e7805 */ /* 0x000fe4000001ff00 */
[----:B------:R-:W-:Y:S02]  /*7470*/  CS2R R60, SRZ ;  /* 0x00000000003c7805 */ /* 0x000fe4000001ff00 */
[----:B------:R-:W-:Y:S01]  /*7480*/  CS2R R68, SRZ ;  /* 0x0000000000447805 */ /* 0x000fe2000001ff00 */
[----:B------:R-:W-:Y:S06]  /*7490*/  @P1 BRA `(.L_x_117) ;  /* 0x00000000000c1947 */ /* 0x000fec0003800000 */
[----:B------:R-:W-:Y:S04]  /*74a0*/  SHF.L.U32 R3, R79, 0x1f, RZ ;  /* 0x0000001f4f037819 */ /* 0x000fe800000006ff */
[----:B------:R-:W1:Y:S02]  /*74b0*/  SYNCS.PHASECHK.TRANS64.TRYWAIT P1, [UR50+0x100], R3 ;  /* 0x00010003ff0075a7 */ /* 0x000e640008021132 */
[----:B-1----:R-:W-:Y:S05]  /*74c0*/  @!P1 BRA `(.L_x_118) ;  /* 0x0000004000a49947 */ /* 0x002fea0003800000 */
.L_x_117:
[----:B------:R-:W-:Y:S05]  /*74d0*/  BSYNC B0 ;  /* 0x0000000000007941 */ /* 0x000fea0003800000 */
.L_x_116:
[----:B------:R-:W-:Y:S01]  /*74e0*/  ISETP.NE.AND P1, PT, R58, RZ, PT ;  /* 0x000000ff3a00720c */ /* 0x000fe20003f25270 */
[----:B------:R-:W-:Y:S11]  /*74f0*/  HFMA2 R56, -RZ, RZ, 0, 5.9604644775390625e-08 ;  /* 0x00000001ff387431 */ /* 0x000ff600000001ff */
[----:B------:R-:W-:Y:S01]  /*7500*/  @!UPT UIADD3 URZ, UPT, UPT, URZ, URZ, URZ ;  /* 0x000000fffffff290 */ /* 0x000fe2000fffe0ff */
[----:B------:R2:W3:Y:S04]  /*7510*/  @P1 LDS.128 R48, [R80] ;  /* 0x0000000050301984 */ /* 0x0004e80000000c00 */
[----:B------:R2:W1:Y:S04]  /*7520*/  @P1 LDS.128 R52, [R95+0x10] ;  /* 0x000010005f341984 */ /* 0x0004680000000c00 */
[----:B------:R2:W1:Y:S04]  /*7530*/  @P1 LDS.128 R60, [R94+0x20] ;  /* 0x000020005e3c1984 */ /* 0x0004680000000c00 */
[----:B------:R2:W1:Y:S02]  /*7540*/  @P1 LDS.128 R68, [R104+0x30] ;  /* 0x0000300068441984 */ /* 0x0004640000000c00 */
.L_x_115:
[----:B------:R-:W-:Y:S05]  /*7550*/  BSYNC B1 ;  /* 0x0000000000017941 */ /* 0x000fea0003800000 */
.L_x_114:
[----:B-1----:R-:W-:Y:S04]  /*7560*/  SHF.R.U32.HI R2, RZ, 0x15, R39 ;  /* 0x00000015ff027819 */ /* 0x002fe80000011627 */
[----:B------:R-:W-:Y:S01]  /*7570*/  LOP3.LUT P1, RZ, R2, 0x3, R84, 0x48, !PT ;  /* 0x0000000302ff7812 */ /* 0x000fe20007824854 */
[----:B------:R-:W-:Y:S01]  /*7580*/  @!UPT UIADD3 URZ, UPT, UPT, URZ, URZ, URZ ;  /* 0x000000fffffff290 */ /* 0x000fe2000fffe0ff */
[----:B----4-:R-:W-:Y:S11]  /*7590*/  @P0 BRA `(.L_x_119) ;  /* 0x0000000000080947 */ /* 0x010ff60003800000 */
[----:B------:R-:W1:Y:S02]  /*75a0*/  SYNCS.PHASECHK.TRANS64.TRYWAIT P0, [R103+URZ+0x160], R0 ;  /* 0x00016000670075a7 */ /* 0x000e6400080011ff */
[----:B-1----:R-:W-:Y:S05]  /*75b0*/  @!P0 BRA `(.L_x_120) ;  /* 0x0000004000808947 */ /* 0x002fea0003800000 */
.L_x_119:
[----:B------:R-:W-:Y:S05]  /*75c0*/  @!P1 BRA `(.L_x_121) ;  /* 0x0000000000409947 */ /* 0x000fea0003800000 */
[----:B------:R-:W4:Y:S01]  /*75d0*/  LDCU.64 UR8, c[0x4][0x70] ;  /* 0x01000e00ff0877ac */ /* 0x000f220008000a00 */
[----:B------:R-:W-:Y:S01]  /*75e0*/  MOV R3, 0x0 ;  /* 0x0000000000037802 */ /* 0x000fe20000000f00 */
[----:B------:R-:W-:Y:S02]  /*75f0*/  HFMA2 R12, -RZ, RZ, 0, 5.9604644775390625e-08 ;  /* 0x00000001ff0c7431 */ /* 0x000fe400000001ff */
[----:B------:R-:W-:Y:S02]  /*7600*/  IMAD.MOV.U32 R8, RZ, RZ, 0x192 ;  /* 0x00000192ff087424 */ /* 0x000fe400078e00ff */
[----:B------:R-:W-:Y:S01]  /*7610*/  IMAD.MOV.U32 R13, RZ, RZ, RZ ;  /* 0x000000ffff0d7224 */ /* 0x000fe200078e00ff */
[----:B------:R-:W5:Y:S01]  /*7620*/  LDCU.64 UR6, c[0x4][0x78] ;  /* 0x01000f00ff0677ac */ /* 0x000f620008000a00 */
[----:B------:R-:W1:Y:S01]  /*7630*/  LDC.64 R2, c[0x4][R3] ;  /* 0x0100000003027b82 */ /* 0x000e620000000a00 */
[----:B------:R-:W2:Y:S01]  /*7640*/  LDCU.64 UR4, c[0x4][0x10] ;  /* 0x01000200ff0477ac */ /* 0x000ea20008000a00 */
[----:B----4-:R-:W-:Y:S01]  /*7650*/  MOV R5, UR9 ;  /* 0x0000000900057c02 */ /* 0x010fe20008000f00 */
[----:B------:R-:W-:Y:S01]  /*7660*/  IMAD.U32 R4, RZ, RZ, UR8 ;  /* 0x00000008ff047e24 */ /* 0x000fe2000f8e00ff */
[----:B-----5:R-:W-:Y:S01]  /*7670*/  MOV R7, UR7 ;  /* 0x0000000700077c02 */ /* 0x020fe20008000f00 */
[----:B------:R-:W-:Y:S01]  /*7680*/  IMAD.U32 R6, RZ, RZ, UR6 ;  /* 0x00000006ff067e24 */ /* 0x000fe2000f8e00ff */
[----:B--2---:R-:W-:Y:S01]  /*7690*/  MOV R11, UR5 ;  /* 0x00000005000b7c02 */ /* 0x004fe20008000f00 */
[----:B------:R-:W-:Y:S02]  /*76a0*/  IMAD.U32 R10, RZ, RZ, UR4 ;  /* 0x00000004ff0a7e24 */ /* 0x000fe4000f8e00ff */
[----:B------:R-:W-:Y:S07]  /*76b0*/  LEPC R20, `(.L_x_121) ;  /* 0x000000001014794e */ /* 0x000fee0000000000 */
[----:B-1-3--:R-:W-:Y:S05]  /*76c0*/  CALL.ABS.NOINC R2 ;  /* 0x0000000002007343 */ /* 0x00afea0003c00000 */
.L_x_121:
[----:B---3--:R-:W-:Y:S01]  /*76d0*/  SHF.L.U32 R3, R48, 0x10, RZ ;  /* 0x0000001030037819 */ /* 0x008fe200000006ff */
[----:B------:R-:W-:Y:S05]  /*76e0*/  WARPSYNC.ALL ;  /* 0x0000000000007948 */ /* 0x000fea0003800000 */
[----:B------:R-:W-:Y:S01]  /*76f0*/  R2UR UR4, R39 ;  /* 0x00000000270472ca */ /* 0x000fe200000e0000 */
[----:B------:R-:W-:Y:S01]  /*7700*/  BSSY.RECONVERGENT B0, `(.L_x_122) ;  /* 0x000008b000007945 */ /* 0x000fe20003800200 */
[C---:B------:R-:W-:Y:S02]  /*7710*/  SHF.L.U32 R40, R49.reuse, 0x10, RZ ;  /* 0x0000001031287819 */ /* 0x040fe400000006ff */
[----:B------:R-:W-:Y:S02]  /*7720*/  LOP3.LUT R42, R49, 0xffff0000, RZ, 0xc0, !PT ;  /* 0xffff0000312a7812 */ /* 0x000fe400078ec0ff */
[----:B------:R-:W-:Y:S07]  /*7730*/  ISETP.NE.AND P0, PT, R82, RZ, PT ;  /* 0x000000ff5200720c */ /* 0x000fee0003f05270 */
[----:B------:R-:W1:Y:S02]  /*7740*/  LDTM.x32 R4, tmem[UR4] ;  /* 0x00000004000479ee */ /* 0x000e6400082c0000 */
[----:B-1----:R-:W-:Y:S01]  /*7750*/  FMUL R0, R38, R4 ;  /* 0x0000000426007220 */ /* 0x002fe20000400000 */
[----:B------:R-:W-:Y:S01]  /*7760*/  LOP3.LUT R4, R48, 0xffff0000, RZ, 0xc0, !PT ;  /* 0xffff000030047812 */ /* 0x000fe200078ec0ff */
[C---:B------:R-:W-:Y:S01]  /*7770*/  FMUL R2, R38.reuse, R5 ;  /* 0x0000000526027220 */ /* 0x040fe20000400000 */
[C---:B------:R-:W-:Y:S01]  /*7780*/  FMUL R7, R38.reuse, R7 ;  /* 0x0000000726077220 */ /* 0x040fe20000400000 */
[C---:B------:R-:W-:Y:S01]  /*7790*/  FFMA R0, R41.reuse, R3, R0 ;  /* 0x0000000329007223 */ /* 0x040fe20000000000 */
[C---:B------:R-:W-:Y:S01]  /*77a0*/  FMUL R3, R38.reuse, R6 ;  /* 0x0000000626037220 */ /* 0x040fe20000400000 */
[----:B------:R-:W-:Y:S01]  /*77b0*/  FFMA R2, R41, R4, R2 ;  /* 0x0000000429027223 */ /* 0x000fe20000000002 */
[C---:B------:R-:W-:Y:S01]  /*77c0*/  FMUL R4, R38.reuse, R8 ;  /* 0x0000000826047220 */ /* 0x040fe20000400000 */
[C---:B------:R-:W-:Y:S01]  /*77d0*/  FMUL R8, R38.reuse, R12 ;  /* 0x0000000c26087220 */ /* 0x040fe20000400000 */
[C---:B------:R-:W-:Y:S01]  /*77e0*/  FMUL R12, R38.reuse, R16 ;  /* 0x00000010260c7220 */ /* 0x040fe20000400000 */
[----:B------:R-:W-:Y:S01]  /*77f0*/  FMUL R16, R38, R20 ;  /* 0x0000001426107220 */ /* 0x000fe20000400000 */
[----:B------:R-:W-:Y:S01]  /*7800*/  F2FP.BF16.F32.PACK_AB R44, R2, R0 ;  /* 0x00000000022c723e */ /* 0x000fe200000010ff */
[----:B------:R-:W-:Y:S01]  /*7810*/  FMUL R20, R38, R24 ;  /* 0x0000001826147220 */ /* 0x000fe20000400000 */
[----:B------:R-:W-:Y:S01]  /*7820*/  LOP3.LUT R0, R50, 0xffff0000, RZ, 0xc0, !PT ;  /* 0xffff000032007812 */ /* 0x000fe200078ec0ff */
[C---:B------:R-:W-:Y:S01]  /*7830*/  FMUL R24, R38.reuse, R28 ;  /* 0x0000001c26187220 */ /* 0x040fe20000400000 */
[----:B------:R-:W-:Y:S01]  /*7840*/  SHF.L.U32 R2, R51, 0x10, RZ ;  /* 0x0000001033027819 */ /* 0x000fe200000006ff */
[----:B------:R-:W-:Y:S01]  /*7850*/  FMUL R28, R38, R32 ;  /* 0x00000020261c7220 */ /* 0x000fe20000400000 */
[----:B------:R-:W-:Y:S01]  /*7860*/  SHF.L.U32 R32, R50, 0x10, RZ ;  /* 0x0000001032207819 */ /* 0x000fe200000006ff */
[C---:B------:R-:W-:Y:S01]  /*7870*/  FMUL R5, R38.reuse, R9 ;  /* 0x0000000926057220 */ /* 0x040fe20000400000 */
[C---:B------:R-:W-:Y:S01]  /*7880*/  FFMA R3, R41.reuse, R40, R3 ;  /* 0x0000002829037223 */ /* 0x040fe20000000003 */
[C---:B------:R-:W-:Y:S01]  /*7890*/  FFMA R7, R41.reuse, R42, R7 ;  /* 0x0000002a29077223 */ /* 0x040fe20000000007 */
[----:B------:R-:W-:Y:S01]  /*78a0*/  FMUL R6, R38, R10 ;  /* 0x0000000a26067220 */ /* 0x000fe20000400000 */
[----:B------:R-:W-:Y:S01]  /*78b0*/  FFMA R4, R41, R32, R4 ;  /* 0x0000002029047223 */ /* 0x000fe20000000004 */
[----:B------:R-:W-:Y:S01]  /*78c0*/  LOP3.LUT R32, R51, 0xffff0000, RZ, 0xc0, !PT ;  /* 0xffff000033207812 */ /* 0x000fe200078ec0ff */
[----:B------:R-:W-:Y:S01]  /*78d0*/  FFMA R5, R41, R0, R5 ;  /* 0x0000000029057223 */ /* 0x000fe20000000005 */
[----:B------:R-:W-:Y:S01]  /*78e0*/  SHF.L.U32 R0, R52, 0x10, RZ ;  /* 0x0000001034007819 */ /* 0x000fe200000006ff */
[----:B------:R-:W-:Y:S01]  /*78f0*/  FMUL R11, R38, R11 ;  /* 0x0000000b260b7220 */ /* 0x000fe20000400000 */
[----:B------:R-:W-:Y:S01]  /*7900*/  F2FP.BF16.F32.PACK_AB R45, R7, R3 ;  /* 0x00000003072d723e */ /* 0x000fe200000010ff */
[C---:B------:R-:W-:Y:S01]  /*7910*/  FFMA R6, R41.reuse, R2, R6 ;  /* 0x0000000229067223 */ /* 0x040fe20000000006 */
[----:B------:R-:W-:Y:S01]  /*7920*/  LOP3.LUT R2, R52, 0xffff0000, RZ, 0xc0, !PT ;  /* 0xffff000034027812 */ /* 0x000fe200078ec0ff */
[----:B------:R-:W-:Y:S01]  /*7930*/  FFMA R11, R41, R32, R11 ;  /* 0x00000020290b7223 */ /* 0x000fe2000000000b */
[----:B------:R-:W-:Y:S01]  /*7940*/  SHF.L.U32 R3, R53, 0x10, RZ ;  /* 0x0000001035037819 */ /* 0x000fe200000006ff */
[----:B------:R-:W-:Y:S01]  /*7950*/  FFMA R8, R41, R0, R8 ;  /* 0x0000000029087223 */ /* 0x000fe20000000008 */
[----:B------:R-:W-:Y:S01]  /*7960*/  LOP3.LUT R0, R53, 0xffff0000, RZ, 0xc0, !PT ;  /* 0xffff000035007812 */ /* 0x000fe200078ec0ff */
[C---:B------:R-:W-:Y:S01]  /*7970*/  FMUL R9, R38.reuse, R13 ;  /* 0x0000000d26097220 */ /* 0x040fe20000400000 */
[----:B------:R-:W-:Y:S01]  /*7980*/  F2FP.BF16.F32.PACK_AB R46, R5, R4 ;  /* 0x00000004052e723e */ /* 0x000fe200000010ff */
[C---:B------:R-:W-:Y:S01]  /*7990*/  FMUL R10, R38.reuse, R14 ;  /* 0x0000000e260a7220 */ /* 0x040fe20000400000 */
[----:B------:R-:W-:Y:S01]  /*79a0*/  F2FP.BF16.F32.PACK_AB R47, R11, R6 ;  /* 0x000000060b2f723e */ /* 0x000fe200000010ff */
[----:B------:R-:W-:Y:S01]  /*79b0*/  FMUL R15, R38, R15 ;  /* 0x0000000f260f7220 */ /* 0x000fe20000400000 */
[----:B------:R-:W-:Y:S01]  /*79c0*/  SHF.L.U32 R4, R69, 0x10, RZ ;  /* 0x0000001045047819 */ /* 0x000fe200000006ff */
[C---:B------:R-:W-:Y:S01]  /*79d0*/  FFMA R9, R41.reuse, R2, R9 ;  /* 0x0000000229097223 */ /* 0x040fe20000000009 */
[C---:B------:R-:W-:Y:S01]  /*79e0*/  SHF.L.U32 R2, R54.reuse, 0x10, RZ ;  /* 0x0000001036027819 */ /* 0x040fe200000006ff */
[C---:B------:R-:W-:Y:S01]  /*79f0*/  FFMA R10, R41.reuse, R3, R10 ;  /* 0x00000003290a7223 */ /* 0x040fe2000000000a */
[----:B------:R-:W-:Y:S01]  /*7a00*/  LOP3.LUT R3, R54, 0xffff0000, RZ, 0xc0, !PT ;  /* 0xffff000036037812 */ /* 0x000fe200078ec0ff */
[----:B------:R-:W-:Y:S01]  /*7a10*/  FFMA R15, R41, R0, R15 ;  /* 0x00000000290f7223 */ /* 0x000fe2000000000f */
[----:B------:R-:W-:Y:S01]  /*7a20*/  SHF.L.U32 R0, R55, 0x10, RZ ;  /* 0x0000001037007819 */ /* 0x000fe200000006ff */
[C---:B------:R-:W-:Y:S01]  /*7a30*/  FMUL R13, R38.reuse, R17 ;  /* 0x00000011260d7220 */ /* 0x040fe20000400000 */
[----:B------:R-:W-:Y:S01]  /*7a40*/  F2FP.BF16.F32.PACK_AB R8, R9, R8 ;  /* 0x000000080908723e */ /* 0x000fe200000010ff */
[----:B------:R-:W-:Y:S01]  /*7a50*/  FMUL R14, R38, R18 ;  /* 0x00000012260e7220 */ /* 0x000fe20000400000 */
[----:B------:R-:W-:Y:S01]  /*7a60*/  F2FP.BF16.F32.PACK_AB R9, R15, R10 ;  /* 0x0000000a0f09723e */ /* 0x000fe200000010ff */
[----:B------:R-:W-:Y:S01]  /*7a70*/  FFMA R12, R41, R2, R12 ;  /* 0x00000002290c7223 */ /* 0x000fe2000000000c */
[----:B------:R-:W-:Y:S01]  /*7a80*/  LOP3.LUT R2, R55, 0xffff0000, RZ, 0xc0, !PT ;  /* 0xffff000037027812 */ /* 0x000fe200078ec0ff */
[----:B------:R-:W-:Y:S01]  /*7a90*/  FFMA R13, R41, R3, R13 ;  /* 0x00000003290d7223 */ /* 0x000fe2000000000d */
[----:B------:R-:W-:Y:S01]  /*7aa0*/  SHF.L.U32 R3, R61, 0x10, RZ ;  /* 0x000000103d037819 */ /* 0x000fe200000006ff */
[----:B------:R-:W-:Y:S01]  /*7ab0*/  FFMA R14, R41, R0, R14 ;  /* 0x00000000290e7223 */ /* 0x000fe2000000000e */
[----:B------:R-:W-:Y:S01]  /*7ac0*/  SHF.L.U32 R0, R60, 0x10, RZ ;  /* 0x000000103c007819 */ /* 0x000fe200000006ff */
[----:B------:R-:W-:Y:S01]  /*7ad0*/  FMUL R19, R38, R19 ;  /* 0x0000001326137220 */ /* 0x000fe20000400000 */
[----:B------:R-:W-:Y:S01]  /*7ae0*/  F2FP.BF16.F32.PACK_AB R10, R13, R12 ;  /* 0x0000000c0d0a723e */ /* 0x000fe200000010ff */
[----:B------:R1:W-:Y:S01]  /*7af0*/  STS.128 [R80], R44 ;  /* 0x0000002c50007388 */ /* 0x0003e20000000c00 */
[----:B------:R-:W-:Y:S01]  /*7b00*/  LOP3.LUT R5, R71, 0xffff0000, RZ, 0xc0, !PT ;  /* 0xffff000047057812 */ /* 0x000fe200078ec0ff */
[C---:B------:R-:W-:Y:S01]  /*7b10*/  FFMA R19, R41.reuse, R2, R19 ;  /* 0x0000000229137223 */ /* 0x040fe20000000013 */
[----:B------:R-:W-:Y:S01]  /*7b20*/  LOP3.LUT R2, R60, 0xffff0000, RZ, 0xc0, !PT ;  /* 0xffff00003c027812 */ /* 0x000fe200078ec0ff */
[----:B------:R-:W-:Y:S01]  /*7b30*/  FFMA R16, R41, R0, R16 ;  /* 0x0000000029107223 */ /* 0x000fe20000000010 */
[----:B------:R-:W-:Y:S01]  /*7b40*/  LOP3.LUT R0, R61, 0xffff0000, RZ, 0xc0, !PT ;  /* 0xffff00003d007812 */ /* 0x000fe200078ec0ff */
[C---:B------:R-:W-:Y:S01]  /*7b50*/  FMUL R17, R38.reuse, R21 ;  /* 0x0000001526117220 */ /* 0x040fe20000400000 */
[----:B------:R-:W-:Y:S01]  /*7b60*/  F2FP.BF16.F32.PACK_AB R11, R19, R14 ;  /* 0x0000000e130b723e */ /* 0x000fe200000010ff */
[C---:B------:R-:W-:Y:S01]  /*7b70*/  FMUL R18, R38.reuse, R22 ;  /* 0x0000001626127220 */ /* 0x040fe20000400000 */
[----:B------:R-:W-:Y:S01]  /*7b80*/  FMUL R23, R38, R23 ;  /* 0x0000001726177220 */ /* 0x000fe20000400000 */
[C---:B------:R-:W-:Y:S01]  /*7b90*/  FFMA R17, R41.reuse, R2, R17 ;  /* 0x0000000229117223 */ /* 0x040fe20000000011 */
[C---:B------:R-:W-:Y:S01]  /*7ba0*/  SHF.L.U32 R2, R62.reuse, 0x10, RZ ;  /* 0x000000103e027819 */ /* 0x040fe200000006ff */
[----:B------:R1:W-:Y:S01]  /*7bb0*/  STS.128 [R95+0x10], R8 ;  /* 0x000010085f007388 */ /* 0x0003e20000000c00 */
[----:B------:R-:W-:Y:S01]  /*7bc0*/  FFMA R18, R41, R3, R18 ;  /* 0x0000000329127223 */ /* 0x000fe20000000012 */
[----:B------:R-:W-:Y:S01]  /*7bd0*/  SHF.L.U32 R3, R63, 0x10, RZ ;  /* 0x000000103f037819 */ /* 0x000fe200000006ff */
[----:B------:R-:W-:Y:S01]  /*7be0*/  FFMA R23, R41, R0, R23 ;  /* 0x0000000029177223 */ /* 0x000fe20000000017 */
[----:B------:R-:W-:Y:S01]  /*7bf0*/  LOP3.LUT R0, R62, 0xffff0000, RZ, 0xc0, !PT ;  /* 0xffff00003e007812 */ /* 0x000fe200078ec0ff */
[C---:B------:R-:W-:Y:S01]  /*7c00*/  FMUL R21, R38.reuse, R25 ;  /* 0x0000001926157220 */ /* 0x040fe20000400000 */
[----:B------:R-:W-:Y:S01]  /*7c10*/  F2FP.BF16.F32.PACK_AB R16, R17, R16 ;  /* 0x000000101110723e */ /* 0x000fe200000010ff */
[C---:B------:R-:W-:Y:S01]  /*7c20*/  FMUL R22, R38.reuse, R26 ;  /* 0x0000001a26167220 */ /* 0x040fe20000400000 */
[C---:B------:R-:W-:Y:S01]  /*7c30*/  FFMA R20, R41.reuse, R2, R20 ;  /* 0x0000000229147223 */ /* 0x040fe20000000014 */
[----:B------:R-:W-:Y:S01]  /*7c40*/  FFMA R21, R41, R0, R21 ;  /* 0x0000000029157223 */ /* 0x000fe20000000015 */
[----:B------:R-:W-:Y:S01]  /*7c50*/  LOP3.LUT R0, R63, 0xffff0000, RZ, 0xc0, !PT ;  /* 0xffff00003f007812 */ /* 0x000fe200078ec0ff */
[C---:B------:R-:W-:Y:S01]  /*7c60*/  FFMA R22, R41.reuse, R3, R22 ;  /* 0x0000000329167223 */ /* 0x040fe20000000016 */
[----:B------:R-:W-:Y:S01]  /*7c70*/  FMUL R27, R38, R27 ;  /* 0x0000001b261b7220 */ /* 0x000fe20000400000 */
[----:B------:R-:W-:Y:S01]  /*7c80*/  SHF.L.U32 R2, R68, 0x10, RZ ;  /* 0x0000001044027819 */ /* 0x000fe200000006ff */
[----:B------:R-:W-:Y:S01]  /*7c90*/  FMUL R25, R38, R29 ;  /* 0x0000001d26197220 */ /* 0x000fe20000400000 */
[----:B------:R-:W-:Y:S01]  /*7ca0*/  LOP3.LUT R3, R68, 0xffff0000, RZ, 0xc0, !PT ;  /* 0xffff000044037812 */ /* 0x000fe200078ec0ff */
[C---:B------:R-:W-:Y:S01]  /*7cb0*/  FMUL R26, R38.reuse, R30 ;  /* 0x0000001e261a7220 */ /* 0x040fe20000400000 */
[C---:B------:R-:W-:Y:S01]  /*7cc0*/  FFMA R27, R41.reuse, R0, R27 ;  /* 0x00000000291b7223 */ /* 0x040fe2000000001b */
[----:B------:R-:W-:Y:S01]  /*7cd0*/  FFMA R24, R41, R2, R24 ;  /* 0x0000000229187223 */ /* 0x000fe20000000018 */
[----:B------:R-:W-:Y:S01]  /*7ce0*/  LOP3.LUT R0, R69, 0xffff0000, RZ, 0xc0, !PT ;  /* 0xffff000045007812 */ /* 0x000fe200078ec0ff */
[C---:B------:R-:W-:Y:S01]  /*7cf0*/  FFMA R25, R41.reuse, R3, R25 ;  /* 0x0000000329197223 */ /* 0x040fe20000000019 */
[----:B------:R-:W-:Y:S01]  /*7d00*/  FMUL R31, R38, R31 ;  /* 0x0000001f261f7220 */ /* 0x000fe20000400000 */
[C---:B------:R-:W-:Y:S01]  /*7d10*/  SHF.L.U32 R2, R70.reuse, 0x10, RZ ;  /* 0x0000001046027819 */ /* 0x040fe200000006ff */
[----:B------:R-:W-:Y:S01]  /*7d20*/  FFMA R26, R41, R4, R26 ;  /* 0x00000004291a7223 */ /* 0x000fe2000000001a */
[----:B------:R-:W-:Y:S01]  /*7d30*/  LOP3.LUT R3, R70, 0xffff0000, RZ, 0xc0, !PT ;  /* 0xffff000046037812 */ /* 0x000fe200078ec0ff */
[C---:B------:R-:W-:Y:S01]  /*7d40*/  FMUL R29, R38.reuse, R33 ;  /* 0x00000021261d7220 */ /* 0x040fe20000400000 */
[----:B------:R-:W-:Y:S01]  /*7d50*/  SHF.L.U32 R4, R71, 0x10, RZ ;  /* 0x0000001047047819 */ /* 0x000fe200000006ff */
[C---:B------:R-:W-:Y:S01]  /*7d60*/  FMUL R30, R38.reuse, R34 ;  /* 0x00000022261e7220 */ /* 0x040fe20000400000 */
[----:B------:R-:W-:Y:S01]  /*7d70*/  F2FP.BF16.F32.PACK_AB R17, R23, R18 ;  /* 0x000000121711723e */ /* 0x000fe200000010ff */
[----:B------:R-:W-:Y:S01]  /*7d80*/  FFMA R31, R41, R0, R31 ;  /* 0x00000000291f7223 */ /* 0x000fe2000000001f */
[----:B------:R-:W-:Y:S01]  /*7d90*/  FMUL R35, R38, R35 ;  /* 0x0000002326237220 */ /* 0x000fe20000400000 */
[----:B------:R-:W-:Y:S01]  /*7da0*/  F2FP.BF16.F32.PACK_AB R18, R21, R20 ;  /* 0x000000141512723e */ /* 0x000fe200000010ff */
[----:B------:R-:W-:Y:S01]  /*7db0*/  FFMA R28, R41, R2, R28 ;  /* 0x00000002291c7223 */ /* 0x000fe2000000001c */
[----:B------:R-:W-:Y:S01]  /*7dc0*/  F2FP.BF16.F32.PACK_AB R19, R27, R22 ;  /* 0x000000161b13723e */ /* 0x000fe200000010ff */
[C---:B------:R-:W-:Y:S01]  /*7dd0*/  FFMA R29, R41.reuse, R3, R29 ;  /* 0x00000003291d7223 */ /* 0x040fe2000000001d */
[C---:B------:R-:W-:Y:S01]  /*7de0*/  FFMA R30, R41.reuse, R4, R30 ;  /* 0x00000004291e7223 */ /* 0x040fe2000000001e */
[----:B------:R-:W-:Y:S01]  /*7df0*/  FFMA R35, R41, R5, R35 ;  /* 0x0000000529237223 */ /* 0x000fe20000000023 */
[----:B------:R-:W-:Y:S01]  /*7e00*/  F2FP.BF16.F32.PACK_AB R24, R25, R24 ;  /* 0x000000181918723e */ /* 0x000fe200000010ff */
[----:B------:R1:W-:Y:S01]  /*7e10*/  STS.128 [R94+0x20], R16 ;  /* 0x000020105e007388 */ /* 0x0003e20000000c00 */
[----:B------:R-:W-:Y:S02]  /*7e20*/  F2FP.BF16.F32.PACK_AB R25, R31, R26 ;  /* 0x0000001a1f19723e */ /* 0x000fe400000010ff */
[----:B------:R-:W-:Y:S02]  /*7e30*/  F2FP.BF16.F32.PACK_AB R26, R29, R28 ;  /* 0x0000001c1d1a723e */ /* 0x000fe400000010ff */
[----:B------:R-:W-:Y:S05]  /*7e40*/  F2FP.BF16.F32.PACK_AB R27, R35, R30 ;  /* 0x0000001e231b723e */ /* 0x000fea00000010ff */
[----:B------:R1:W-:Y:S01]  /*7e50*/  STS.128 [R104+0x30], R24 ;  /* 0x0000301868007388 */ /* 0x0003e20000000c00 */
[----:B------:R-:W-:Y:S01]  /*7e60*/  @!PT LDS RZ, [RZ] ;  /* 0x00000000fffff984 */ /* 0x000fe20000000800 */
[----:B------:R-:W-:Y:S01]  /*7e70*/  @!PT LDS RZ, [RZ] ;  /* 0x00000000fffff984 */ /* 0x000fe20000000800 */
[----:B------:R-:W-:Y:S01]  /*7e80*/  @!PT LDS RZ, [RZ] ;  /* 0x00000000fffff984 */ /* 0x000fe20000000800 */
[----:B------:R-:W-:Y:S01]  /*7e90*/  @!PT LDS RZ, [RZ] ;  /* 0x00000000fffff984 */ /* 0x000fe20000000800 */
[----:B------:R3:W-:Y:S07]  /*7ea0*/  MEMBAR.ALL.CTA ;  /* 0x0000000000007992 */ /* 0x0007ee0000008000 */
[----:B---3--:R-:W3:Y:S02]  /*7eb0*/  FENCE.VIEW.ASYNC.S ;  /* 0x00000000000073c6 */ /* 0x008ee40000000000 */
[----:B---3--:R-:W-:Y:S06]  /*7ec0*/  BAR.SYNC.DEFER_BLOCKING 0x1, 0x80 ;  /* 0x0042000000007b1d */ /* 0x008fec0000010000 */
[----:B------:R-:W-:Y:S05]  /*7ed0*/  @P0 BRA `(.L_x_123) ;  /* 0x0000000000340947 */ /* 0x000fea0003800000 */
[----:B------:R-:W3:Y:S01]  /*7ee0*/  LDCU.64 UR6, c[0x0][0x348] ;  /* 0x00006900ff0677ac */ /* 0x000ee20008000a00 */
[----:B------:R-:W-:Y:S02]  /*7ef0*/  R2UR UR42, R100 ;  /* 0x00000000642a72ca */ /* 0x000fe400000e0000 */
[----:B------:R-:W-:Y:S01]  /*7f00*/  R2UR UR43, R99 ;  /* 0x00000000632b72ca */ /* 0x000fe200000e0000 */
[----:B------:R-:W-:Y:S01]  /*7f10*/  UIADD3 UR4, UPT, UPT, UR50, 0x200, URZ ;  /* 0x0000020032047890 */ /* 0x000fe2000fffe0ff */
[----:B------:R-:W-:Y:S02]  /*7f20*/  R2UR UR44, R97 ;  /* 0x00000000612c72ca */ /* 0x000fe400000e0000 */
[----:B------:R-:W-:Y:S03]  /*7f30*/  R2UR UR45, R98 ;  /* 0x00000000622d72ca */ /* 0x000fe600000e0000 */
[----:B------:R-:W-:Y:S05]  /*7f40*/  IMAD.U32 R76, RZ, RZ, UR4 ;  /* 0x00000004ff4c7e24 */ /* 0x000fea000f8e00ff */
[----:B------:R-:W-:Y:S01]  /*7f50*/  R2UR UR40, R76 ;  /* 0x000000004c2872ca */ /* 0x000fe200000e0000 */
[----:B---3--:R-:W-:Y:S04]  /*7f60*/  UIADD3 UR4, UP0, UPT, UR6, 0x780, URZ ;  /* 0x0000078006047890 */ /* 0x008fe8000ff1e0ff */
[----:B------:R-:W-:Y:S09]  /*7f70*/  UIADD3.X UR5, UPT, UPT, URZ, UR7, URZ, UP0, !UPT ;  /* 0x00000007ff057290 */ /* 0x000ff200087fe4ff */
[----:B------:R3:W-:Y:S01]  /*7f80*/  UTMASTG.5D.IM2COL [UR40], [UR4] ;  /* 0x00000028040073b5 */ /* 0x0007e20008060000 */
[----:B------:R0:W-:Y:S01]  /*7f90*/  UTMACMDFLUSH ;  /* 0x00000000000079b7 */ /* 0x0001e20000000000 */
[----:B---3--:R-:W-:Y:S04]  /*7fa0*/  DEPBAR.LE SB0, 0x1 ;  /* 0x000080400000791a */ /* 0x008fe80000000000 */
.L_x_123:
[----:B------:R-:W-:Y:S05]  /*7fb0*/  BSYNC.RECONVERGENT B0 ;  /* 0x0000000000007941 */ /* 0x000fea0003800200 */
.L_x_122:
[----:B------:R-:W-:Y:S01]  /*7fc0*/  BAR.SYNC.DEFER_BLOCKING 0x1, 0x80 ;  /* 0x0042000000007b1d */ /* 0x000fe20000010000 */
[----:B------:R-:W-:Y:S01]  /*7fd0*/  ISETP.NE.AND P1, PT, R102, RZ, PT ;  /* 0x000000ff6600720c */ /* 0x000fe20003f25270 */
[----:B------:R-:W-:Y:S01]  /*7fe0*/  UISETP.NE.AND UP0, UPT, UR54, URZ, UPT ;  /* 0x000000ff3600728c */ /* 0x000fe2000bf05270 */
[----:B------:R-:W-:Y:S11]  /*7ff0*/  LEA R2, R56, UR50, 0x3 ;  /* 0x0000003238027c11 */ /* 0x000ff6000f8e18ff */
[----:B------:R-:W-:Y:S01]  /*8000*/  @P1 SHF.L.U32 R4, R79, 0x1f, RZ ;  /* 0x0000001f4f041819 */ /* 0x000fe200000006ff */
[----:B------:R-:W-:Y:S06]  /*8010*/  BRA.U !UP0, `(.L_x_124) ;  /* 0x0000000108247547 */ /* 0x000fec000b800000 */
[----:B------:R-:W3:Y:S01]  /*8020*/  S2R R0, SR_CgaCtaId ;  /* 0x0000000000007919 */ /* 0x000ee20000008800 */
[----:B------:R-:W-:Y:S01]  /*8030*/  IMAD.U32 R3, RZ, RZ, UR51 ;  /* 0x00000033ff037e24 */ /* 0x000fe2000f8e00ff */
[----:B------:R-:W-:Y:S04]  /*8040*/  UIADD3 UR4, UPT, UPT, UR51, 0x1, URZ ;  /* 0x0000000133047890 */ /* 0x000fe8000fffe0ff */
[----:B------:R-:W-:Y:S01]  /*8050*/  @P1 LEA R3, R3, UR50, 0x3 ;  /* 0x0000003203031c11 */ /* 0x000fe2000f8e18ff */
[----:B------:R-:W-:Y:S04]  /*8060*/  UISETP.NE.AND UP0, UPT, UR4, 0x4, UPT ;  /* 0x000000040400788c */ /* 0x000fe8000bf05270 */
[----:B------:R-:W-:Y:S01]  /*8070*/  @P1 VIADD R3, R3, 0x120 ;  /* 0x0000012003031836 */ /* 0x000fe20000000000 */
[----:B------:R-:W-:Y:S04]  /*8080*/  USEL UR51, UR4, URZ, UP0 ;  /* 0x000000ff04337287 */ /* 0x000fe80008000000 */
[----:B---3--:R-:W-:Y:S04]  /*8090*/  @P1 PRMT R0, R0, 0x654, R3 ;  /* 0x0000065400001816 */ /* 0x008fe80000000003 */
[----:B------:R3:W-:Y:S04]  /*80a0*/  @P1 SYNCS.ARRIVE.TRANS64.RED.A1T0 RZ, [R0+URZ], RZ ;  /* 0x000000ff00ff19a7 */ /* 0x0007e800081004ff */
.L_x_124:
[----:B------:R-:W4:Y:S01]  /*80b0*/  @P1 SYNCS.PHASECHK.TRANS64.TRYWAIT P0, [R2+URZ+0x100], R4 ;  /* 0x00010004020015a7 */ /* 0x000f2200080011ff */
[----:B------:R-:W-:Y:S01]  /*80c0*/  BSSY B1, `(.L_x_125) ;  /* 0x0000016000017945 */ /* 0x000fe20003800000 */
[----:B----4-:R-:W-:Y:S03]  /*80d0*/  @P1 SEL R57, RZ, 0x1, !P0 ;  /* 0x00000001ff391807 */ /* 0x010fe60004000000 */
[----:B------:R-:W-:Y:S05]  /*80e0*/  @!P1 BRA `(.L_x_126) ;  /* 0x00000000004c9947 */ /* 0x000fea0003800000 */
[----:B------:R-:W-:Y:S01]  /*80f0*/  ISETP.NE.AND P0, PT, R57, RZ, PT ;  /* 0x000000ff3900720c */ /* 0x000fe20003f05270 */
[----:B------:R-:W-:Y:S01]  /*8100*/  BSSY B0, `(.L_x_127) ;  /* 0x000000b000007945 */ /* 0x000fe20003800000 */
[----:B------:R-:W-:Y:S11]  /*8110*/  ISETP.NE.AND P1, PT, R58, RZ, PT ;  /* 0x000000ff3a00720c */ /* 0x000ff60003f25270 */
[----:B------:R-:W-:Y:S02]  /*8120*/  @!UPT UIADD3 URZ, UPT, UPT, URZ, URZ, URZ ;  /* 0x000000fffffff290 */ /* 0x000fe4000fffe0ff */
[C---:B------:R-:W-:Y:S01]  /*8130*/  @P1 IMAD R6, R56.reuse, 0x2000, R80 ;  /* 0x0000200038061824 */ /* 0x040fe200078e0250 */
[C---:B------:R-:W-:Y:S01]  /*8140*/  @P1 LEA R4, R56.reuse, R94, 0xd ;  /* 0x0000005e38041211 */ /* 0x040fe200078e68ff */
[C---:B------:R-:W-:Y:S02]  /*8150*/  @P1 IMAD R5, R56.reuse, 0x2000, R95 ;  /* 0x0000200038051824 */ /* 0x040fe400078e025f */
[----:B------:R-:W-:Y:S01]  /*8160*/  @P1 IMAD R3, R56, 0x2000, R104 ;  /* 0x0000200038031824 */ /* 0x000fe200078e0268 */
[----:B------:R-:W-:Y:S06]  /*8170*/  @P0 BRA `(.L_x_128) ;  /* 0x00000000000c0947 */ /* 0x000fec0003800000 */
[----:B---3--:R-:W-:Y:S04]  /*8180*/  SHF.L.U32 R0, R79, 0x1f, RZ ;  /* 0x0000001f4f007819 */ /* 0x008fe800000006ff */
[----:B------:R-:W3:Y:S02]  /*8190*/  SYNCS.PHASECHK.TRANS64.TRYWAIT P0, [R2+URZ+0x100], R0 ;  /* 0x00010000020075a7 */ /* 0x000ee400080011ff */
[----:B---3--:R-:W-:Y:S05]  /*81a0*/  @!P0 BRA `(.L_x_129) ;  /* 0x0000003400988947 */ /* 0x008fea0003800000 */
.L_x_128:
[----:B------:R-:W-:Y:S05]  /*81b0*/  BSYNC B0 ;  /* 0x0000000000007941 */ /* 0x000fea0003800000 */
.L_x_127:
[----:B------:R-:W-:Y:S02]  /*81c0*/  ISETP.NE.AND P0, PT, R58, RZ, PT ;  /* 0x000000ff3a00720c */ /* 0x000fe40003f05270 */
[----:B------:R-:W-:Y:S11]  /*81d0*/  IADD3 R56, PT, PT, R56, 0x1, RZ ;  /* 0x0000000138387810 */ /* 0x000ff60007ffe0ff */
[----:B------:R4:W1:Y:S04]  /*81e0*/  @P0 LDS.128 R48, [R6] ;  /* 0x0000000006300984 */ /* 0x0008680000000c00 */
[----:B------:R4:W1:Y:S04]  /*81f0*/  @P0 LDS.128 R52, [R5+0x10] ;  /* 0x0000100005340984 */ /* 0x0008680000000c00 */
[----:B------:R4:W1:Y:S04]  /*8200*/  @P0 LDS.128 R60, [R4+0x20] ;  /* 0x00002000043c0984 */ /* 0x0008680000000c00 */
[----:B------:R4:W1:Y:S02]  /*8210*/  @P0 LDS.128 R68, [R3+0x30] ;  /* 0x0000300003440984 */ /* 0x0008640000000c00 */
.L_x_126:
[----:B------:R-:W-:Y:S05]  /*8220*/  BSYNC B1 ;  /* 0x0000000000017941 */ /* 0x000fea0003800000 */
.L_x_125:
[----:B---3--:R-:W-:Y:S05]  /*8230*/  VIADD R0, R39, 0x20 ;  /* 0x0000002027007836 */ /* 0x008fea0000000000 */
[----:B------:R-:W-:Y:S04]  /*8240*/  SHF.R.U32.HI R0, RZ, 0x15, R0 ;  /* 0x00000015ff007819 */ /* 0x000fe80000011600 */
[----:B------:R-:W-:Y:S11]  /*8250*/  LOP3.LUT P0, RZ, R0, 0x3, R84, 0x48, !PT ;  /* 0x0000000300ff7812 */ /* 0x000ff60007804854 */
[----:B------:R-:W-:Y:S02]  /*8260*/  @!UPT UIADD3 URZ, UPT, UPT, URZ, URZ, URZ ;  /* 0x000000fffffff290 */ /* 0x000fe4000fffe0ff */
[----:B------:R-:W-:Y:S05]  /*8270*/  @!P0 BRA `(.L_x_130) ;  /* 0x0000000000408947 */ /* 0x000fea0003800000 */
[----:B------:R-:W3:Y:S01]  /*8280*/  LDCU.64 UR8, c[0x4][0x70] ;  /* 0x01000e00ff0877ac */ /* 0x000ee20008000a00 */
[----:B----4-:R-:W-:Y:S01]  /*8290*/  MOV R3, 0x0 ;  /* 0x0000000000037802 */ /* 0x010fe20000000f00 */
[----:B------:R-:W-:Y:S02]  /*82a0*/  HFMA2 R12, -RZ, RZ, 0, 5.9604644775390625e-08 ;  /* 0x00000001ff0c7431 */ /* 0x000fe400000001ff */
[----:B-1----:R-:W-:Y:S02]  /*82b0*/  IMAD.MOV.U32 R8, RZ, RZ, 0x192 ;  /* 0x00000192ff087424 */ /* 0x002fe400078e00ff */
[----:B------:R-:W-:Y:S01]  /*82c0*/  IMAD.MOV.U32 R13, RZ, RZ, RZ ;  /* 0x000000ffff0d7224 */ /* 0x000fe200078e00ff */
[----:B------:R-:W1:Y:S01]  /*82d0*/  LDCU.64 UR6, c[0x4][0x78] ;  /* 0x01000f00ff0677ac */ /* 0x000e620008000a00 */
[----:B------:R-:W4:Y:S01]  /*82e0*/  LDC.64 R2, c[0x4][R3] ;  /* 0x0100000003027b82 */ /* 0x000f220000000a00 */
[----:B------:R-:W5:Y:S01]  /*82f0*/  LDCU.64 UR4, c[0x4][0x10] ;  /* 0x01000200ff0477ac */ /* 0x000f620008000a00 */
[----:B---3--:R-:W-:Y:S01]  /*8300*/  MOV R5, UR9 ;  /* 0x0000000900057c02 */ /* 0x008fe20008000f00 */
[----:B------:R-:W-:Y:S01]  /*8310*/  IMAD.U32 R4, RZ, RZ, UR8 ;  /* 0x00000008ff047e24 */ /* 0x000fe2000f8e00ff */
[----:B-1----:R-:W-:Y:S01]  /*8320*/  MOV R7, UR7 ;  /* 0x0000000700077c02 */ /* 0x002fe20008000f00 */
[----:B------:R-:W-:Y:S01]  /*8330*/  IMAD.U32 R6, RZ, RZ, UR6 ;  /* 0x00000006ff067e24 */ /* 0x000fe2000f8e00ff */
[----:B-----5:R-:W-:Y:S01]  /*8340*/  MOV R11, UR5 ;  /* 0x00000005000b7c02 */ /* 0x020fe20008000f00 */
[----:B------:R-:W-:Y:S02]  /*8350*/  IMAD.U32 R10, RZ, RZ, UR4 ;  /* 0x00000004ff0a7e24 */ /* 0x000fe4000f8e00ff */
[----:B------:R-:W-:Y:S07]  /*8360*/  LEPC R20, `(.L_x_130) ;  /* 0x000000001014794e */ /* 0x000fee0000000000 */
[----:B--2-4-:R-:W-:Y:S05]  /*8370*/  CALL.ABS.NOINC R2 ;  /* 0x0000000002007343 */ /* 0x014fea0003c00000 */
.L_x_130:
[----:B-1--4-:R-:W-:Y:S01]  /*8380*/  SHF.L.U32 R3, R48, 0x10, RZ ;  /* 0x0000001030037819 */ /* 0x012fe200000006ff */
[----:B------:R-:W-:Y:S05]  /*8390*/  WARPSYNC.ALL ;  /* 0x0000000000007948 */ /* 0x000fea0003800000 */
[----:B------:R-:W-:Y:S01]  /*83a0*/  R2UR UR4, R39 ;  /* 0x00000000270472ca */ /* 0x000fe200000e0000 */
[----:B------:R-:W1:Y:S01]  /*83b0*/  S2R R105, SR_CgaCtaId ;  /* 0x0000000000697919 */ /* 0x000e620000008800 */
[C---:B------:R-:W-:Y:S01]  /*83c0*/  SHF.L.U32 R40, R50.reuse, 0x10, RZ ;  /* 0x0000001032287819 */ /* 0x040fe200000006ff */
[----:B------:R-:W-:Y:S01]  /*83d0*/  BSSY.RECONVERGENT B0, `(.L_x_131) ;  /* 0x0000090000007945 */ /* 0x000fe20003800200 */
[----:B------:R-:W-:Y:S02]  /*83e0*/  LOP3.LUT R42, R50, 0xffff0000, RZ, 0xc0, !PT ;  /* 0xffff0000322a7812 */ /* 0x000fe400078ec0ff */
[C---:B------:R-:W-:Y:S02]  /*83f0*/  SHF.L.U32 R43, R51.reuse, 0x10, RZ ;  /* 0x00000010332b7819 */ /* 0x040fe400000006ff */
[----:B------:R-:W-:Y:S02]  /*8400*/  LOP3.LUT R44, R51, 0xffff0000, RZ, 0xc0, !PT ;  /* 0xffff0000332c7812 */ /* 0x000fe400078ec0ff */
[----:B------:R-:W-:Y:S02]  /*8410*/  ISETP.NE.AND P6, PT, R102, RZ, PT ;  /* 0x000000ff6600720c */ /* 0x000fe40003fc5270 */
[----:B------:R-:W-:Y:S01]  /*8420*/  ISETP.NE.AND P0, PT, R82, RZ, PT ;  /* 0x000000ff5200720c */ /* 0x000fe20003f05270 */
[----:B------:R-:W3:Y:S02]  /*8430*/  LDTM.x32 R4, tmem[UR4+0x20] ;  /* 0x00002004000479ee */ /* 0x000ee400082c0000 */
[----:B---3--:R-:W-:Y:S01]  /*8440*/  FMUL R0, R38, R4 ;  /* 0x0000000426007220 */ /* 0x008fe20000400000 */
[----:B------:R-:W-:Y:S01]  /*8450*/  LOP3.LUT R4, R48, 0xffff0000, RZ, 0xc0, !PT ;  /* 0xffff000030047812 */ /* 0x000fe200078ec0ff */
[C---:B------:R-:W-:Y:S01]  /*8460*/  FMUL R2, R38.reuse, R5 ;  /* 0x0000000526027220 */ /* 0x040fe20000400000 */
[----:B------:R-:W-:Y:S01]  /*8470*/  SHF.L.U32 R5, R49, 0x10, RZ ;  /* 0x0000001031057819 */ /* 0x000fe200000006ff */
[C---:B------:R-:W-:Y:S01]  /*8480*/  FFMA R0, R41.reuse, R3, R0 ;  /* 0x0000000329007223 */ /* 0x040fe20000000000 */
[C---:B------:R-:W-:Y:S01]  /*8490*/  FMUL R3, R38.reuse, R6 ;  /* 0x0000000626037220 */ /* 0x040fe20000400000 */
[----:B------:R-:W-:Y:S01]  /*84a0*/  FFMA R2, R41, R4, R2 ;  /* 0x0000000429027223 */ /* 0x000fe20000000002 */
[----:B------:R-:W-:Y:S01]  /*84b0*/  LOP3.LUT R4, R49, 0xffff0000, RZ, 0xc0, !PT ;  /* 0xffff000031047812 */ /* 0x000fe200078ec0ff */
[C---:B------:R-:W-:Y:S01]  /*84c0*/  FMUL R7, R38.reuse, R7 ;  /* 0x0000000726077220 */ /* 0x040fe20000400000 */
[C---:B------:R-:W-:Y:S01]  /*84d0*/  FFMA R3, R41.reuse, R5, R3 ;  /* 0x0000000529037223 */ /* 0x040fe20000000003 */
[C---:B------:R-:W-:Y:S01]  /*84e0*/  FMUL R5, R38.reuse, R9 ;  /* 0x0000000926057220 */ /* 0x040fe20000400000 */
[C---:B------:R-:W-:Y:S01]  /*84f0*/  FMUL R6, R38.reuse, R10 ;  /* 0x0000000a26067220 */ /* 0x040fe20000400000 */
[----:B------:R-:W-:Y:S01]  /*8500*/  FFMA R7, R41, R4, R7 ;  /* 0x0000000429077223 */ /* 0x000fe20000000007 */
[C---:B------:R-:W-:Y:S01]  /*8510*/  FMUL R4, R38.reuse, R8 ;  /* 0x0000000826047220 */ /* 0x040fe20000400000 */
[C---:B------:R-:W-:Y:S01]  /*8520*/  FMUL R11, R38.reuse, R11 ;  /* 0x0000000b260b7220 */ /* 0x040fe20000400000 */
[C---:B------:R-:W-:Y:S01]  /*8530*/  FMUL R8, R38.reuse, R19 ;  /* 0x0000001326087220 */ /* 0x040fe20000400000 */
[----:B------:R-:W-:Y:S01]  /*8540*/  FMUL R19, R38, R30 ;  /* 0x0000001e26137220 */ /* 0x000fe20000400000 */
[----:B------:R-:W-:Y:S01]  /*8550*/  F2FP.BF16.F32.PACK_AB R45, R7, R3 ;  /* 0x00000003072d723e */ /* 0x000fe200000010ff */
[C---:B------:R-:W-:Y:S01]  /*8560*/  FFMA R4, R41.reuse, R40, R4 ;  /* 0x0000002829047223 */ /* 0x040fe20000000004 */
[----:B------:R-:W-:Y:S01]  /*8570*/  SHF.L.U32 R40, R52, 0x10, RZ ;  /* 0x0000001034287819 */ /* 0x000fe200000006ff */
[C---:B------:R-:W-:Y:S01]  /*8580*/  FFMA R5, R41.reuse, R42, R5 ;  /* 0x0000002a29057223 */ /* 0x040fe20000000005 */
[C---:B------:R-:W-:Y:S01]  /*8590*/  FFMA R6, R41.reuse, R43, R6 ;  /* 0x0000002b29067223 */ /* 0x040fe20000000006 */
[----:B------:R-:W-:Y:S01]  /*85a0*/  FFMA R11, R41, R44, R11 ;  /* 0x0000002c290b7223 */ /* 0x000fe2000000000b */
[----:B------:R-:W-:Y:S01]  /*85b0*/  F2FP.BF16.F32.PACK_AB R44, R2, R0 ;  /* 0x00000000022c723e */ /* 0x000fe200000010ff */
[C---:B------:R-:W-:Y:S01]  /*85c0*/  FMUL R3, R38.reuse, R14 ;  /* 0x0000000e26037220 */ /* 0x040fe20000400000 */
[----:B------:R-:W-:Y:S01]  /*85d0*/  F2FP.BF16.F32.PACK_AB R46, R5, R4 ;  /* 0x00000004052e723e */ /* 0x000fe200000010ff */
[----:B------:R-:W-:Y:S01]  /*85e0*/  FMUL R14, R38, R25 ;  /* 0x00000019260e7220 */ /* 0x000fe20000400000 */
[----:B------:R-:W-:Y:S01]  /*85f0*/  LOP3.LUT R25, R52, 0xffff0000, RZ, 0xc0, !PT ;  /* 0xffff000034197812 */ /* 0x000fe200078ec0ff */
[C---:B------:R-:W-:Y:S01]  /*8600*/  FMUL R0, R38.reuse, R12 ;  /* 0x0000000c26007220 */ /* 0x040fe20000400000 */
[----:B------:R-:W-:Y:S01]  /*8610*/  F2FP.BF16.F32.PACK_AB R47, R11, R6 ;  /* 0x000000060b2f723e */ /* 0x000fe200000010ff */
[C---:B------:R-:W-:Y:S01]  /*8620*/  FMUL R2, R38.reuse, R13 ;  /* 0x0000000d26027220 */ /* 0x040fe20000400000 */
[C---:B------:R-:W-:Y:S01]  /*8630*/  FMUL R4, R38.reuse, R15 ;  /* 0x0000000f26047220 */ /* 0x040fe20000400000 */
[----:B------:R-:W-:Y:S01]  /*8640*/  FMUL R15, R38, R26 ;  /* 0x0000001a260f7220 */ /* 0x000fe20000400000 */
[----:B------:R-:W-:Y:S01]  /*8650*/  SHF.L.U32 R26, R53, 0x10, RZ ;  /* 0x00000010351a7819 */ /* 0x000fe200000006ff */
[C---:B------:R-:W-:Y:S01]  /*8660*/  FFMA R0, R41.reuse, R40, R0 ;  /* 0x0000002829007223 */ /* 0x040fe20000000000 */
[----:B------:R-:W-:Y:S01]  /*8670*/  FFMA R2, R41, R25, R2 ;  /* 0x0000001929027223 */ /* 0x000fe20000000002 */
[----:B------:R-:W-:Y:S01]  /*8680*/  SHF.L.U32 R25, R54, 0x10, RZ ;  /* 0x0000001036197819 */ /* 0x000fe200000006ff */
[C---:B------:R-:W-:Y:S01]  /*8690*/  FMUL R5, R38.reuse, R16 ;  /* 0x0000001026057220 */ /* 0x040fe20000400000 */
[C---:B------:R-:W-:Y:S01]  /*86a0*/  FMUL R16, R38.reuse, R27 ;  /* 0x0000001b26107220 */ /* 0x040fe20000400000 */
[----:B------:R-:W-:Y:S01]  /*86b0*/  LOP3.LUT R27, R53, 0xffff0000, RZ, 0xc0, !PT ;  /* 0xffff0000351b7812 */ /* 0x000fe200078ec0ff */
[C---:B------:R-:W-:Y:S01]  /*86c0*/  FMUL R6, R38.reuse, R17 ;  /* 0x0000001126067220 */ /* 0x040fe20000400000 */
[----:B------:R-:W-:Y:S01]  /*86d0*/  FMUL R17, R38, R28 ;  /* 0x0000001c26117220 */ /* 0x000fe20000400000 */
[----:B------:R-:W-:Y:S01]  /*86e0*/  F2FP.BF16.F32.PACK_AB R28, R2, R0 ;  /* 0x00000000021c723e */ /* 0x000fe200000010ff */
[----:B------:R-:W-:Y:S01]  /*86f0*/  FFMA R3, R41, R26, R3 ;  /* 0x0000001a29037223 */ /* 0x000fe20000000003 */
[----:B------:R-:W-:Y:S01]  /*8700*/  LOP3.LUT R26, R54, 0xffff0000, RZ, 0xc0, !PT ;  /* 0xffff0000361a7812 */ /* 0x000fe200078ec0ff */
[----:B------:R-:W-:Y:S01]  /*8710*/  STS.128 [R80+0x2000], R44 ;  /* 0x0020002c50007388 */ /* 0x000fe20000000c00 */
[----:B------:R-:W-:Y:S01]  /*8720*/  SHF.L.U32 R0, R55, 0x10, RZ ;  /* 0x0000001037007819 */ /* 0x000fe200000006ff */
[----:B------:R-:W-:Y:S01]  /*8730*/  FFMA R4, R41, R27, R4 ;  /* 0x0000001b29047223 */ /* 0x000fe20000000004 */
[----:B------:R-:W-:Y:S01]  /*8740*/  LOP3.LUT R2, R55, 0xffff0000, RZ, 0xc0, !PT ;  /* 0xffff000037027812 */ /* 0x000fe200078ec0ff */
[C---:B------:R-:W-:Y:S01]  /*8750*/  FMUL R7, R38.reuse, R18 ;  /* 0x0000001226077220 */ /* 0x040fe20000400000 */
[C---:B------:R-:W-:Y:S01]  /*8760*/  FFMA R5, R41.reuse, R25, R5 ;  /* 0x0000001929057223 */ /* 0x040fe20000000005 */
[C---:B------:R-:W-:Y:S01]  /*8770*/  FFMA R6, R41.reuse, R26, R6 ;  /* 0x0000001a29067223 */ /* 0x040fe20000000006 */
[----:B------:R-:W-:Y:S01]  /*8780*/  FMUL R18, R38, R29 ;  /* 0x0000001d26127220 */ /* 0x000fe20000400000 */
[----:B------:R-:W-:Y:S01]  /*8790*/  F2FP.BF16.F32.PACK_AB R29, R4, R3 ;  /* 0x00000003041d723e */ /* 0x000fe200000010ff */
[C---:B------:R-:W-:Y:S01]  /*87a0*/  FFMA R7, R41.reuse, R0, R7 ;  /* 0x0000000029077223 */ /* 0x040fe20000000007 */
[C---:B------:R-:W-:Y:S01]  /*87b0*/  SHF.L.U32 R0, R60.reuse, 0x10, RZ ;  /* 0x000000103c007819 */ /* 0x040fe200000006ff */
[----:B------:R-:W-:Y:S01]  /*87c0*/  FFMA R8, R41, R2, R8 ;  /* 0x0000000229087223 */ /* 0x000fe20000000008 */
[----:B------:R-:W-:Y:S01]  /*87d0*/  LOP3.LUT R3, R60, 0xffff0000, RZ, 0xc0, !PT ;  /* 0xffff00003c037812 */ /* 0x000fe200078ec0ff */
[C---:B------:R-:W-:Y:S01]  /*87e0*/  FMUL R9, R38.reuse, R20 ;  /* 0x0000001426097220 */ /* 0x040fe20000400000 */
[----:B------:R-:W-:Y:S01]  /*87f0*/  SHF.L.U32 R2, R61, 0x10, RZ ;  /* 0x000000103d027819 */ /* 0x000fe200000006ff */
[----:B------:R-:W-:Y:S01]  /*8800*/  FMUL R10, R38, R21 ;  /* 0x00000015260a7220 */ /* 0x000fe20000400000 */
[----:B------:R-:W-:Y:S01]  /*8810*/  F2FP.BF16.F32.PACK_AB R30, R6, R5 ;  /* 0x00000005061e723e */ /* 0x000fe200000010ff */
[----:B------:R-:W-:Y:S01]  /*8820*/  FMUL R11, R38, R22 ;  /* 0x00000016260b7220 */ /* 0x000fe20000400000 */
[----:B------:R-:W-:Y:S01]  /*8830*/  SHF.L.U32 R4, R71, 0x10, RZ ;  /* 0x0000001047047819 */ /* 0x000fe200000006ff */
[----:B------:R-:W-:Y:S01]  /*8840*/  FFMA R9, R41, R0, R9 ;  /* 0x0000000029097223 */ /* 0x000fe20000000009 */
[----:B------:R-:W-:Y:S01]  /*8850*/  LOP3.LUT R0, R61, 0xffff0000, RZ, 0xc0, !PT ;  /* 0xffff00003d007812 */ /* 0x000fe200078ec0ff */
[----:B------:R-:W-:Y:S01]  /*8860*/  FFMA R10, R41, R3, R10 ;  /* 0x00000003290a7223 */ /* 0x000fe2000000000a */
[----:B------:R-:W-:Y:S01]  /*8870*/  SHF.L.U32 R3, R63, 0x10, RZ ;  /* 0x000000103f037819 */ /* 0x000fe200000006ff */
[----:B------:R-:W-:Y:S01]  /*8880*/  FFMA R11, R41, R2, R11 ;  /* 0x00000002290b7223 */ /* 0x000fe2000000000b */
[----:B------:R-:W-:Y:S01]  /*8890*/  SHF.L.U32 R2, R62, 0x10, RZ ;  /* 0x000000103e027819 */ /* 0x000fe200000006ff */
[C---:B------:R-:W-:Y:S01]  /*88a0*/  FMUL R12, R38.reuse, R23 ;  /* 0x00000017260c7220 */ /* 0x040fe20000400000 */
[----:B------:R-:W-:Y:S01]  /*88b0*/  LOP3.LUT R5, R71, 0xffff0000, RZ, 0xc0, !PT ;  /* 0xffff000047057812 */ /* 0x000fe200078ec0ff */
[C---:B------:R-:W-:Y:S01]  /*88c0*/  FMUL R13, R38.reuse, R24 ;  /* 0x00000018260d7220 */ /* 0x040fe20000400000 */
[----:B------:R-:W-:Y:S01]  /*88d0*/  FMUL R20, R38, R31 ;  /* 0x0000001f26147220 */ /* 0x000fe20000400000 */
[----:B------:R-:W-:Y:S01]  /*88e0*/  F2FP.BF16.F32.PACK_AB R31, R8, R7 ;  /* 0x00000007081f723e */ /* 0x000fe200000010ff */
[C---:B------:R-:W-:Y:S01]  /*88f0*/  FFMA R12, R41.reuse, R0, R12 ;  /* 0x00000000290c7223 */ /* 0x040fe2000000000c */
[----:B------:R-:W-:Y:S01]  /*8900*/  LOP3.LUT R0, R62, 0xffff0000, RZ, 0xc0, !PT ;  /* 0xffff00003e007812 */ /* 0x000fe200078ec0ff */
[----:B------:R-:W-:Y:S01]  /*8910*/  FFMA R13, R41, R2, R13 ;  /* 0x00000002290d7223 */ /* 0x000fe2000000000d */
[----:B------:R-:W-:Y:S01]  /*8920*/  LOP3.LUT R2, R63, 0xffff0000, RZ, 0xc0, !PT ;  /* 0xffff00003f027812 */ /* 0x000fe200078ec0ff */
[----:B------:R-:W-:Y:S01]  /*8930*/  FMUL R21, R38, R32 ;  /* 0x0000002026157220 */ /* 0x000fe20000400000 */
[----:B------:R-:W-:Y:S01]  /*8940*/  F2FP.BF16.F32.PACK_AB R8, R10, R9 ;  /* 0x000000090a08723e */ /* 0x000fe200000010ff */
[C---:B------:R-:W-:Y:S01]  /*8950*/  FFMA R14, R41.reuse, R0, R14 ;  /* 0x00000000290e7223 */ /* 0x040fe2000000000e */
[----:B------:R-:W-:Y:S01]  /*8960*/  SHF.L.U32 R0, R68, 0x10, RZ ;  /* 0x0000001044007819 */ /* 0x000fe200000006ff */
[----:B------:R-:W-:Y:S01]  /*8970*/  STS.128 [R95+0x2010], R28 ;  /* 0x0020101c5f007388 */ /* 0x000fe20000000c00 */
[----:B------:R-:W-:Y:S01]  /*8980*/  F2FP.BF16.F32.PACK_AB R9, R12, R11 ;  /* 0x0000000b0c09723e */ /* 0x000fe200000010ff */
[----:B------:R-:W-:Y:S01]  /*8990*/  FFMA R15, R41, R3, R15 ;  /* 0x00000003290f7223 */ /* 0x000fe2000000000f */
[----:B------:R-:W-:Y:S01]  /*89a0*/  SHF.L.U32 R3, R69, 0x10, RZ ;  /* 0x0000001045037819 */ /* 0x000fe200000006ff */
[C---:B------:R-:W-:Y:S01]  /*89b0*/  FFMA R16, R41.reuse, R2, R16 ;  /* 0x0000000229107223 */ /* 0x040fe20000000010 */
[----:B------:R-:W-:Y:S01]  /*89c0*/  LOP3.LUT R2, R68, 0xffff0000, RZ, 0xc0, !PT ;  /* 0xffff000044027812 */ /* 0x000fe200078ec0ff */
[----:B------:R-:W-:Y:S01]  /*89d0*/  FFMA R17, R41, R0, R17 ;  /* 0x0000000029117223 */ /* 0x000fe20000000011 */
[----:B------:R-:W-:Y:S01]  /*89e0*/  LOP3.LUT R0, R69, 0xffff0000, RZ, 0xc0, !PT ;  /* 0xffff000045007812 */ /* 0x000fe200078ec0ff */
[C---:B------:R-:W-:Y:S01]  /*89f0*/  FMUL R22, R38.reuse, R33 ;  /* 0x0000002126167220 */ /* 0x040fe20000400000 */
[----:B------:R-:W-:Y:S01]  /*8a00*/  FMUL R23, R38, R34 ;  /* 0x0000002226177220 */ /* 0x000fe20000400000 */
[C---:B------:R-:W-:Y:S01]  /*8a10*/  FFMA R18, R41.reuse, R2, R18 ;  /* 0x0000000229127223 */ /* 0x040fe20000000012 */
[C---:B------:R-:W-:Y:S01]  /*8a20*/  FFMA R19, R41.reuse, R3, R19 ;  /* 0x0000000329137223 */ /* 0x040fe20000000013 */
[C---:B------:R-:W-:Y:S01]  /*8a30*/  SHF.L.U32 R2, R70.reuse, 0x10, RZ ;  /* 0x0000001046027819 */ /* 0x040fe200000006ff */
[C---:B------:R-:W-:Y:S01]  /*8a40*/  FFMA R20, R41.reuse, R0, R20 ;  /* 0x0000000029147223 */ /* 0x040fe20000000014 */
[----:B------:R-:W-:Y:S01]  /*8a50*/  LOP3.LUT R3, R70, 0xffff0000, RZ, 0xc0, !PT ;  /* 0xffff000046037812 */ /* 0x000fe200078ec0ff */
[----:B------:R-:W-:Y:S01]  /*8a60*/  FMUL R24, R38, R35 ;  /* 0x0000002326187220 */ /* 0x000fe20000400000 */
[----:B------:R-:W-:Y:S01]  /*8a70*/  F2FP.BF16.F32.PACK_AB R10, R14, R13 ;  /* 0x0000000d0e0a723e */ /* 0x000fe200000010ff */
[C---:B------:R-:W-:Y:S01]  /*8a80*/  FFMA R21, R41.reuse, R2, R21 ;  /* 0x0000000229157223 */ /* 0x040fe20000000015 */
[----:B------:R-:W-:Y:S01]  /*8a90*/  F2FP.BF16.F32.PACK_AB R11, R16, R15 ;  /* 0x0000000f100b723e */ /* 0x000fe200000010ff */
[C---:B------:R-:W-:Y:S01]  /*8aa0*/  FFMA R22, R41.reuse, R3, R22 ;  /* 0x0000000329167223 */ /* 0x040fe20000000016 */
[C---:B------:R-:W-:Y:S01]  /*8ab0*/  FFMA R23, R41.reuse, R4, R23 ;  /* 0x0000000429177223 */ /* 0x040fe20000000017 */
[----:B------:R-:W-:Y:S01]  /*8ac0*/  FFMA R24, R41, R5, R24 ;  /* 0x0000000529187223 */ /* 0x000fe20000000018 */
[----:B------:R-:W-:Y:S01]  /*8ad0*/  F2FP.BF16.F32.PACK_AB R4, R18, R17 ;  /* 0x000000111204723e */ /* 0x000fe200000010ff */
[----:B------:R-:W-:Y:S01]  /*8ae0*/  STS.128 [R94+0x2020], R8 ;  /* 0x002020085e007388 */ /* 0x000fe20000000c00 */
[----:B------:R-:W-:Y:S02]  /*8af0*/  F2FP.BF16.F32.PACK_AB R5, R20, R19 ;  /* 0x000000131405723e */ /* 0x000fe400000010ff */
[----:B------:R-:W-:Y:S02]  /*8b00*/  F2FP.BF16.F32.PACK_AB R6, R22, R21 ;  /* 0x000000151606723e */ /* 0x000fe400000010ff */
[----:B------:R-:W-:Y:S02]  /*8b10*/  F2FP.BF16.F32.PACK_AB R7, R24, R23 ;  /* 0x000000171807723e */ /* 0x000fe400000010ff */
[----:B------:R-:W-:Y:S02]  /*8b20*/  MOV R0, UR51 ;  /* 0x0000003300007c02 */ /* 0x000fe40008000f00 */
[----:B------:R-:W-:Y:S01]  /*8b30*/  @P6 SHF.L.U32 R2, R79, 0x1f, RZ ;  /* 0x0000001f4f026819 */ /* 0x000fe200000006ff */
[----:B------:R3:W-:Y:S01]  /*8b40*/  STS.128 [R104+0x2030], R4 ;  /* 0x0020300468007388 */ /* 0x0007e20000000c00 */
[----:B------:R-:W-:Y:S04]  /*8b50*/  @P6 LEA R0, R0, UR50, 0x3 ;  /* 0x0000003200006c11 */ /* 0x000fe8000f8e18ff */
[----:B------:R-:W-:Y:S01]  /*8b60*/  @P6 IADD3 R0, PT, PT, R0, 0x120, RZ ;  /* 0x0000012000006810 */ /* 0x000fe20007ffe0ff */
[----:B------:R-:W-:Y:S01]  /*8b70*/  @!PT LDS RZ, [RZ] ;  /* 0x00000000fffff984 */ /* 0x000fe20000000800 */
[----:B------:R-:W-:Y:S01]  /*8b80*/  @!PT LDS RZ, [RZ] ;  /* 0x00000000fffff984 */ /* 0x000fe20000000800 */
[----:B------:R-:W-:Y:S01]  /*8b90*/  @!PT LDS RZ, [RZ] ;  /* 0x00000000fffff984 */ /* 0x000fe20000000800 */
[----:B------:R-:W-:Y:S01]  /*8ba0*/  @!PT LDS RZ, [RZ] ;  /* 0x00000000fffff984 */ /* 0x000fe20000000800 */
[----:B------:R4:W-:Y:S06]  /*8bb0*/  MEMBAR.ALL.CTA ;  /* 0x0000000000007992 */ /* 0x0009ec0000008000 */
[----:B----4-:R-:W4:Y:S01]  /*8bc0*/  FENCE.VIEW.ASYNC.S ;  /* 0x00000000000073c6 */ /* 0x010f220000000000 */
[----:B-1----:R-:W-:Y:S02]  /*8bd0*/  @P6 PRMT R0, R105, 0x654, R0 ;  /* 0x0000065469006816 */ /* 0x002fe40000000000 */
[----:B---3--:R-:W-:Y:S01]  /*8be0*/  LEA R6, R56, UR50, 0x3 ;  /* 0x0000003238067c11 */ /* 0x008fe2000f8e18ff */
[----:B----4-:R-:W-:Y:S06]  /*8bf0*/  BAR.SYNC.DEFER_BLOCKING 0x1, 0x80 ;  /* 0x0042000000007b1d */ /* 0x010fec0000010000 */
[----:B------:R-:W-:Y:S05]  /*8c00*/  @P0 BRA `(.L_x_132) ;  /* 0x0000000000300947 */ /* 0x000fea0003800000 */
[----:B------:R-:W1:Y:S01]  /*8c10*/  LDCU.64 UR6, c[0x0][0x348] ;  /* 0x00006900ff0677ac */ /* 0x000e620008000a00 */
[----:B------:R-:W-:Y:S02]  /*8c20*/  R2UR UR10, R100 ;  /* 0x00000000640a72ca */ /* 0x000fe400000e0000 */
[----:B------:R-:W-:Y:S01]  /*8c30*/  R2UR UR11, R99 ;  /* 0x00000000630b72ca */ /* 0x000fe200000e0000 */
[----:B------:R-:W-:Y:S01]  /*8c40*/  UIADD3 UR9, UPT, UPT, UR41, 0x20, URZ ;  /* 0x0000002029097890 */ /* 0x000fe2000fffe0ff */
[----:B------:R-:W-:Y:S01]  /*8c50*/  R2UR UR12, R97 ;  /* 0x00000000610c72ca */ /* 0x000fe200000e0000 */
[----:B------:R-:W-:Y:S01]  /*8c60*/  UIADD3 UR8, UPT, UPT, UR50, 0x2200, URZ ;  /* 0x0000220032087890 */ /* 0x000fe2000fffe0ff */
[----:B------:R-:W-:Y:S01]  /*8c70*/  R2UR UR13, R98 ;  /* 0x00000000620d72ca */ /* 0x000fe200000e0000 */
[----:B-1----:R-:W-:Y:S04]  /*8c80*/  UIADD3 UR4, UP0, UPT, UR6, 0x780, URZ ;  /* 0x0000078006047890 */ /* 0x002fe8000ff1e0ff */
[----:B------:R-:W-:Y:S09]  /*8c90*/  UIADD3.X UR5, UPT, UPT, URZ, UR7, URZ, UP0, !UPT ;  /* 0x00000007ff057290 */ /* 0x000ff200087fe4ff */
[----:B------:R1:W-:Y:S01]  /*8ca0*/  UTMASTG.5D.IM2COL [UR8], [UR4] ;  /* 0x00000008040073b5 */ /* 0x0003e20008060000 */
[----:B------:R0:W-:Y:S01]  /*8cb0*/  UTMACMDFLUSH ;  /* 0x00000000000079b7 */ /* 0x0001e20000000000 */
[----:B-1----:R-:W-:Y:S04]  /*8cc0*/  DEPBAR.LE SB0, 0x1 ;  /* 0x000080400000791a */ /* 0x002fe80000000000 */
.L_x_132:
[----:B------:R-:W-:Y:S05]  /*8cd0*/  BSYNC.RECONVERGENT B0 ;  /* 0x0000000000007941 */ /* 0x000fea0003800200 */
.L_x_131:
[----:B------:R-:W-:Y:S01]  /*8ce0*/  BAR.SYNC.DEFER_BLOCKING 0x1, 0x80 ;  /* 0x0042000000007b1d */ /* 0x000fe20000010000 */
[----:B------:R-:W-:Y:S04]  /*8cf0*/  UIADD3 UR4, UPT, UPT, UR51, 0x1, URZ ;  /* 0x0000000133047890 */ /* 0x000fe8000fffe0ff */
[----:B------:R-:W-:Y:S04]  /*8d00*/  UISETP.NE.AND UP0, UPT, UR4, 0x4, UPT ;  /* 0x000000040400788c */ /* 0x000fe8000bf05270 */
[----:B------:R-:W-:Y:S01]  /*8d10*/  USEL UR40, UR4, URZ, UP0 ;  /* 0x000000ff04287287 */ /* 0x000fe20008000000 */
[----:B------:R1:W-:Y:S01]  /*8d20*/  @P6 SYNCS.ARRIVE.TRANS64.RED.A1T0 RZ, [R0+URZ], RZ ;  /* 0x000000ff00ff69a7 */ /* 0x0003e200081004ff */
[----:B------:R-:W-:Y:S01]  /*8d30*/  BSSY B1, `(.L_x_133) ;  /* 0x0000017000017945 */ /* 0x000fe20003800000 */
[----:B------:R-:W3:Y:S02]  /*8d40*/  @P6 SYNCS.PHASECHK.TRANS64.TRYWAIT P0, [R6+URZ+0x100], R2 ;  /* 0x00010002060065a7 */ /* 0x000ee400080011ff */
[----:B---3--:R-:W-:Y:S01]  /*8d50*/  @P6 SEL R57, RZ, 0x1, !P0 ;  /* 0x00000001ff396807 */ /* 0x008fe20004000000 */
[----:B-1----:R-:W-:Y:S06]  /*8d60*/  @!P6 BRA `(.L_x_134) ;  /* 0x00000000004ce947 */ /* 0x002fec0003800000 */
        /* <DEDUP_REMOVED lines=9> */
[----:B------:R-:W-:Y:S04]  /*8e00*/  SHF.L.U32 R5, R79, 0x1f, RZ ;  /* 0x0000001f4f057819 */ /* 0x000fe800000006ff */
[----:B------:R-:W1:Y:S02]  /*8e10*/  SYNCS.PHASECHK.TRANS64.TRYWAIT P0, [R6+URZ+0x100], R5 ;  /* 0x00010005060075a7 */ /* 0x000e6400080011ff */
[----:B-1----:R-:W-:Y:S05]  /*8e20*/  @!P0 BRA `(.L_x_137) ;  /* 0x00000028008c8947 */ /* 0x002fea0003800000 */
.L_x_136:
[----:B------:R-:W-:Y:S05]  /*8e30*/  BSYNC B0 ;  /* 0x0000000000007941 */ /* 0x000fea0003800000 */
.L_x_135:
[----:B------:R-:W-:Y:S02]  /*8e40*/  ISETP.NE.AND P0, PT, R58, RZ, PT ;  /* 0x000000ff3a00720c */ /* 0x000fe40003f05270 */
[----:B------:R-:W-:Y:S11]  /*8e50*/  IADD3 R56, PT, PT, R56, 0x1, RZ ;  /* 0x0000000138387810 */ /* 0x000ff60007ffe0ff */
[----:B------:R3:W4:Y:S04]  /*8e60*/  @P0 LDS.128 R48, [R4] ;  /* 0x0000000004300984 */ /* 0x0007280000000c00 */
[----:B------:R3:W1:Y:S04]  /*8e70*/  @P0 LDS.128 R52, [R3+0x10] ;  /* 0x0000100003340984 */ /* 0x0006680000000c00 */
[----:B------:R3:W1:Y:S04]  /*8e80*/  @P0 LDS.128 R60, [R2+0x20] ;  /* 0x00002000023c0984 */ /* 0x0006680000000c00 */
[----:B------:R3:W1:Y:S02]  /*8e90*/  @P0 LDS.128 R68, [R0+0x30] ;  /* 0x0000300000440984 */ /* 0x0006640000000c00 */
.L_x_134:
[----:B------:R-:W-:Y:S05]  /*8ea0*/  BSYNC B1 ;  /* 0x0000000000017941 */ /* 0x000fea0003800000 */
.L_x_133:
[----:B---3--:R-:W-:Y:S05]  /*8eb0*/  VIADD R0, R39, 0x40 ;  /* 0x0000004027007836 */ /* 0x008fea0000000000 */
[----:B------:R-:W-:Y:S04]  /*8ec0*/  SHF.R.U32.HI R0, RZ, 0x15, R0 ;  /* 0x00000015ff007819 */ /* 0x000fe80000011600 */
[----:B------:R-:W-:Y:S11]  /*8ed0*/  LOP3.LUT P0, RZ, R0, 0x3, R84, 0x48, !PT ;  /* 0x0000000300ff7812 */ /* 0x000ff60007804854 */
[----:B------:R-:W-:Y:S02]  /*8ee0*/  @!UPT UIADD3 URZ, UPT, UPT, URZ, URZ, URZ ;  /* 0x000000fffffff290 */ /* 0x000fe4000fffe0ff */
[----:B------:R-:W-:Y:S05]  /*8ef0*/  @!P0 BRA `(.L_x_138) ;  /* 0x0000000000408947 */ /* 0x000fea0003800000 */
[----:B------:R-:W1:Y:S01]  /*8f00*/  LDCU.64 UR8, c[0x4][0x70] ;  /* 0x01000e00ff0877ac */ /* 0x000e620008000a00 */
[----:B------:R-:W-:Y:S01]  /*8f10*/  MOV R3, 0x0 ;  /* 0x0000000000037802 */ /* 0x000fe20000000f00 */
[----:B------:R-:W-:Y:S02]  /*8f20*/  HFMA2 R12, -RZ, RZ, 0, 5.9604644775390625e-08 ;  /* 0x00000001ff0c7431 */ /* 0x000fe400000001ff */
[----:B------:R-:W-:Y:S02]  /*8f30*/  IMAD.MOV.U32 R8, RZ, RZ, 0x192 ;  /* 0x00000192ff087424 */ /* 0x000fe400078e00ff */
[----:B------:R-:W-:Y:S01]  /*8f40*/  IMAD.MOV.U32 R13, RZ, RZ, RZ ;  /* 0x000000ffff0d7224 */ /* 0x000fe200078e00ff */
[----:B------:R-:W3:Y:S01]  /*8f50*/  LDCU.64 UR6, c[0x4][0x78] ;  /* 0x01000f00ff0677ac */ /* 0x000ee20008000a00 */
[----:B------:R-:W2:Y:S01]  /*8f60*/  LDC.64 R2, c[0x4][R3] ;  /* 0x0100000003027b82 */ /* 0x000ea20000000a00 */
[----:B------:R-:W5:Y:S01]  /*8f70*/  LDCU.64 UR4, c[0x4][0x10] ;  /* 0x01000200ff0477ac */ /* 0x000f620008000a00 */
[----:B-1----:R-:W-:Y:S01]  /*8f80*/  MOV R5, UR9 ;  /* 0x0000000900057c02 */ /* 0x002fe20008000f00 */
[----:B------:R-:W-:Y:S01]  /*8f90*/  IMAD.U32 R4, RZ, RZ, UR8 ;  /* 0x00000008ff047e24 */ /* 0x000fe2000f8e00ff */
[----:B---3--:R-:W-:Y:S01]  /*8fa0*/  MOV R7, UR7 ;  /* 0x0000000700077c02 */ /* 0x008fe20008000f00 */
[----:B------:R-:W-:Y:S01]  /*8fb0*/  IMAD.U32 R6, RZ, RZ, UR6 ;  /* 0x00000006ff067e24 */ /* 0x000fe2000f8e00ff */
[----:B-----5:R-:W-:Y:S01]  /*8fc0*/  MOV R11, UR5 ;  /* 0x00000005000b7c02 */ /* 0x020fe20008000f00 */
[----:B------:R-:W-:Y:S02]  /*8fd0*/  IMAD.U32 R10, RZ, RZ, UR4 ;  /* 0x00000004ff0a7e24 */ /* 0x000fe4000f8e00ff */
[----:B------:R-:W-:Y:S07]  /*8fe0*/  LEPC R20, `(.L_x_138) ;  /* 0x000000001014794e */ /* 0x000fee0000000000 */
[----:B--2-4-:R-:W-:Y:S05]  /*8ff0*/  CALL.ABS.NOINC R2 ;  /* 0x0000000002007343 */ /* 0x014fea0003c00000 */
.L_x_138:
[C---:B----4-:R-:W-:Y:S01]  /*9000*/  SHF.L.U32 R40, R48.reuse, 0x10, RZ ;  /* 0x0000001030287819 */ /* 0x050fe200000006ff */
[----:B------:R-:W-:Y:S05]  /*9010*/  WARPSYNC.ALL ;  /* 0x0000000000007948 */ /* 0x000fea0003800000 */
[----:B------:R-:W-:Y:S01]  /*9020*/  R2UR UR4, R39 ;  /* 0x00000000270472ca */ /* 0x000fe200000e0000 */
[----:B------:R-:W-:Y:S01]  /*9030*/  BSSY.RECONVERGENT B0, `(.L_x_139) ;  /* 0x0000091000007945 */ /* 0x000fe20003800200 */
[----:B------:R-:W-:Y:S02]  /*9040*/  LOP3.LUT R42, R48, 0xffff0000, RZ, 0xc0, !PT ;  /* 0xffff0000302a7812 */ /* 0x000fe400078ec0ff */
[----:B------:R-:W-:Y:S02]  /*9050*/  SHF.L.U32 R43, R49, 0x10, RZ ;  /* 0x00000010312b7819 */ /* 0x000fe400000006ff */
[----:B------:R-:W-:Y:S02]  /*9060*/  ISETP.NE.AND P6, PT, R102, RZ, PT ;  /* 0x000000ff6600720c */ /* 0x000fe40003fc5270 */
[----:B------:R-:W-:Y:S05]  /*9070*/  ISETP.NE.AND P0, PT, R82, RZ, PT ;  /* 0x000000ff5200720c */ /* 0x000fea0003f05270 */
[----:B-1----:R-:W1:Y:S02]  /*9080*/  LDTM.x32 R4, tmem[UR4+0x40] ;  /* 0x00004004000479ee */ /* 0x002e6400082c0000 */
[C---:B-1----:R-:W-:Y:S01]  /*9090*/  FMUL R0, R38.reuse, R4 ;  /* 0x0000000426007220 */ /* 0x042fe20000400000 */
[C---:B------:R-:W-:Y:S01]  /*90a0*/  FMUL R4, R38.reuse, R8 ;  /* 0x0000000826047220 */ /* 0x040fe20000400000 */
        /* <DEDUP_REMOVED lines=14> */
[----:B------:R-:W-:Y:S01]  /*9190*/  FFMA R0, R41, R40, R0 ;  /* 0x0000002829007223 */ /* 0x000fe20000000000 */
[----:B------:R-:W-:Y:S01]  /*91a0*/  SHF.L.U32 R40, R51, 0x10, RZ ;  /* 0x0000001033287819 */ /* 0x000fe200000006ff */
[C---:B------:R-:W-:Y:S01]  /*91b0*/  FMUL R18, R38.reuse, R22 ;  /* 0x0000001626127220 */ /* 0x040fe20000400000 */
[C---:B------:R-:W-:Y:S01]  /*91c0*/  FMUL R21, R38.reuse, R25 ;  /* 0x0000001926157220 */ /* 0x040fe20000400000 */
[C---:B------:R-:W-:Y:S01]  /*91d0*/  FMUL R28, R38.reuse, R32 ;  /* 0x00000020261c7220 */ /* 0x040fe20000400000 */
[----:B------:R-:W-:Y:S01]  /*91e0*/  LOP3.LUT R32, R49, 0xffff0000, RZ, 0xc0, !PT ;  /* 0xffff000031207812 */ /* 0x000fe200078ec0ff */
[----:B------:R-:W-:Y:S01]  /*91f0*/  FFMA R2, R41, R42, R2 ;  /* 0x0000002a29027223 */ /* 0x000fe20000000002 */
[----:B------:R-:W-:Y:S01]  /*9200*/  LOP3.LUT R42, R51, 0xffff0000, RZ, 0xc0, !PT ;  /* 0xffff0000332a7812 */ /* 0x000fe200078ec0ff */
[C---:B------:R-:W-:Y:S01]  /*9210*/  FMUL R22, R38.reuse, R26 ;  /* 0x0000001a26167220 */ /* 0x040fe20000400000 */
[C---:B------:R-:W-:Y:S01]  /*9220*/  FMUL R25, R38.reuse, R29 ;  /* 0x0000001d26197220 */ /* 0x040fe20000400000 */
[----:B------:R-:W-:Y:S01]  /*9230*/  FMUL R7, R38, R7 ;  /* 0x0000000726077220 */ /* 0x000fe20000400000 */
[----:B------:R-:W-:Y:S01]  /*9240*/  F2FP.BF16.F32.PACK_AB R44, R2, R0 ;  /* 0x00000000022c723e */ /* 0x000fe200000010ff */
[----:B------:R-:W-:Y:S01]  /*9250*/  FMUL R26, R38, R30 ;  /* 0x0000001e261a7220 */ /* 0x000fe20000400000 */
[----:B------:R-:W-:Y:S01]  /*9260*/  SHF.L.U32 R0, R52, 0x10, RZ ;  /* 0x0000001034007819 */ /* 0x000fe200000006ff */
[----:B------:R-:W-:Y:S01]  /*9270*/  FMUL R29, R38, R33 ;  /* 0x00000021261d7220 */ /* 0x000fe20000400000 */
[----:B------:R-:W-:Y:S01]  /*9280*/  SHF.L.U32 R33, R50, 0x10, RZ ;  /* 0x0000001032217819 */ /* 0x000fe200000006ff */
[----:B------:R-:W-:Y:S01]  /*9290*/  FMUL R30, R38, R34 ;  /* 0x00000022261e7220 */ /* 0x000fe20000400000 */
[----:B------:R-:W-:Y:S01]  /*92a0*/  LOP3.LUT R34, R50, 0xffff0000, RZ, 0xc0, !PT ;  /* 0xffff000032227812 */ /* 0x000fe200078ec0ff */
[C---:B------:R-:W-:Y:S01]  /*92b0*/  FFMA R3, R41.reuse, R43, R3 ;  /* 0x0000002b29037223 */ /* 0x040fe20000000003 */
[----:B------:R-:W-:Y:S01]  /*92c0*/  LOP3.LUT R2, R52, 0xffff0000, RZ, 0xc0, !PT ;  /* 0xffff000034027812 */ /* 0x000fe200078ec0ff */
[C---:B------:R-:W-:Y:S01]  /*92d0*/  FFMA R7, R41.reuse, R32, R7 ;  /* 0x0000002029077223 */ /* 0x040fe20000000007 */
[C---:B------:R-:W-:Y:S01]  /*92e0*/  FMUL R11, R38.reuse, R11 ;  /* 0x0000000b260b7220 */ /* 0x040fe20000400000 */
[C---:B------:R-:W-:Y:S01]  /*92f0*/  FFMA R4, R41.reuse, R33, R4 ;  /* 0x0000002129047223 */ /* 0x040fe20000000004 */
[C---:B------:R-:W-:Y:S01]  /*9300*/  FFMA R5, R41.reuse, R34, R5 ;  /* 0x0000002229057223 */ /* 0x040fe20000000005 */
[----:B------:R-:W-:Y:S01]  /*9310*/  FFMA R6, R41, R40, R6 ;  /* 0x0000002829067223 */ /* 0x000fe20000000006 */
[----:B------:R-:W-:Y:S01]  /*9320*/  F2FP.BF16.F32.PACK_AB R45, R7, R3 ;  /* 0x00000003072d723e */ /* 0x000fe200000010ff */
[----:B------:R-:W-:Y:S01]  /*9330*/  FFMA R11, R41, R42, R11 ;  /* 0x0000002a290b7223 */ /* 0x000fe2000000000b */
[----:B------:R-:W-:Y:S01]  /*9340*/  SHF.L.U32 R3, R53, 0x10, RZ ;  /* 0x0000001035037819 */ /* 0x000fe200000006ff */
[----:B------:R-:W-:Y:S01]  /*9350*/  FFMA R8, R41, R0, R8 ;  /* 0x0000000029087223 */ /* 0x000fe20000000008 */
[----:B------:R-:W-:Y:S01]  /*9360*/  LOP3.LUT R0, R53, 0xffff0000, RZ, 0xc0, !PT ;  /* 0xffff000035007812 */ /* 0x000fe200078ec0ff */
[----:B------:R-:W-:Y:S01]  /*9370*/  FMUL R15, R38, R15 ;  /* 0x0000000f260f7220 */ /* 0x000fe20000400000 */
[----:B------:R-:W-:Y:S01]  /*9380*/  F2FP.BF16.F32.PACK_AB R46, R5, R4 ;  /* 0x00000004052e723e */ /* 0x000fe200000010ff */
[C---:B------:R-:W-:Y:S01]  /*9390*/  FFMA R9, R41.reuse, R2, R9 ;  /* 0x0000000229097223 */ /* 0x040fe20000000009 */
[C---:B------:R-:W-:Y:S01]  /*93a0*/  SHF.L.U32 R2, R54.reuse, 0x10, RZ ;  /* 0x0000001036027819 */ /* 0x040fe200000006ff */
[----:B------:R-:W-:Y:S01]  /*93b0*/  FFMA R10, R41, R3, R10 ;  /* 0x00000003290a7223 */ /* 0x000fe2000000000a */
[----:B------:R-:W-:Y:S01]  /*93c0*/  SHF.L.U32 R3, R55, 0x10, RZ ;  /* 0x0000001037037819 */ /* 0x000fe200000006ff */
[C---:B------:R-:W-:Y:S01]  /*93d0*/  FFMA R15, R41.reuse, R0, R15 ;  /* 0x00000000290f7223 */ /* 0x040fe2000000000f */
[----:B------:R-:W-:Y:S01]  /*93e0*/  LOP3.LUT R0, R54, 0xffff0000, RZ, 0xc0, !PT ;  /* 0xffff000036007812 */ /* 0x000fe200078ec0ff */
[----:B------:R-:W-:Y:S01]  /*93f0*/  FFMA R12, R41, R2, R12 ;  /* 0x00000002290c7223 */ /* 0x000fe2000000000c */
[----:B------:R-:W-:Y:S01]  /*9400*/  SHF.L.U32 R2, R60, 0x10, RZ ;  /* 0x000000103c027819 */ /* 0x000fe200000006ff */
[----:B------:R-:W-:Y:S01]  /*9410*/  FMUL R19, R38, R19 ;  /* 0x0000001326137220 */ /* 0x000fe20000400000 */
[----:B------:R-:W-:Y:S01]  /*9420*/  F2FP.BF16.F32.PACK_AB R47, R11, R6 ;  /* 0x000000060b2f723e */ /* 0x000fe200000010ff */
[----:B------:R-:W-:Y:S01]  /*9430*/  FFMA R13, R41, R0, R13 ;  /* 0x00000000290d7223 */ /* 0x000fe2000000000d */
[----:B------:R-:W-:Y:S01]  /*9440*/  LOP3.LUT R0, R55, 0xffff0000, RZ, 0xc0, !PT ;  /* 0xffff000037007812 */ /* 0x000fe200078ec0ff */
[----:B------:R-:W-:Y:S01]  /*9450*/  FFMA R14, R41, R3, R14 ;  /* 0x00000003290e7223 */ /* 0x000fe2000000000e */
[----:B------:R-:W-:Y:S01]  /*9460*/  LOP3.LUT R3, R60, 0xffff0000, RZ, 0xc0, !PT ;  /* 0xffff00003c037812 */ /* 0x000fe200078ec0ff */
[----:B------:R-:W-:Y:S01]  /*9470*/  FMUL R23, R38, R23 ;  /* 0x0000001726177220 */ /* 0x000fe20000400000 */
[----:B------:R-:W-:Y:S01]  /*9480*/  F2FP.BF16.F32.PACK_AB R8, R9, R8 ;  /* 0x000000080908723e */ /* 0x000fe200000010ff */
[----:B------:R-:W-:Y:S01]  /*9490*/  FFMA R19, R41, R0, R19 ;  /* 0x0000000029137223 */ /* 0x000fe20000000013 */
[----:B------:R-:W-:Y:S01]  /*94a0*/  SHF.L.U32 R0, R61, 0x10, RZ ;  /* 0x000000103d007819 */ /* 0x000fe200000006ff */
[----:B------:R-:W-:Y:S01]  /*94b0*/  FFMA R16, R41, R2, R16 ;  /* 0x0000000229107223 */ /* 0x000fe20000000010 */
[----:B------:R-:W-:Y:S01]  /*94c0*/  LOP3.LUT R2, R61, 0xffff0000, RZ, 0xc0, !PT ;  /* 0xffff00003d027812 */ /* 0x000fe200078ec0ff */
[----:B------:R-:W-:Y:S01]  /*94d0*/  FFMA R17, R41, R3, R17 ;  /* 0x0000000329117223 */ /* 0x000fe20000000011 */
[----:B------:R-:W-:Y:S01]  /*94e0*/  SHF.L.U32 R3, R63, 0x10, RZ ;  /* 0x000000103f037819 */ /* 0x000fe200000006ff */
[C---:B------:R-:W-:Y:S01]  /*94f0*/  FFMA R18, R41.reuse, R0, R18 ;  /* 0x0000000029127223 */ /* 0x040fe20000000012 */
[C---:B------:R-:W-:Y:S01]  /*9500*/  SHF.L.U32 R0, R62.reuse, 0x10, RZ ;  /* 0x000000103e007819 */ /* 0x040fe200000006ff */
[----:B------:R-:W-:Y:S01]  /*9510*/  FFMA R23, R41, R2, R23 ;  /* 0x0000000229177223 */ /* 0x000fe20000000017 */
[----:B------:R-:W-:Y:S01]  /*9520*/  LOP3.LUT R2, R62, 0xffff0000, RZ, 0xc0, !PT ;  /* 0xffff00003e027812 */ /* 0x000fe200078ec0ff */
[----:B------:R-:W-:Y:S01]  /*9530*/  FMUL R27, R38, R27 ;  /* 0x0000001b261b7220 */ /* 0x000fe20000400000 */
[----:B------:R-:W-:Y:S01]  /*9540*/  F2FP.BF16.F32.PACK_AB R9, R15, R10 ;  /* 0x0000000a0f09723e */ /* 0x000fe200000010ff */
[----:B------:R-:W-:Y:S01]  /*9550*/  FFMA R20, R41, R0, R20 ;  /* 0x0000000029147223 */ /* 0x000fe20000000014 */
[----:B------:R-:W-:Y:S01]  /*9560*/  LOP3.LUT R0, R63, 0xffff0000, RZ, 0xc0, !PT ;  /* 0xffff00003f007812 */ /* 0x000fe200078ec0ff */
[C---:B------:R-:W-:Y:S01]  /*9570*/  FFMA R21, R41.reuse, R2, R21 ;  /* 0x0000000229157223 */ /* 0x040fe20000000015 */
[C---:B------:R-:W-:Y:S01]  /*9580*/  SHF.L.U32 R2, R68.reuse, 0x10, RZ ;  /* 0x0000001044027819 */ /* 0x040fe200000006ff */
[----:B------:R-:W-:Y:S01]  /*9590*/  FFMA R22, R41, R3, R22 ;  /* 0x0000000329167223 */ /* 0x000fe20000000016 */
[----:B------:R-:W-:Y:S01]  /*95a0*/  SHF.L.U32 R3, R69, 0x10, RZ ;  /* 0x0000001045037819 */ /* 0x000fe200000006ff */
[----:B------:R1:W-:Y:S01]  /*95b0*/  STS.128 [R80+0x4000], R44 ;  /* 0x0040002c50007388 */ /* 0x0003e20000000c00 */
[----:B------:R-:W-:Y:S01]  /*95c0*/  F2FP.BF16.F32.PACK_AB R10, R13, R12 ;  /* 0x0000000c0d0a723e */ /* 0x000fe200000010ff */
[C---:B------:R-:W-:Y:S01]  /*95d0*/  FFMA R27, R41.reuse, R0, R27 ;  /* 0x00000000291b7223 */ /* 0x040fe2000000001b */
[----:B------:R-:W-:Y:S01]  /*95e0*/  LOP3.LUT R0, R68, 0xffff0000, RZ, 0xc0, !PT ;  /* 0xffff000044007812 */ /* 0x000fe200078ec0ff */
[----:B------:R-:W-:Y:S01]  /*95f0*/  FFMA R24, R41, R2, R24 ;  /* 0x0000000229187223 */ /* 0x000fe20000000018 */
[----:B------:R-:W-:Y:S01]  /*9600*/  F2FP.BF16.F32.PACK_AB R11, R19, R14 ;  /* 0x0000000e130b723e */ /* 0x000fe200000010ff */
[----:B------:R-:W-:Y:S01]  /*9610*/  FMUL R31, R38, R31 ;  /* 0x0000001f261f7220 */ /* 0x000fe20000400000 */
[C---:B------:R-:W-:Y:S01]  /*9620*/  SHF.L.U32 R2, R70.reuse, 0x10, RZ ;  /* 0x0000001046027819 */ /* 0x040fe200000006ff */
[----:B------:R-:W-:Y:S01]  /*9630*/  FFMA R25, R41, R0, R25 ;  /* 0x0000000029197223 */ /* 0x000fe20000000019 */
[----:B------:R-:W-:Y:S01]  /*9640*/  LOP3.LUT R0, R69, 0xffff0000, RZ, 0xc0, !PT ;  /* 0xffff000045007812 */ /* 0x000fe200078ec0ff */
[----:B------:R1:W-:Y:S01]  /*9650*/  STS.128 [R95+0x4010], R8 ;  /* 0x004010085f007388 */ /* 0x0003e20000000c00 */
[----:B------:R-:W-:Y:S01]  /*9660*/  SHF.L.U32 R4, R71, 0x10, RZ ;  /* 0x0000001047047819 */ /* 0x000fe200000006ff */
[C---:B------:R-:W-:Y:S01]  /*9670*/  FFMA R26, R41.reuse, R3, R26 ;  /* 0x00000003291a7223 */ /* 0x040fe2000000001a */
[----:B------:R-:W-:Y:S01]  /*9680*/  LOP3.LUT R3, R70, 0xffff0000, RZ, 0xc0, !PT ;  /* 0xffff000046037812 */ /* 0x000fe200078ec0ff */
[----:B------:R-:W-:Y:S01]  /*9690*/  FFMA R31, R41, R0, R31 ;  /* 0x00000000291f7223 */ /* 0x000fe2000000001f */
[----:B------:R-:W-:Y:S01]  /*96a0*/  F2FP.BF16.F32.PACK_AB R16, R17, R16 ;  /* 0x000000101110723e */ /* 0x000fe200000010ff */
[----:B------:R-:W-:Y:S01]  /*96b0*/  FMUL R35, R38, R35 ;  /* 0x0000002326237220 */ /* 0x000fe20000400000 */
[----:B------:R-:W-:Y:S01]  /*96c0*/  LOP3.LUT R5, R71, 0xffff0000, RZ, 0xc0, !PT ;  /* 0xffff000047057812 */ /* 0x000fe200078ec0ff */
[----:B------:R-:W-:Y:S01]  /*96d0*/  FFMA R28, R41, R2, R28 ;  /* 0x00000002291c7223 */ /* 0x000fe2000000001c */
[----:B------:R-:W-:Y:S01]  /*96e0*/  F2FP.BF16.F32.PACK_AB R17, R23, R18 ;  /* 0x000000121711723e */ /* 0x000fe200000010ff */
[----:B------:R-:W-:Y:S01]  /*96f0*/  FFMA R29, R41, R3, R29 ;  /* 0x00000003291d7223 */ /* 0x000fe2000000001d */
[----:B------:R-:W-:Y:S01]  /*9700*/  F2FP.BF16.F32.PACK_AB R18, R21, R20 ;  /* 0x000000141512723e */ /* 0x000fe200000010ff */
[----:B------:R-:W-:Y:S01]  /*9710*/  FFMA R30, R41, R4, R30 ;  /* 0x00000004291e7223 */ /* 0x000fe2000000001e */
[----:B------:R-:W-:Y:S01]  /*9720*/  F2FP.BF16.F32.PACK_AB R19, R27, R22 ;  /* 0x000000161b13723e */ /* 0x000fe200000010ff */
[----:B------:R-:W-:Y:S01]  /*9730*/  FFMA R35, R41, R5, R35 ;  /* 0x0000000529237223 */ /* 0x000fe20000000023 */
[----:B------:R-:W-:Y:S02]  /*9740*/  F2FP.BF16.F32.PACK_AB R24, R25, R24 ;  /* 0x000000181918723e */ /* 0x000fe400000010ff */
[----:B------:R-:W-:Y:S01]  /*9750*/  F2FP.BF16.F32.PACK_AB R25, R31, R26 ;  /* 0x0000001a1f19723e */ /* 0x000fe200000010ff */
[----:B------:R1:W-:Y:S01]  /*9760*/  STS.128 [R94+0x4020], R16 ;  /* 0x004020105e007388 */ /* 0x0003e20000000c00 */
[----:B------:R-:W-:Y:S02]  /*9770*/  F2FP.BF16.F32.PACK_AB R26, R29, R28 ;  /* 0x0000001c1d1a723e */ /* 0x000fe400000010ff */
[----:B------:R-:W-:Y:S02]  /*9780*/  F2FP.BF16.F32.PACK_AB R27, R35, R30 ;  /* 0x0000001e231b723e */ /* 0x000fe400000010ff */
[----:B------:R-:W-:Y:S02]  /*9790*/  MOV R0, UR40 ;  /* 0x0000002800007c02 */ /* 0x000fe40008000f00 */
[----:B------:R-:W-:Y:S01]  /*97a0*/  LEA R2, R56, UR50, 0x3 ;  /* 0x0000003238027c11 */ /* 0x000fe2000f8e18ff */
[----:B------:R1:W-:Y:S01]  /*97b0*/  STS.128 [R104+0x4030], R24 ;  /* 0x0040301868007388 */ /* 0x0003e20000000c00 */
[----:B------:R-:W-:Y:S02]  /*97c0*/  @P6 LEA R0, R0, UR50, 0x3 ;  /* 0x0000003200006c11 */ /* 0x000fe4000f8e18ff */
[----:B------:R-:W-:Y:S02]  /*97d0*/  @P6 SHF.L.U32 R3, R79, 0x1f, RZ ;  /* 0x0000001f4f036819 */ /* 0x000fe400000006ff */
[----:B------:R-:W-:Y:S01]  /*97e0*/  @P6 IADD3 R0, PT, PT, R0, 0x120, RZ ;  /* 0x0000012000006810 */ /* 0x000fe20007ffe0ff */
[----:B------:R-:W-:Y:S01]  /*97f0*/  @!PT LDS RZ, [RZ] ;  /* 0x00000000fffff984 */ /* 0x000fe20000000800 */
[----:B------:R-:W-:Y:S01]  /*9800*/  @!PT LDS RZ, [RZ] ;  /* 0x00000000fffff984 */ /* 0x000fe20000000800 */
[----:B------:R-:W-:Y:S01]  /*9810*/  @!PT LDS RZ, [RZ] ;  /* 0x00000000fffff984 */ /* 0x000fe20000000800 */
[----:B------:R-:W-:Y:S01]  /*9820*/  @!PT LDS RZ, [RZ] ;  /* 0x00000000fffff984 */ /* 0x000fe20000000800 */
[----:B------:R3:W-:Y:S06]  /*9830*/  MEMBAR.ALL.CTA ;  /* 0x0000000000007992 */ /* 0x0007ec0000008000 */
[----:B---3--:R-:W3:Y:S01]  /*9840*/  FENCE.VIEW.ASYNC.S ;  /* 0x00000000000073c6 */ /* 0x008ee20000000000 */
[----:B------:R-:W-:Y:S01]  /*9850*/  @P6 PRMT R0, R105, 0x654, R0 ;  /* 0x0000065469006816 */ /* 0x000fe20000000000 */
[----:B---3--:R-:W-:Y:S06]  /*9860*/  BAR.SYNC.DEFER_BLOCKING 0x1, 0x80 ;  /* 0x0042000000007b1d */ /* 0x008fec0000010000 */
[----:B------:R-:W-:Y:S05]  /*9870*/  @P0 BRA `(.L_x_140) ;  /* 0x0000000000300947 */ /* 0x000fea0003800000 */
[----:B------:R-:W3:Y:S01]  /*9880*/  LDCU.64 UR6, c[0x0][0x348] ;  /* 0x00006900ff0677ac */ /* 0x000ee20008000a00 */
[----:B------:R-:W-:Y:S02]  /*9890*/  R2UR UR10, R100 ;  /* 0x00000000640a72ca */ /* 0x000fe400000e0000 */
[----:B------:R-:W-:Y:S01]  /*98a0*/  R2UR UR11, R99 ;  /* 0x00000000630b72ca */ /* 0x000fe200000e0000 */
[----:B------:R-:W-:Y:S01]  /*98b0*/  UIADD3 UR9, UPT, UPT, UR41, 0x40, URZ ;  /* 0x0000004029097890 */ /* 0x000fe2000fffe0ff */
[----:B------:R-:W-:Y:S01]  /*98c0*/  R2UR UR12, R97 ;  /* 0x00000000610c72ca */ /* 0x000fe200000e0000 */
[----:B------:R-:W-:Y:S01]  /*98d0*/  UIADD3 UR8, UPT, UPT, UR50, 0x4200, URZ ;  /* 0x0000420032087890 */ /* 0x000fe2000fffe0ff */
[----:B------:R-:W-:Y:S01]  /*98e0*/  R2UR UR13, R98 ;  /* 0x00000000620d72ca */ /* 0x000fe200000e0000 */
[----:B---3--:R-:W-:Y:S04]  /*98f0*/  UIADD3 UR4, UP0, UPT, UR6, 0x780, URZ ;  /* 0x0000078006047890 */ /* 0x008fe8000ff1e0ff */
[----:B------:R-:W-:Y:S09]  /*9900*/  UIADD3.X UR5, UPT, UPT, URZ, UR7, URZ, UP0, !UPT ;  /* 0x00000007ff057290 */ /* 0x000ff200087fe4ff */
[----:B------:R3:W-:Y:S01]  /*9910*/  UTMASTG.5D.IM2COL [UR8], [UR4] ;  /* 0x00000008040073b5 */ /* 0x0007e20008060000 */
[----:B------:R0:W-:Y:S01]  /*9920*/  UTMACMDFLUSH ;  /* 0x00000000000079b7 */ /* 0x0001e20000000000 */
[----:B---3--:R-:W-:Y:S04]  /*9930*/  DEPBAR.LE SB0, 0x1 ;  /* 0x000080400000791a */ /* 0x008fe80000000000 */
.L_x_140:
[----:B------:R-:W-:Y:S05]  /*9940*/  BSYNC.RECONVERGENT B0 ;  /* 0x0000000000007941 */ /* 0x000fea0003800200 */
.L_x_139:
[----:B------:R-:W-:Y:S01]  /*9950*/  BAR.SYNC.DEFER_BLOCKING 0x1, 0x80 ;  /* 0x0042000000007b1d */ /* 0x000fe20000010000 */
[----:B------:R-:W-:Y:S04]  /*9960*/  UIADD3 UR4, UPT, UPT, UR40, 0x1, URZ ;  /* 0x0000000128047890 */ /* 0x000fe8000fffe0ff */
[----:B------:R-:W-:Y:S04]  /*9970*/  UISETP.NE.AND UP0, UPT, UR4, 0x4, UPT ;  /* 0x000000040400788c */ /* 0x000fe8000bf05270 */
[----:B------:R-:W-:Y:S01]  /*9980*/  USEL UR51, UR4, URZ, UP0 ;  /* 0x000000ff04337287 */ /* 0x000fe20008000000 */
[----:B------:R3:W-:Y:S01]  /*9990*/  @P6 SYNCS.ARRIVE.TRANS64.RED.A1T0 RZ, [R0+URZ], RZ ;  /* 0x000000ff00ff69a7 */ /* 0x0007e200081004ff */
[----:B------:R-:W-:Y:S01]  /*99a0*/  BSSY B1, `(.L_x_141) ;  /* 0x0000017000017945 */ /* 0x000fe20003800000 */
[----:B------:R-:W4:Y:S02]  /*99b0*/  @P6 SYNCS.PHASECHK.TRANS64.TRYWAIT P0, [R2+URZ+0x100], R3 ;  /* 0x00010003020065a7 */ /* 0x000f2400080011ff */
[----:B----4-:R-:W-:Y:S01]  /*99c0*/  @P6 SEL R57, RZ, 0x1, !P0 ;  /* 0x00000001ff396807 */ /* 0x010fe20004000000 */
[----:B---3--:R-:W-:Y:S06]  /*99d0*/  @!P6 BRA `(.L_x_142) ;  /* 0x00000000004ce947 */ /* 0x008fec0003800000 */
        /* <DEDUP_REMOVED lines=10> */
[----:B------:R-:W3:Y:S02]  /*9a80*/  SYNCS.PHASECHK.TRANS64.TRYWAIT P0, [R2+URZ+0x100], R5 ;  /* 0x00010005020075a7 */ /* 0x000ee400080011ff */
[----:B---3--:R-:W-:Y:S05]  /*9a90*/  @!P0 BRA `(.L_x_145) ;  /* 0x0000001c00848947 */ /* 0x008fea0003800000 */
.L_x_144:
[----:B------:R-:W-:Y:S05]  /*9aa0*/  BSYNC B0 ;  /* 0x0000000000007941 */ /* 0x000fea0003800000 */
.L_x_143:
[----:B------:R-:W-:Y:S11]  /*9ab0*/  ISETP.NE.AND P0, PT, R58, RZ, PT ;  /* 0x000000ff3a00720c */ /* 0x000ff60003f05270 */
[----:B------:R-:W-:Y:S02]  /*9ac0*/  @!UPT UIADD3 URZ, UPT, UPT, URZ, URZ, URZ ;  /* 0x000000fffffff290 */ /* 0x000fe4000fffe0ff */
[----:B------:R4:W1:Y:S04]  /*9ad0*/  @P0 LDS.128 R48, [R4] ;  /* 0x0000000004300984 */ /* 0x0008680000000c00 */
[----:B------:R4:W1:Y:S04]  /*9ae0*/  @P0 LDS.128 R52, [R3+0x10] ;  /* 0x0000100003340984 */ /* 0x0008680000000c00 */
[----:B------:R4:W1:Y:S04]  /*9af0*/  @P0 LDS.128 R60, [R0+0x20] ;  /* 0x00002000003c0984 */ /* 0x0008680000000c00 */
[----:B------:R4:W1:Y:S02]  /*9b00*/  @P0 LDS.128 R68, [R56+0x30] ;  /* 0x0000300038440984 */ /* 0x0008640000000c00 */
.L_x_142:
[----:B------:R-:W-:Y:S05]  /*9b10*/  BSYNC B1 ;  /* 0x0000000000017941 */ /* 0x000fea0003800000 */
.L_x_141:
[----:B----4-:R-:W-:Y:S05]  /*9b20*/  VIADD R0, R39, 0x60 ;  /* 0x0000006027007836 */ /* 0x010fea0000000000 */
[----:B------:R-:W-:Y:S04]  /*9b30*/  SHF.R.U32.HI R0, RZ, 0x15, R0 ;  /* 0x00000015ff007819 */ /* 0x000fe80000011600 */
[----:B------:R-:W-:Y:S11]  /*9b40*/  LOP3.LUT P0, RZ, R0, 0x3, R84, 0x48, !PT ;  /* 0x0000000300ff7812 */ /* 0x000ff60007804854 */
[----:B------:R-:W-:Y:S02]  /*9b50*/  @!UPT UIADD3 URZ, UPT, UPT, URZ, URZ, URZ ;  /* 0x000000fffffff290 */ /* 0x000fe4000fffe0ff */
[----:B------:R-:W-:Y:S05]  /*9b60*/  @!P0 BRA `(.L_x_146) ;  /* 0x0000000000408947 */ /* 0x000fea0003800000 */
[----:B------:R-:W4:Y:S01]  /*9b70*/  LDCU.64 UR8, c[0x4][0x70] ;  /* 0x01000e00ff0877ac */ /* 0x000f220008000a00 */
[----:B------:R-:W-:Y:S01]  /*9b80*/  MOV R3, 0x0 ;  /* 0x0000000000037802 */ /* 0x000fe20000000f00 */
[----:B------:R-:W-:Y:S02]  /*9b90*/  HFMA2 R12, -RZ, RZ, 0, 5.9604644775390625e-08 ;  /* 0x00000001ff0c7431 */ /* 0x000fe400000001ff */
[----:B-1----:R-:W-:Y:S02]  /*9ba0*/  IMAD.MOV.U32 R8, RZ, RZ, 0x192 ;  /* 0x00000192ff087424 */ /* 0x002fe400078e00ff */
[----:B------:R-:W-:Y:S01]  /*9bb0*/  IMAD.MOV.U32 R13, RZ, RZ, RZ ;  /* 0x000000ffff0d7224 */ /* 0x000fe200078e00ff */
[----:B------:R-:W1:Y:S01]  /*9bc0*/  LDCU.64 UR6, c[0x4][0x78] ;  /* 0x01000f00ff0677ac */ /* 0x000e620008000a00 */
[----:B---3--:R-:W3:Y:S01]  /*9bd0*/  LDC.64 R2, c[0x4][R3] ;  /* 0x0100000003027b82 */ /* 0x008ee20000000a00 */
[----:B------:R-:W5:Y:S01]  /*9be0*/  LDCU.64 UR4, c[0x4][0x10] ;  /* 0x01000200ff0477ac */ /* 0x000f620008000a00 */
[----:B----4-:R-:W-:Y:S01]  /*9bf0*/  MOV R5, UR9 ;  /* 0x0000000900057c02 */ /* 0x010fe20008000f00 */
[----:B------:R-:W-:Y:S01]  /*9c00*/  IMAD.U32 R4, RZ, RZ, UR8 ;  /* 0x00000008ff047e24 */ /* 0x000fe2000f8e00ff */
[----:B-1----:R-:W-:Y:S01]  /*9c10*/  MOV R7, UR7 ;  /* 0x0000000700077c02 */ /* 0x002fe20008000f00 */
[----:B------:R-:W-:Y:S01]  /*9c20*/  IMAD.U32 R6, RZ, RZ, UR6 ;  /* 0x00000006ff067e24 */ /* 0x000fe2000f8e00ff */
[----:B-----5:R-:W-:Y:S01]  /*9c30*/  MOV R11, UR5 ;  /* 0x00000005000b7c02 */ /* 0x020fe20008000f00 */
[----:B------:R-:W-:Y:S02]  /*9c40*/  IMAD.U32 R10, RZ, RZ, UR4 ;  /* 0x00000004ff0a7e24 */ /* 0x000fe4000f8e00ff */
[----:B------:R-:W-:Y:S07]  /*9c50*/  LEPC R20, `(.L_x_146) ;  /* 0x000000001014794e */ /* 0x000fee0000000000 */
[----:B--23--:R-:W-:Y:S05]  /*9c60*/  CALL.ABS.NOINC R2 ;  /* 0x0000000002007343 */ /* 0x00cfea0003c00000 */
.L_x_146:
[----:B------:R-:W-:Y:S01]  /*9c70*/  ISETP.NE.AND P0, PT, R82, RZ, PT ;  /* 0x000000ff5200720c */ /* 0x000fe20003f05270 */
[----:B------:R-:W-:Y:S05]  /*9c80*/  WARPSYNC.ALL ;  /* 0x0000000000007948 */ /* 0x000fea0003800000 */
[----:B------:R-:W-:Y:S01]  /*9c90*/  R2UR UR4, R39 ;  /* 0x00000000270472ca */ /* 0x000fe200000e0000 */
[----:B------:R-:W-:Y:S01]  /*9ca0*/  BSSY.RECONVERGENT B0, `(.L_x_147) ;  /* 0x000008e000007945 */ /* 0x000fe20003800200 */
[C---:B-1----:R-:W-:Y:S02]  /*9cb0*/  SHF.L.U32 R39, R48.reuse, 0x10, RZ ;  /* 0x0000001030277819 */ /* 0x042fe400000006ff */
[----:B------:R-:W-:Y:S02]  /*9cc0*/  LOP3.LUT R40, R48, 0xffff0000, RZ, 0xc0, !PT ;  /* 0xffff000030287812 */ /* 0x000fe400078ec0ff */
[C---:B------:R-:W-:Y:S02]  /*9cd0*/  SHF.L.U32 R42, R49.reuse, 0x10, RZ ;  /* 0x00000010312a7819 */ /* 0x040fe400000006ff */
[----:B------:R-:W-:Y:S02]  /*9ce0*/  LOP3.LUT R43, R49, 0xffff0000, RZ, 0xc0, !PT ;  /* 0xffff0000312b7812 */ /* 0x000fe400078ec0ff */
[C---:B------:R-:W-:Y:S02]  /*9cf0*/  SHF.L.U32 R44, R50.reuse, 0x10, RZ ;  /* 0x00000010322c7819 */ /* 0x040fe400000006ff */
[----:B------:R-:W-:Y:S01]  /*9d00*/  LOP3.LUT R45, R50, 0xffff0000, RZ, 0xc0, !PT ;  /* 0xffff0000322d7812 */ /* 0x000fe200078ec0ff */
[----:B---3--:R-:W1:Y:S01]  /*9d10*/  LDTM.x32 R4, tmem[UR4+0x60] ;  /* 0x00006004000479ee */ /* 0x008e6200082c0000 */
[C---:B------:R-:W-:Y:S01]  /*9d20*/  SHF.L.U32 R46, R51.reuse, 0x10, RZ ;  /* 0x00000010332e7819 */ /* 0x040fe200000006ff */
[----:B------:R-:W-:Y:S01]  /*9d30*/  NOP ;  /* 0x0000000000007918 */ /* 0x000fe20000000000 */
[----:B------:R-:W-:Y:S02]  /*9d40*/  LOP3.LUT R47, R51, 0xffff0000, RZ, 0xc0, !PT ;  /* 0xffff0000332f7812 */ /* 0x000fe400078ec0ff */
[C---:B------:R-:W-:Y:S02]  /*9d50*/  SHF.L.U32 R48, R52.reuse, 0x10, RZ ;  /* 0x0000001034307819 */ /* 0x040fe400000006ff */
[----:B------:R-:W-:Y:S02]  /*9d60*/  LOP3.LUT R49, R52, 0xffff0000, RZ, 0xc0, !PT ;  /* 0xffff000034317812 */ /* 0x000fe400078ec0ff */
[C---:B------:R-:W-:Y:S02]  /*9d70*/  SHF.L.U32 R50, R53.reuse, 0x10, RZ ;  /* 0x0000001035327819 */ /* 0x040fe400000006ff */
[----:B------:R-:W-:Y:S02]  /*9d80*/  LOP3.LUT R51, R53, 0xffff0000, RZ, 0xc0, !PT ;  /* 0xffff000035337812 */ /* 0x000fe400078ec0ff */
[C---:B------:R-:W-:Y:S02]  /*9d90*/  SHF.L.U32 R52, R54.reuse, 0x10, RZ ;  /* 0x0000001036347819 */ /* 0x040fe400000006ff */
[----:B------:R-:W-:Y:S02]  /*9da0*/  LOP3.LUT R53, R54, 0xffff0000, RZ, 0xc0, !PT ;  /* 0xffff000036357812 */ /* 0x000fe400078ec0ff */
[----:B------:R-:W-:Y:S02]  /*9db0*/  SHF.L.U32 R54, R55, 0x10, RZ ;  /* 0x0000001037367819 */ /* 0x000fe400000006ff */
[----:B------:R-:W-:Y:S02]  /*9dc0*/  IADD3 R103, PT, PT, R103, 0x170, RZ ;  /* 0x0000017067677810 */ /* 0x000fe40007ffe0ff */
[----:B------:R-:W-:Y:S02]  /*9dd0*/  LOP3.LUT R55, R55, 0xffff0000, RZ, 0xc0, !PT ;  /* 0xffff000037377812 */ /* 0x000fe400078ec0ff */
[----:B------:R-:W-:Y:S01]  /*9de0*/  SHF.L.U32 R56, R60, 0x10, RZ ;  /* 0x000000103c387819 */ /* 0x000fe200000006ff */
[----:B-1----:R-:W-:Y:S01]  /*9df0*/  FMUL R4, R38, R4 ;  /* 0x0000000426047220 */ /* 0x002fe20000400000 */
[----:B------:R-:W-:Y:S01]  /*9e00*/  LOP3.LUT R57, R60, 0xffff0000, RZ, 0xc0, !PT ;  /* 0xffff00003c397812 */ /* 0x000fe200078ec0ff */
[C---:B------:R-:W-:Y:S01]  /*9e10*/  FMUL R5, R38.reuse, R5 ;  /* 0x0000000526057220 */ /* 0x040fe20000400000 */
[----:B------:R-:W-:Y:S01]  /*9e20*/  LOP3.LUT R103, R103, 0xfefffff8, RZ, 0xc0, !PT ;  /* 0xfefffff867677812 */ /* 0x000fe200078ec0ff */
[C---:B------:R-:W-:Y:S01]  /*9e30*/  FFMA R4, R41.reuse, R39, R4 ;  /* 0x0000002729047223 */ /* 0x040fe20000000004 */
[C---:B------:R-:W-:Y:S01]  /*9e40*/  FMUL R6, R38.reuse, R6 ;  /* 0x0000000626067220 */ /* 0x040fe20000400000 */
[----:B------:R-:W-:Y:S01]  /*9e50*/  FFMA R5, R41, R40, R5 ;  /* 0x0000002829057223 */ /* 0x000fe20000000005 */
[----:B------:R-:W-:Y:S01]  /*9e60*/  SHF.L.U32 R58, R61, 0x10, RZ ;  /* 0x000000103d3a7819 */ /* 0x000fe200000006ff */
[----:B------:R1:W-:Y:S01]  /*9e70*/  SYNCS.ARRIVE.TRANS64.RED.A1T0 RZ, [R103+URZ], RZ ;  /* 0x000000ff67ff79a7 */ /* 0x0003e200081004ff */
[----:B------:R-:W-:Y:S01]  /*9e80*/  FFMA R6, R41, R42, R6 ;  /* 0x0000002a29067223 */ /* 0x000fe20000000006 */
[C---:B------:R-:W-:Y:S01]  /*9e90*/  FMUL R7, R38.reuse, R7 ;  /* 0x0000000726077220 */ /* 0x040fe20000400000 */
[----:B------:R-:W-:Y:S01]  /*9ea0*/  F2FP.BF16.F32.PACK_AB R4, R5, R4 ;  /* 0x000000040504723e */ /* 0x000fe200000010ff */
[C---:B------:R-:W-:Y:S01]  /*9eb0*/  FMUL R8, R38.reuse, R8 ;  /* 0x0000000826087220 */ /* 0x040fe20000400000 */
[----:B------:R-:W-:Y:S01]  /*9ec0*/  FMUL R9, R38, R9 ;  /* 0x0000000926097220 */ /* 0x000fe20000400000 */
[----:B------:R-:W-:Y:S01]  /*9ed0*/  LOP3.LUT R59, R61, 0xffff0000, RZ, 0xc0, !PT ;  /* 0xffff00003d3b7812 */ /* 0x000fe200078ec0ff */
[C---:B------:R-:W-:Y:S01]  /*9ee0*/  FFMA R7, R41.reuse, R43, R7 ;  /* 0x0000002b29077223 */ /* 0x040fe20000000007 */
[C---:B------:R-:W-:Y:S01]  /*9ef0*/  FFMA R8, R41.reuse, R44, R8 ;  /* 0x0000002c29087223 */ /* 0x040fe20000000008 */
[----:B------:R-:W-:Y:S01]  /*9f00*/  SHF.L.U32 R60, R62, 0x10, RZ ;  /* 0x000000103e3c7819 */ /* 0x000fe200000006ff */
[----:B------:R-:W-:Y:S01]  /*9f10*/  FFMA R9, R41, R45, R9 ;  /* 0x0000002d29097223 */ /* 0x000fe20000000009 */
[C---:B------:R-:W-:Y:S01]  /*9f20*/  FMUL R10, R38.reuse, R10 ;  /* 0x0000000a260a7220 */ /* 0x040fe20000400000 */
[----:B------:R-:W-:Y:S01]  /*9f30*/  F2FP.BF16.F32.PACK_AB R5, R7, R6 ;  /* 0x000000060705723e */ /* 0x000fe200000010ff */
[C---:B------:R-:W-:Y:S01]  /*9f40*/  FMUL R11, R38.reuse, R11 ;  /* 0x0000000b260b7220 */ /* 0x040fe20000400000 */
[----:B------:R-:W-:Y:S01]  /*9f50*/  FMUL R0, R38, R12 ;  /* 0x0000000c26007220 */ /* 0x000fe20000400000 */
[----:B------:R-:W-:Y:S01]  /*9f60*/  F2FP.BF16.F32.PACK_AB R6, R9, R8 ;  /* 0x000000080906723e */ /* 0x000fe200000010ff */
[C---:B------:R-:W-:Y:S01]  /*9f70*/  FFMA R10, R41.reuse, R46, R10 ;  /* 0x0000002e290a7223 */ /* 0x040fe2000000000a */
[C---:B------:R-:W-:Y:S01]  /*9f80*/  FFMA R11, R41.reuse, R47, R11 ;  /* 0x0000002f290b7223 */ /* 0x040fe2000000000b */
[----:B------:R-:W-:Y:S01]  /*9f90*/  LOP3.LUT R61, R62, 0xffff0000, RZ, 0xc0, !PT ;  /* 0xffff00003e3d7812 */ /* 0x000fe200078ec0ff */
[----:B------:R-:W-:Y:S01]  /*9fa0*/  FFMA R0, R41, R48, R0 ;  /* 0x0000003029007223 */ /* 0x000fe20000000000 */
[C---:B------:R-:W-:Y:S01]  /*9fb0*/  FMUL R2, R38.reuse, R13 ;  /* 0x0000000d26027220 */ /* 0x040fe20000400000 */
[----:B------:R-:W-:Y:S01]  /*9fc0*/  SHF.L.U32 R62, R63, 0x10, RZ ;  /* 0x000000103f3e7819 */ /* 0x000fe200000006ff */
[C---:B------:R-:W-:Y:S01]  /*9fd0*/  FMUL R3, R38.reuse, R14 ;  /* 0x0000000e26037220 */ /* 0x040fe20000400000 */
[----:B------:R-:W-:Y:S01]  /*9fe0*/  F2FP.BF16.F32.PACK_AB R7, R11, R10 ;  /* 0x0000000a0b07723e */ /* 0x000fe200000010ff */
[----:B------:R-:W-:Y:S01]  /*9ff0*/  FFMA R2, R41, R49, R2 ;  /* 0x0000003129027223 */ /* 0x000fe20000000002 */
[C---:B------:R-:W-:Y:S01]  /*a000*/  FMUL R15, R38.reuse, R15 ;  /* 0x0000000f260f7220 */ /* 0x040fe20000400000 */
[C---:B------:R-:W-:Y:S01]  /*a010*/  FMUL R12, R38.reuse, R16 ;  /* 0x00000010260c7220 */ /* 0x040fe20000400000 */
[----:B------:R-:W-:Y:S01]  /*a020*/  FMUL R13, R38, R17 ;  /* 0x00000011260d7220 */ /* 0x000fe20000400000 */
[----:B------:R1:W-:Y:S01]  /*a030*/  STS.128 [R80+0x6000], R4 ;  /* 0x0060000450007388 */ /* 0x0003e20000000c00 */
[----:B------:R-:W-:Y:S01]  /*a040*/  LOP3.LUT R63, R63, 0xffff0000, RZ, 0xc0, !PT ;  /* 0xffff00003f3f7812 */ /* 0x000fe200078ec0ff */
[C---:B------:R-:W-:Y:S01]  /*a050*/  FFMA R3, R41.reuse, R50, R3 ;  /* 0x0000003229037223 */ /* 0x040fe20000000003 */
[----:B------:R-:W-:Y:S01]  /*a060*/  SHF.L.U32 R64, R68, 0x10, RZ ;  /* 0x0000001044407819 */ /* 0x000fe200000006ff */
[C---:B------:R-:W-:Y:S01]  /*a070*/  FFMA R15, R41.reuse, R51, R15 ;  /* 0x00000033290f7223 */ /* 0x040fe2000000000f */
[----:B------:R-:W-:Y:S01]  /*a080*/  F2FP.BF16.F32.PACK_AB R8, R2, R0 ;  /* 0x000000000208723e */ /* 0x000fe200000010ff */
[C---:B------:R-:W-:Y:S01]  /*a090*/  FFMA R12, R41.reuse, R52, R12 ;  /* 0x00000034290c7223 */ /* 0x040fe2000000000c */
[C---:B------:R-:W-:Y:S01]  /*a0a0*/  FFMA R13, R41.reuse, R53, R13 ;  /* 0x00000035290d7223 */ /* 0x040fe2000000000d */
[C---:B------:R-:W-:Y:S01]  /*a0b0*/  FMUL R14, R38.reuse, R18 ;  /* 0x00000012260e7220 */ /* 0x040fe20000400000 */
[C---:B------:R-:W-:Y:S01]  /*a0c0*/  FMUL R19, R38.reuse, R19 ;  /* 0x0000001326137220 */ /* 0x040fe20000400000 */
[C---:B------:R-:W-:Y:S01]  /*a0d0*/  FMUL R16, R38.reuse, R20 ;  /* 0x0000001426107220 */ /* 0x040fe20000400000 */
[C---:B------:R-:W-:Y:S01]  /*a0e0*/  FMUL R17, R38.reuse, R21 ;  /* 0x0000001526117220 */ /* 0x040fe20000400000 */
[C---:B------:R-:W-:Y:S01]  /*a0f0*/  FFMA R14, R41.reuse, R54, R14 ;  /* 0x00000036290e7223 */ /* 0x040fe2000000000e */
        /* <DEDUP_REMOVED lines=9> */
[----:B------:R-:W-:Y:S01]  /*a190*/  FFMA R23, R41, R59, R23 ;  /* 0x0000003b29177223 */ /* 0x000fe20000000017 */
[C---:B------:R-:W-:Y:S01]  /*a1a0*/  FMUL R27, R38.reuse, R27 ;  /* 0x0000001b261b7220 */ /* 0x040fe20000400000 */
[----:B------:R-:W-:Y:S01]  /*a1b0*/  F2FP.BF16.F32.PACK_AB R9, R15, R3 ;  /* 0x000000030f09723e */ /* 0x000fe200000010ff */
[----:B------:R-:W-:Y:S01]  /*a1c0*/  FFMA R20, R41, R60, R20 ;  /* 0x0000003c29147223 */ /* 0x000fe20000000014 */
[----:B------:R-:W-:Y:S01]  /*a1d0*/  F2FP.BF16.F32.PACK_AB R10, R13, R12 ;  /* 0x0000000c0d0a723e */ /* 0x000fe200000010ff */
[----:B------:R-:W-:Y:S01]  /*a1e0*/  FMUL R24, R38, R28 ;  /* 0x0000001c26187220 */ /* 0x000fe20000400000 */
[----:B------:R-:W-:Y:S01]  /*a1f0*/  F2FP.BF16.F32.PACK_AB R11, R19, R14 ;  /* 0x0000000e130b723e */ /* 0x000fe200000010ff */
[----:B------:R-:W-:Y:S01]  /*a200*/  FFMA R21, R41, R61, R21 ;  /* 0x0000003d29157223 */ /* 0x000fe20000000015 */
[----:B------:R-:W-:Y:S01]  /*a210*/  LOP3.LUT R65, R68, 0xffff0000, RZ, 0xc0, !PT ;  /* 0xffff000044417812 */ /* 0x000fe200078ec0ff */
[C---:B------:R-:W-:Y:S01]  /*a220*/  FMUL R25, R38.reuse, R29 ;  /* 0x0000001d26197220 */ /* 0x040fe20000400000 */
[----:B------:R-:W-:Y:S01]  /*a230*/  SHF.L.U32 R66, R69, 0x10, RZ ;  /* 0x0000001045427819 */ /* 0x000fe200000006ff */
[----:B------:R1:W-:Y:S01]  /*a240*/  STS.128 [R95+0x6010], R8 ;  /* 0x006010085f007388 */ /* 0x0003e20000000c00 */
[----:B------:R-:W-:Y:S01]  /*a250*/  FFMA R22, R41, R62, R22 ;  /* 0x0000003e29167223 */ /* 0x000fe20000000016 */
[----:B------:R-:W-:Y:S01]  /*a260*/  LOP3.LUT R67, R69, 0xffff0000, RZ, 0xc0, !PT ;  /* 0xffff000045437812 */ /* 0x000fe200078ec0ff */
[----:B------:R-:W-:Y:S01]  /*a270*/  FMUL R26, R38, R30 ;  /* 0x0000001e261a7220 */ /* 0x000fe20000400000 */
[C---:B------:R-:W-:Y:S01]  /*a280*/  FFMA R27, R41.reuse, R63, R27 ;  /* 0x0000003f291b7223 */ /* 0x040fe2000000001b */
[----:B------:R-:W-:Y:S01]  /*a290*/  SHF.L.U32 R68, R70, 0x10, RZ ;  /* 0x0000001046447819 */ /* 0x000fe200000006ff */
[----:B------:R-:W-:Y:S01]  /*a2a0*/  FMUL R31, R38, R31 ;  /* 0x0000001f261f7220 */ /* 0x000fe20000400000 */
[C---:B------:R-:W-:Y:S01]  /*a2b0*/  FFMA R24, R41.reuse, R64, R24 ;  /* 0x0000004029187223 */ /* 0x040fe20000000018 */
[----:B------:R-:W-:Y:S01]  /*a2c0*/  LOP3.LUT R69, R70, 0xffff0000, RZ, 0xc0, !PT ;  /* 0xffff000046457812 */ /* 0x000fe200078ec0ff */
[C---:B------:R-:W-:Y:S01]  /*a2d0*/  FMUL R28, R38.reuse, R32 ;  /* 0x00000020261c7220 */ /* 0x040fe20000400000 */
[----:B------:R-:W-:Y:S01]  /*a2e0*/  FFMA R25, R41, R65, R25 ;  /* 0x0000004129197223 */ /* 0x000fe20000000019 */
[----:B------:R-:W-:Y:S01]  /*a2f0*/  SHF.L.U32 R70, R71, 0x10, RZ ;  /* 0x0000001047467819 */ /* 0x000fe200000006ff */
[C---:B------:R-:W-:Y:S01]  /*a300*/  FMUL R29, R38.reuse, R33 ;  /* 0x00000021261d7220 */ /* 0x040fe20000400000 */
[----:B------:R-:W-:Y:S01]  /*a310*/  F2FP.BF16.F32.PACK_AB R16, R17, R16 ;  /* 0x000000101110723e */ /* 0x000fe200000010ff */
[----:B------:R-:W-:Y:S01]  /*a320*/  FFMA R26, R41, R66, R26 ;  /* 0x00000042291a7223 */ /* 0x000fe2000000001a */
[----:B------:R-:W-:Y:S01]  /*a330*/  LOP3.LUT R71, R71, 0xffff0000, RZ, 0xc0, !PT ;  /* 0xffff000047477812 */ /* 0x000fe200078ec0ff */
        /* <DEDUP_REMOVED lines=36> */
.L_x_148:
[----:B------:R-:W-:Y:S05]  /*a580*/  BSYNC.RECONVERGENT B0 ;  /* 0x0000000000007941 */ /* 0x000fea0003800200 */
.L_x_147:
[----:B------:R-:W-:Y:S01]  /*a590*/  BAR.SYNC.DEFER_BLOCKING 0x1, 0x80 ;  /* 0x0042000000007b1d */ /* 0x000fe20000010000 */
[----:B------:R-:W-:Y:S01]  /*a5a0*/  UISETP.NE.AND UP0, UPT, UR54, -0x4, UPT ;  /* 0xfffffffc3600788c */ /* 0x000fe2000bf05270 */
[----:B------:R-:W-:Y:S08]  /*a5b0*/  IADD3 R36, PT, PT, R36, 0x1, RZ ;  /* 0x0000000124247810 */ /* 0x000ff00007ffe0ff */
[----:B------:R-:W-:Y:S05]  /*a5c0*/  BRA.U !UP0, `(.L_x_149) ;  /* 0x0000000108247547 */ /* 0x000fea000b800000 */
[----:B------:R-:W-:Y:S01]  /*a5d0*/  ISETP.NE.AND P0, PT, R102, RZ, PT ;  /* 0x000000ff6600720c */ /* 0x000fe20003f05270 */
[----:B------:R-:W-:Y:S01]  /*a5e0*/  IMAD.U32 R0, RZ, RZ, UR51 ;  /* 0x00000033ff007e24 */ /* 0x000fe2000f8e00ff */
[----:B------:R-:W-:Y:S04]  /*a5f0*/  UIADD3 UR4, UPT, UPT, UR51, 0x1, URZ ;  /* 0x0000000133047890 */ /* 0x000fe8000fffe0ff */
[----:B------:R-:W-:Y:S04]  /*a600*/  UISETP.NE.AND UP0, UPT, UR4, 0x4, UPT ;  /* 0x000000040400788c */ /* 0x000fe8000bf05270 */
[----:B------:R-:W-:Y:S03]  /*a610*/  USEL UR51, UR4, URZ, UP0 ;  /* 0x000000ff04337287 */ /* 0x000fe60008000000 */
[----:B------:R-:W-:Y:S05]  /*a620*/  @P0 LEA R0, R0, UR50, 0x3 ;  /* 0x0000003200000c11 */ /* 0x000fea000f8e18ff */
[----:B------:R-:W-:Y:S05]  /*a630*/  @P0 VIADD R0, R0, 0x120 ;  /* 0x0000012000000836 */ /* 0x000fea0000000000 */
[----:B------:R-:W-:Y:S04]  /*a640*/  @P0 PRMT R0, R105, 0x654, R0 ;  /* 0x0000065469000816 */ /* 0x000fe80000000000 */
[----:B------:R3:W-:Y:S03]  /*a650*/  @P0 SYNCS.ARRIVE.TRANS64.RED.A1T0 RZ, [R0+URZ], RZ ;  /* 0x000000ff00ff09a7 */ /* 0x0007e600081004ff */
.L_x_149:
[----:B------:R-:W-:Y:S01]  /*a660*/  R2UR UR5, R91 ;  /* 0x000000005b0572ca */ /* 0x000fe200000e0000 */
[----:B------:R-:W-:Y:S01]  /*a670*/  UISETP.NE.AND UP0, UPT, UR63, URZ, UPT ;  /* 0x000000ff3f00728c */ /* 0x000fe2000bf05270 */
[----:B------:R-:W-:Y:S01]  /*a680*/  R2UR UR4, R92 ;  /* 0x000000005c0472ca */ /* 0x000fe200000e0000 */
[----:B------:R-:W-:Y:S01]  /*a690*/  UIADD3 UR54, UPT, UPT, UR54, 0x4, URZ ;  /* 0x0000000436367890 */ /* 0x000fe2000fffe0ff */
[----:B------:R-:W-:Y:S02]  /*a6a0*/  R2UR UR53, R96 ;  /* 0x00000000603572ca */ /* 0x000fe400000e0000 */
[C---:B------:R-:W-:Y:S02]  /*a6b0*/  ISETP.NE.AND P0, PT, R36.reuse, 0x2, PT ;  /* 0x000000022400780c */ /* 0x040fe40003f05270 */
[----:B------:R-:W-:Y:S02]  /*a6c0*/  LOP3.LUT R77, R77, 0x1, RZ, 0x3c, !PT ;  /* 0x000000014d4d7812 */ /* 0x000fe400078e3cff */
[----:B---3--:R-:W-:Y:S02]  /*a6d0*/  SEL R0, RZ, 0x1, P0 ;  /* 0x00000001ff007807 */ /* 0x008fe40000000000 */
[----:B------:R-:W-:Y:S01]  /*a6e0*/  SEL R36, R36, RZ, P0 ;  /* 0x000000ff24247207 */ /* 0x000fe20000000000 */
[----:B------:R-:W-:Y:S01]  /*a6f0*/  UIADD3 UR24, UPT, UPT, UR36, UR5, URZ ;  /* 0x0000000524187290 */ /* 0x000fe2000fffe0ff */
[----:B------:R-:W-:Y:S01]  /*a700*/  LOP3.LUT R78, R78, R0, RZ, 0x3c, !PT ;  /* 0x000000004e4e7212 */ /* 0x000fe200078e3cff */
[----:B------:R-:W-:Y:S01]  /*a710*/  UIADD3 UR52, UPT, UPT, UR37, UR4, URZ ;  /* 0x0000000425347290 */ /* 0x000fe2000fffe0ff */
[----:B------:R-:W-:Y:S11]  /*a720*/  BRA.U UP0, `(.L_x_150) ;  /* 0xffffffbd00507547 */ /* 0x000ff6000b83ffff */
[----:B------:R-:W-:-:S13]  /*a730*/  R2UR UR4, R93 ;  /* 0x000000005d0472ca */ /* 0x000fda00000e0000 */
[----:B------:R-:W-:-:S09]  /*a740*/  UISETP.NE.AND UP0, UPT, UR4, URZ, UPT ;  /* 0x000000ff0400728c */ /* 0x000fd2000bf05270 */
[----:B------:R-:W-:Y:S05]  /*a750*/  BRA.U !UP0, `(.L_x_151) ;  /* 0x0000000108487547 */ /* 0x000fea000b800000 */
[----:B------:R-:W3:Y:S02]  /*a760*/  LDCU.64 UR4, c[0x0][0x990] ;  /* 0x00013200ff0477ac */ /* 0x000ee40008000a00 */
[----:B---3--:R-:W-:-:S04]  /*a770*/  UISETP.NE.U32.AND UP0, UPT, UR4, URZ, UPT ;  /* 0x000000ff0400728c */ /* 0x008fc8000bf05070 */
[----:B------:R-:W-:-:S09]  /*a780*/  UISETP.NE.AND.EX UP0, UPT, UR5, URZ, UPT, UP0 ;  /* 0x000000ff0500728c */ /* 0x000fd2000bf05300 */
[----:B------:R-:W-:Y:S05]  /*a790*/  BRA.U UP0, `(.L_x_152) ;  /* 0x00000001000c7547 */ /* 0x000fea000b800000 */
[----:B------:R-:W-:-:S13]  /*a7a0*/  FSETP.NEU.AND P0, PT, R41, RZ, PT ;  /* 0x000000ff2900720b */ /* 0x000fda0003f0d000 */
[----:B------:R-:W-:Y:S05]  /*a7b0*/  @!P0 EXIT ;  /* 0x000000000000894d */ /* 0x000fea0003800000 */
[----:B------:R-:W-:Y:S05]  /*a7c0*/  BRA `(.L_x_151) ;  /* 0x00000000002c7947 */ /* 0x000fea0003800000 */
.L_x_152:
[----:B------:R-:W-:Y:S01]  /*a7d0*/  ISETP.NE.AND P0, PT, R101, RZ, PT ;  /* 0x000000ff6500720c */ /* 0x000fe20003f05270 */
[----:B------:R-:W-:-:S12]  /*a7e0*/  BSSY.RECONVERGENT B0, `(.L_x_151) ;  /* 0x0000009000007945 */ /* 0x000fd80003800200 */
[----:B------:R-:W-:Y:S05]  /*a7f0*/  @P0 BRA `(.L_x_153) ;  /* 0x0000000000140947 */ /* 0x000fea0003800000 */
[----:B------:R-:W3:Y:S02]  /*a800*/  LDCU.64 UR4, c[0x0][0x988] ;  /* 0x00013100ff0477ac */ /* 0x000ee40008000a00 */
[----:B---3--:R-:W-:-:S04]  /*a810*/  ISETP.NE.U32.AND P0, PT, RZ, UR4, PT ;  /* 0x00000004ff007c0c */ /* 0x008fc8000bf05070 */
[----:B------:R-:W-:-:S13]  /*a820*/  ISETP.NE.AND.EX P0, PT, RZ, UR5, PT, P0 ;  /* 0x00000005ff007c0c */ /* 0x000fda000bf05300 */
[----:B------:R-:W-:Y:S05]  /*a830*/  @!P0 EXIT ;  /* 0x000000000000894d */ /* 0x000fea0003800000 */
[----:B------:R-:W-:Y:S05]  /*a840*/  BRA `(.L_x_154) ;  /* 0x0000000000087947 */ /* 0x000fea0003800000 */
.L_x_153:
[----:B------:R-:W-:-:S13]  /*a850*/  FSETP.NEU.AND P0, PT, R41, RZ, PT ;  /* 0x000000ff2900720b */ /* 0x000fda0003f0d000 */
[----:B------:R-:W-:Y:S05]  /*a860*/  @!P0 EXIT ;  /* 0x000000000000894d */ /* 0x000fea0003800000 */
.L_x_154:
[----:B------:R-:W-:Y:S05]  /*a870*/  BSYNC.RECONVERGENT B0 ;  /* 0x0000000000007941 */ /* 0x000fea0003800200 */
.L_x_151:
[----:B------:R-:W3:Y:S01]  /*a880*/  S2UR UR5, SR_CgaCtaId ;  /* 0x00000000000579c3 */ /* 0x000ee20000008800 */
[----:B------:R-:W-:Y:S01]  /*a890*/  ULEA UR4, UR51, UR50, 0x3 ;  /* 0x0000003233047291 */ /* 0x000fe2000f8e18ff */
[----:B------:R-:W-:-:S04]  /*a8a0*/  DEPBAR.LE SB0, 0x0 ;  /* 0x000080000000791a */ /* 0x000fc80000000000 */
[----:B------:R-:W-:-:S04]  /*a8b0*/  UIADD3 UR4, UPT, UPT, UR4, 0x120, URZ ;  /* 0x0000012004047890 */ /* 0x000fc8000fffe0ff */
[----:B---3--:R-:W-:-:S09]  /*a8c0*/  UPRMT UR4, UR5, 0x654, UR4 ;  /* 0x0000065405047896 */ /* 0x008fd20008000004 */
[----:B------:R-:W-:Y:S01]  /*a8d0*/  SYNCS.ARRIVE.TRANS64.RED.A1T0 RZ, [UR4], RZ ;  /* 0x000000ffffff79a7 */ /* 0x000fe20008100404 */
[----:B------:R-:W-:Y:S05]  /*a8e0*/  EXIT ;  /* 0x000000000000794d */ /* 0x000fea0003800000 */
.L_x_25:
[----:B------:R-:W-:Y:S07]  /*a8f0*/  MOV R0, UR9 ;  /* 0x0000000900007c02 */ /* 0x000fee0008000f00 */
.L_x_155:
[----:B--2---:R2:W3:Y:S02]  /*a900*/  SYNCS.PHASECHK.TRANS64.TRYWAIT P0, [R0+URZ+0x80], R4 ;  /* 0x00008004000075a7 */ /* 0x0044e400080011ff */
[----:B---3--:R-:W-:Y:S05]  /*a910*/  @!P0 NANOSLEEP.SYNCS 0x989680 ;  /* 0x009896800000895d */ /* 0x008fea0003900000 */
[----:B------:R-:W3:Y:S02]  /*a920*/  @!P0 SYNCS.PHASECHK.TRANS64 P0, [R0+URZ+0x80], R4 ;  /* 0x00008004000085a7 */ /* 0x000ee400080010ff */
[----:B---3--:R-:W-:Y:S05]  /*a930*/  @!P0 BRA `(.L_x_155) ;  /* 0xfffffffc00f08947 */ /* 0x008fea000383ffff */
[----:B------:R-:W-:Y:S05]  /*a940*/  BRA `(.L_x_24) ;  /* 0xffffff7400147947 */ /* 0x000fea000383ffff */
.L_x_32:
[----:B------:R-:W-:Y:S07]  /*a950*/  MOV R0, UR9 ;  /* 0x0000000900007c02 */ /* 0x000fee0008000f00 */
.L_x_156:
[----:B-1----:R1:W2:Y:S02]  /*a960*/  SYNCS.PHASECHK.TRANS64.TRYWAIT P0, [R0+URZ+0x80], R4 ;  /* 0x00008004000075a7 */ /* 0x0022a400080011ff */
[----:B--2---:R-:W-:Y:S05]  /*a970*/  @!P0 NANOSLEEP.SYNCS 0x989680 ;  /* 0x009896800000895d */ /* 0x004fea0003900000 */
[----:B------:R-:W2:Y:S02]  /*a980*/  @!P0 SYNCS.PHASECHK.TRANS64 P0, [R0+URZ+0x80], R4 ;  /* 0x00008004000085a7 */ /* 0x000ea400080010ff */
[----:B--2---:R-:W-:Y:S05]  /*a990*/  @!P0 BRA `(.L_x_156) ;  /* 0xfffffffc00f08947 */ /* 0x004fea000383ffff */
[----:B------:R-:W-:Y:S05]  /*a9a0*/  BRA `(.L_x_31) ;  /* 0xffffff7800b87947 */ /* 0x000fea000383ffff */
.L_x_37:
[----:B-1----:R-:W-:-:S07]  /*a9b0*/  MOV R0, UR30 ;  /* 0x0000001e00007c02 */ /* 0x002fce0008000f00 */
.L_x_157:
[----:B-1----:R1:W2:Y:S02]  /*a9c0*/  SYNCS.PHASECHK.TRANS64.TRYWAIT P0, [R0+URZ+0x150], R3 ;  /* 0x00015003000075a7 */ /* 0x0022a400080011ff */
[----:B--2---:R-:W-:Y:S05]  /*a9d0*/  @!P0 NANOSLEEP.SYNCS 0x989680 ;  /* 0x009896800000895d */ /* 0x004fea0003900000 */
[----:B------:R-:W2:Y:S02]  /*a9e0*/  @!P0 SYNCS.PHASECHK.TRANS64 P0, [R0+URZ+0x150], R3 ;  /* 0x00015003000085a7 */ /* 0x000ea400080010ff */
[----:B--2---:R-:W-:Y:S05]  /*a9f0*/  @!P0 BRA `(.L_x_157) ;  /* 0xfffffffc00f08947 */ /* 0x004fea000383ffff */
[----:B------:R-:W-:Y:S05]  /*aa00*/  BRA `(.L_x_158) ;  /* 0xffffff7c009c7947 */ /* 0x000fea000383ffff */
.L_x_41:
[----:B------:R-:W-:-:S07]  /*aa10*/  MOV R0, UR4 ;  /* 0x0000000400007c02 */ /* 0x000fce0008000f00 */
.L_x_159:
[----:B-1----:R1:W2:Y:S02]  /*aa20*/  SYNCS.PHASECHK.TRANS64.TRYWAIT P0, [R0+URZ], R2 ;  /* 0x00000002000075a7 */ /* 0x0022a400080011ff */
[----:B--2---:R-:W-:Y:S05]  /*aa30*/  @!P0 NANOSLEEP.SYNCS 0x989680 ;  /* 0x009896800000895d */ /* 0x004fea0003900000 */
[----:B------:R-:W2:Y:S02]  /*aa40*/  @!P0 SYNCS.PHASECHK.TRANS64 P0, [R0+URZ], R2 ;  /* 0x00000002000085a7 */ /* 0x000ea400080010ff */
[----:B--2---:R-:W-:Y:S05]  /*aa50*/  @!P0 BRA `(.L_x_159) ;  /* 0xfffffffc00f08947 */ /* 0x004fea000383ffff */
[----:B------:R-:W-:Y:S05]  /*aa60*/  BRA `(.L_x_160) ;  /* 0xffffff8400347947 */ /* 0x000fea000383ffff */
.L_x_42:
[----:B------:R-:W-:-:S07]  /*aa70*/  MOV R0, UR5 ;  /* 0x0000000500007c02 */ /* 0x000fce0008000f00 */
.L_x_161:
[----:B-1----:R1:W2:Y:S02]  /*aa80*/  SYNCS.PHASECHK.TRANS64.TRYWAIT P0, [R0+URZ], R2 ;  /* 0x00000002000075a7 */ /* 0x0022a400080011ff */
[----:B--2---:R-:W-:Y:S05]  /*aa90*/  @!P0 NANOSLEEP.SYNCS 0x989680 ;  /* 0x009896800000895d */ /* 0x004fea0003900000 */
[----:B------:R-:W2:Y:S02]  /*aaa0*/  @!P0 SYNCS.PHASECHK.TRANS64 P0, [R0+URZ], R2 ;  /* 0x00000002000085a7 */ /* 0x000ea400080010ff */
[----:B--2---:R-:W-:Y:S05]  /*aab0*/  @!P0 BRA `(.L_x_161) ;  /* 0xfffffffc00f08947 */ /* 0x004fea000383ffff */
[----:B------:R-:W-:Y:S05]  /*aac0*/  BRA `(.L_x_162) ;  /* 0xffffff8400447947 */ /* 0x000fea000383ffff */
.L_x_43:
[----:B------:R-:W-:-:S07]  /*aad0*/  MOV R0, UR5 ;  /* 0x0000000500007c02 */ /* 0x000fce0008000f00 */
.L_x_163:
[----:B-1----:R1:W2:Y:S02]  /*aae0*/  SYNCS.PHASECHK.TRANS64.TRYWAIT P0, [R0+URZ], R2 ;  /* 0x00000002000075a7 */ /* 0x0022a400080011ff */
[----:B--2---:R-:W-:Y:S05]  /*aaf0*/  @!P0 NANOSLEEP.SYNCS 0x989680 ;  /* 0x009896800000895d */ /* 0x004fea0003900000 */
[----:B------:R-:W2:Y:S02]  /*ab00*/  @!P0 SYNCS.PHASECHK.TRANS64 P0, [R0+URZ], R2 ;  /* 0x00000002000085a7 */ /* 0x000ea400080010ff */
[----:B--2---:R-:W-:Y:S05]  /*ab10*/  @!P0 BRA `(.L_x_163) ;  /* 0xfffffffc00f08947 */ /* 0x004fea000383ffff */
[----:B------:R-:W-:Y:S05]  /*ab20*/  BRA `(.L_x_164) ;  /* 0xffffff8400547947 */ /* 0x000fea000383ffff */
.L_x_44:
[----:B------:R-:W-:-:S07]  /*ab30*/  MOV R0, UR5 ;  /* 0x0000000500007c02 */ /* 0x000fce0008000f00 */
.L_x_165:
[----:B-1----:R1:W2:Y:S02]  /*ab40*/  SYNCS.PHASECHK.TRANS64.TRYWAIT P0, [R0+URZ], R2 ;  /* 0x00000002000075a7 */ /* 0x0022a400080011ff */
[----:B--2---:R-:W-:Y:S05]  /*ab50*/  @!P0 NANOSLEEP.SYNCS 0x989680 ;  /* 0x009896800000895d */ /* 0x004fea0003900000 */
[----:B------:R-:W2:Y:S02]  /*ab60*/  @!P0 SYNCS.PHASECHK.TRANS64 P0, [R0+URZ], R2 ;  /* 0x00000002000085a7 */ /* 0x000ea400080010ff */
[----:B--2---:R-:W-:Y:S05]  /*ab70*/  @!P0 BRA `(.L_x_165) ;  /* 0xfffffffc00f08947 */ /* 0x004fea000383ffff */
[----:B------:R-:W-:Y:S05]  /*ab80*/  BRA `(.L_x_166) ;  /* 0xffffff8400647947 */ /* 0x000fea000383ffff */
.L_x_45:
[----:B------:R-:W-:-:S07]  /*ab90*/  MOV R0, UR5 ;  /* 0x0000000500007c02 */ /* 0x000fce0008000f00 */
.L_x_167:
[----:B-1----:R1:W2:Y:S02]  /*aba0*/  SYNCS.PHASECHK.TRANS64.TRYWAIT P0, [R0+URZ], R2 ;  /* 0x00000002000075a7 */ /* 0x0022a400080011ff */
[----:B--2---:R-:W-:Y:S05]  /*abb0*/  @!P0 NANOSLEEP.SYNCS 0x989680 ;  /* 0x009896800000895d */ /* 0x004fea0003900000 */
[----:B------:R-:W2:Y:S02]  /*abc0*/  @!P0 SYNCS.PHASECHK.TRANS64 P0, [R0+URZ], R2 ;  /* 0x00000002000085a7 */ /* 0x000ea400080010ff */
[----:B--2---:R-:W-:Y:S05]  /*abd0*/  @!P0 BRA `(.L_x_167) ;  /* 0xfffffffc00f08947 */ /* 0x004fea000383ffff */
[----:B------:R-:W-:Y:S05]  /*abe0*/  BRA `(.L_x_168) ;  /* 0xffffff8400747947 */ /* 0x000fea000383ffff */
.L_x_46:
[----:B------:R-:W-:-:S07]  /*abf0*/  MOV R0, UR5 ;  /* 0x0000000500007c02 */ /* 0x000fce0008000f00 */
.L_x_169:
[----:B-1----:R1:W2:Y:S02]  /*ac00*/  SYNCS.PHASECHK.TRANS64.TRYWAIT P0, [R0+URZ], R2 ;  /* 0x00000002000075a7 */ /* 0x0022a400080011ff */
[----:B--2---:R-:W-:Y:S05]  /*ac10*/  @!P0 NANOSLEEP.SYNCS 0x989680 ;  /* 0x009896800000895d */ /* 0x004fea0003900000 */
[----:B------:R-:W2:Y:S02]  /*ac20*/  @!P0 SYNCS.PHASECHK.TRANS64 P0, [R0+URZ], R2 ;  /* 0x00000002000085a7 */ /* 0x000ea400080010ff */
[----:B--2---:R-:W-:Y:S05]  /*ac30*/  @!P0 BRA `(.L_x_169) ;  /* 0xfffffffc00f08947 */ /* 0x004fea000383ffff */
[----:B------:R-:W-:Y:S05]  /*ac40*/  BRA `(.L_x_170) ;  /* 0xffffff8400847947 */ /* 0x000fea000383ffff */
.L_x_47:
[----:B------:R-:W-:-:S07]  /*ac50*/  MOV R0, UR5 ;  /* 0x0000000500007c02 */ /* 0x000fce0008000f00 */
.L_x_171:
[----:B-1----:R1:W2:Y:S02]  /*ac60*/  SYNCS.PHASECHK.TRANS64.TRYWAIT P0, [R0+URZ], R2 ;  /* 0x00000002000075a7 */ /* 0x0022a400080011ff */
[----:B--2---:R-:W-:Y:S05]  /*ac70*/  @!P0 NANOSLEEP.SYNCS 0x989680 ;  /* 0x009896800000895d */ /* 0x004fea0003900000 */
[----:B------:R-:W2:Y:S02]  /*ac80*/  @!P0 SYNCS.PHASECHK.TRANS64 P0, [R0+URZ], R2 ;  /* 0x00000002000085a7 */ /* 0x000ea400080010ff */
[----:B--2---:R-:W-:Y:S05]  /*ac90*/  @!P0 BRA `(.L_x_171) ;  /* 0xfffffffc00f08947 */ /* 0x004fea000383ffff */
[----:B------:R-:W-:Y:S05]  /*aca0*/  BRA `(.L_x_172) ;  /* 0xffffff8400947947 */ /* 0x000fea000383ffff */
.L_x_48:
[----:B------:R-:W-:-:S07]  /*acb0*/  MOV R0, UR5 ;  /* 0x0000000500007c02 */ /* 0x000fce0008000f00 */
.L_x_173:
[----:B-1----:R1:W2:Y:S02]  /*acc0*/  SYNCS.PHASECHK.TRANS64.TRYWAIT P0, [R0+URZ], R2 ;  /* 0x00000002000075a7 */ /* 0x0022a400080011ff */
[----:B--2---:R-:W-:Y:S05]  /*acd0*/  @!P0 NANOSLEEP.SYNCS 0x989680 ;  /* 0x009896800000895d */ /* 0x004fea0003900000 */
[----:B------:R-:W2:Y:S02]  /*ace0*/  @!P0 SYNCS.PHASECHK.TRANS64 P0, [R0+URZ], R2 ;  /* 0x00000002000085a7 */ /* 0x000ea400080010ff */
[----:B--2---:R-:W-:Y:S05]  /*acf0*/  @!P0 BRA `(.L_x_173) ;  /* 0xfffffffc00f08947 */ /* 0x004fea000383ffff */
[----:B------:R-:W-:Y:S05]  /*ad00*/  BRA `(.L_x_174) ;  /* 0xffffff8400a47947 */ /* 0x000fea000383ffff */
.L_x_49:
[----:B------:R-:W-:-:S07]  /*ad10*/  MOV R0, UR5 ;  /* 0x0000000500007c02 */ /* 0x000fce0008000f00 */
.L_x_175:
[----:B-1----:R1:W2:Y:S02]  /*ad20*/  SYNCS.PHASECHK.TRANS64.TRYWAIT P0, [R0+URZ], R2 ;  /* 0x00000002000075a7 */ /* 0x0022a400080011ff */
[----:B--2---:R-:W-:Y:S05]  /*ad30*/  @!P0 NANOSLEEP.SYNCS 0x989680 ;  /* 0x009896800000895d */ /* 0x004fea0003900000 */
[----:B------:R-:W2:Y:S02]  /*ad40*/  @!P0 SYNCS.PHASECHK.TRANS64 P0, [R0+URZ], R2 ;  /* 0x00000002000085a7 */ /* 0x000ea400080010ff */
[----:B--2---:R-:W-:Y:S05]  /*ad50*/  @!P0 BRA `(.L_x_175) ;  /* 0xfffffffc00f08947 */ /* 0x004fea000383ffff */
[----:B------:R-:W-:Y:S05]  /*ad60*/  BRA `(.L_x_176) ;  /* 0xffffff8400b47947 */ /* 0x000fea000383ffff */
.L_x_50:
[----:B------:R-:W-:-:S07]  /*ad70*/  MOV R0, UR5 ;  /* 0x0000000500007c02 */ /* 0x000fce0008000f00 */
.L_x_177:
[----:B-1----:R1:W2:Y:S02]  /*ad80*/  SYNCS.PHASECHK.TRANS64.TRYWAIT P0, [R0+URZ], R2 ;  /* 0x00000002000075a7 */ /* 0x0022a400080011ff */
[----:B--2---:R-:W-:Y:S05]  /*ad90*/  @!P0 NANOSLEEP.SYNCS 0x989680 ;  /* 0x009896800000895d */ /* 0x004fea0003900000 */
[----:B------:R-:W2:Y:S02]  /*ada0*/  @!P0 SYNCS.PHASECHK.TRANS64 P0, [R0+URZ], R2 ;  /* 0x00000002000085a7 */ /* 0x000ea400080010ff */
[----:B--2---:R-:W-:Y:S05]  /*adb0*/  @!P0 BRA `(.L_x_177) ;  /* 0xfffffffc00f08947 */ /* 0x004fea000383ffff */
[----:B------:R-:W-:Y:S05]  /*adc0*/  BRA `(.L_x_178) ;  /* 0xffffff8400c47947 */ /* 0x000fea000383ffff */
.L_x_51:
[----:B------:R-:W-:-:S07]  /*add0*/  MOV R0, UR5 ;  /* 0x0000000500007c02 */ /* 0x000fce0008000f00 */
.L_x_179:
[----:B-1----:R1:W2:Y:S02]  /*ade0*/  SYNCS.PHASECHK.TRANS64.TRYWAIT P0, [R0+URZ], R2 ;  /* 0x00000002000075a7 */ /* 0x0022a400080011ff */
[----:B--2---:R-:W-:Y:S05]  /*adf0*/  @!P0 NANOSLEEP.SYNCS 0x989680 ;  /* 0x009896800000895d */ /* 0x004fea0003900000 */
[----:B------:R-:W2:Y:S02]  /*ae00*/  @!P0 SYNCS.PHASECHK.TRANS64 P0, [R0+URZ], R2 ;  /* 0x00000002000085a7 */ /* 0x000ea400080010ff */
[----:B--2---:R-:W-:Y:S05]  /*ae10*/  @!P0 BRA `(.L_x_179) ;  /* 0xfffffffc00f08947 */ /* 0x004fea000383ffff */
[----:B------:R-:W-:Y:S05]  /*ae20*/  BRA `(.L_x_180) ;  /* 0xffffff8400d47947 */ /* 0x000fea000383ffff */
.L_x_52:
[----:B------:R-:W-:-:S07]  /*ae30*/  MOV R0, UR5 ;  /* 0x0000000500007c02 */ /* 0x000fce0008000f00 */
.L_x_181:
[----:B-1----:R1:W2:Y:S02]  /*ae40*/  SYNCS.PHASECHK.TRANS64.TRYWAIT P0, [R0+URZ], R2 ;  /* 0x00000002000075a7 */ /* 0x0022a400080011ff */
[----:B--2---:R-:W-:Y:S05]  /*ae50*/  @!P0 NANOSLEEP.SYNCS 0x989680 ;  /* 0x009896800000895d */ /* 0x004fea0003900000 */
[----:B------:R-:W2:Y:S02]  /*ae60*/  @!P0 SYNCS.PHASECHK.TRANS64 P0, [R0+URZ], R2 ;  /* 0x00000002000085a7 */ /* 0x000ea400080010ff */
[----:B--2---:R-:W-:Y:S05]  /*ae70*/  @!P0 BRA `(.L_x_181) ;  /* 0xfffffffc00f08947 */ /* 0x004fea000383ffff */
[----:B------:R-:W-:Y:S05]  /*ae80*/  BRA `(.L_x_182) ;  /* 0xffffff8400e47947 */ /* 0x000fea000383ffff */
.L_x_53:
[----:B------:R-:W-:-:S07]  /*ae90*/  MOV R0, UR5 ;  /* 0x0000000500007c02 */ /* 0x000fce0008000f00 */
.L_x_183:
[----:B-1----:R1:W2:Y:S02]  /*aea0*/  SYNCS.PHASECHK.TRANS64.TRYWAIT P0, [R0+URZ], R2 ;  /* 0x00000002000075a7 */ /* 0x0022a400080011ff */
[----:B--2---:R-:W-:Y:S05]  /*aeb0*/  @!P0 NANOSLEEP.SYNCS 0x989680 ;  /* 0x009896800000895d */ /* 0x004fea0003900000 */
[----:B------:R-:W2:Y:S02]  /*aec0*/  @!P0 SYNCS.PHASECHK.TRANS64 P0, [R0+URZ], R2 ;  /* 0x00000002000085a7 */ /* 0x000ea400080010ff */
[----:B--2---:R-:W-:Y:S05]  /*aed0*/  @!P0 BRA `(.L_x_183) ;  /* 0xfffffffc00f08947 */ /* 0x004fea000383ffff */
[----:B------:R-:W-:Y:S05]  /*aee0*/  BRA `(.L_x_184) ;  /* 0xffffff8400f47947 */ /* 0x000fea000383ffff */
.L_x_54:
[----:B------:R-:W-:-:S07]  /*aef0*/  MOV R0, UR5 ;  /* 0x0000000500007c02 */ /* 0x000fce0008000f00 */
.L_x_185:
[----:B-1----:R1:W2:Y:S02]  /*af00*/  SYNCS.PHASECHK.TRANS64.TRYWAIT P0, [R0+URZ], R2 ;  /* 0x00000002000075a7 */ /* 0x0022a400080011ff */
[----:B--2---:R-:W-:Y:S05]  /*af10*/  @!P0 NANOSLEEP.SYNCS 0x989680 ;  /* 0x009896800000895d */ /* 0x004fea0003900000 */
[----:B------:R-:W2:Y:S02]  /*af20*/  @!P0 SYNCS.PHASECHK.TRANS64 P0, [R0+URZ], R2 ;  /* 0x00000002000085a7 */ /* 0x000ea400080010ff */
[----:B--2---:R-:W-:Y:S05]  /*af30*/  @!P0 BRA `(.L_x_185) ;  /* 0xfffffffc00f08947 */ /* 0x004fea000383ffff */
[----:B------:R-:W-:Y:S05]  /*af40*/  BRA `(.L_x_186) ;  /* 0xffffff8800047947 */ /* 0x000fea000383ffff */
.L_x_55:
[----:B------:R-:W-:-:S07]  /*af50*/  MOV R0, UR5 ;  /* 0x0000000500007c02 */ /* 0x000fce0008000f00 */
.L_x_187:
[----:B-1----:R1:W2:Y:S02]  /*af60*/  SYNCS.PHASECHK.TRANS64.TRYWAIT P0, [R0+URZ], R2 ;  /* 0x00000002000075a7 */ /* 0x0022a400080011ff */
[----:B--2---:R-:W-:Y:S05]  /*af70*/  @!P0 NANOSLEEP.SYNCS 0x989680 ;  /* 0x009896800000895d */ /* 0x004fea0003900000 */
[----:B------:R-:W2:Y:S02]  /*af80*/  @!P0 SYNCS.PHASECHK.TRANS64 P0, [R0+URZ], R2 ;  /* 0x00000002000085a7 */ /* 0x000ea400080010ff */
[----:B--2---:R-:W-:Y:S05]  /*af90*/  @!P0 BRA `(.L_x_187) ;  /* 0xfffffffc00f08947 */ /* 0x004fea000383ffff */
[----:B------:R-:W-:Y:S05]  /*afa0*/  BRA `(.L_x_188) ;  /* 0xffffff8800147947 */ /* 0x000fea000383ffff */
.L_x_58:
[----:B------:R-:W-:-:S07]  /*afb0*/  MOV R4, UR4 ;  /* 0x0000000400047c02 */ /* 0x000fce0008000f00 */
.L_x_189:
[----:B--2---:R2:W3:Y:S02]  /*afc0*/  SYNCS.PHASECHK.TRANS64.TRYWAIT P1, [R4+URZ+0x158], R6 ;  /* 0x00015806040075a7 */ /* 0x0044e400080211ff */
[----:B---3--:R-:W-:Y:S05]  /*afd0*/  @!P1 NANOSLEEP.SYNCS 0x989680 ;  /* 0x009896800000995d */ /* 0x008fea0003900000 */
[----:B------:R-:W3:Y:S02]  /*afe0*/  @!P1 SYNCS.PHASECHK.TRANS64 P1, [R4+URZ+0x158], R6 ;  /* 0x00015806040095a7 */ /* 0x000ee400080210ff */
[----:B---3--:R-:W-:Y:S05]  /*aff0*/  @!P1 BRA `(.L_x_189) ;  /* 0xfffffffc00f09947 */ /* 0x008fea000383ffff */
[----:B------:R-:W-:Y:S05]  /*b000*/  BRA `(.L_x_190) ;  /* 0xffffff8800847947 */ /* 0x000fea000383ffff */
.L_x_59:
[----:B--2---:R-:W-:-:S07]  /*b010*/  MOV R4, UR4 ;  /* 0x0000000400047c02 */ /* 0x004fce0008000f00 */
.L_x_191:
[----:B--2---:R2:W3:Y:S02]  /*b020*/  SYNCS.PHASECHK.TRANS64.TRYWAIT P1, [R4+URZ+0x150], R5 ;  /* 0x00015005040075a7 */ /* 0x0044e400080211ff */
[----:B---3--:R-:W-:Y:S05]  /*b030*/  @!P1 NANOSLEEP.SYNCS 0x989680 ;  /* 0x009896800000995d */ /* 0x008fea0003900000 */
[----:B------:R-:W3:Y:S02]  /*b040*/  @!P1 SYNCS.PHASECHK.TRANS64 P1, [R4+URZ+0x150], R5 ;  /* 0x00015005040095a7 */ /* 0x000ee400080210ff */
[----:B---3--:R-:W-:Y:S05]  /*b050*/  @!P1 BRA `(.L_x_191) ;  /* 0xfffffffc00f09947 */ /* 0x008fea000383ffff */
[----:B------:R-:W-:Y:S05]  /*b060*/  BRA `(.L_x_192) ;  /* 0xffffff88008c7947 */ /* 0x000fea000383ffff */
.L_x_69:
[----:B--2---:R-:W-:-:S04]  /*b070*/  MOV R5, UR5 ;  /* 0x0000000500057c02 */ /* 0x004fc80008000f00 */
[----:B------:R2:W3:Y:S03]  /*b080*/  SYNCS.PHASECHK.TRANS64.TRYWAIT P0, [R5+URZ+0x8], R6 ;  /* 0x00000806050075a7 */ /* 0x0004e600080011ff */
[----:B---3--:R-:W-:Y:S05]  /*b090*/  @!P0 NANOSLEEP.SYNCS 0x989680 ;  /* 0x009896800000895d */ /* 0x008fea0003900000 */
[----:B------:R-:W3:Y:S02]  /*b0a0*/  @!P0 SYNCS.PHASECHK.TRANS64 P0, [R5+URZ+0x8], R6 ;  /* 0x00000806050085a7 */ /* 0x000ee400080010ff */
[----:B---3--:R-:W-:Y:S05]  /*b0b0*/  @!P0 BRA `(.L_x_69) ;  /* 0xfffffffc00ec8947 */ /* 0x008fea000383ffff */
[----:B------:R-:W-:Y:S05]  /*b0c0*/  BRA `(.L_x_68) ;  /* 0xffffff8c00587947 */ /* 0x000fea000383ffff */
.L_x_71:
[----:B------:R-:W-:Y:S01]  /*b0d0*/  BSSY B0, `(.L_x_193) ;  /* 0x0000006000007945 */ /* 0x000fe20003800000 */
[----:B------:R-:W-:-:S07]  /*b0e0*/  MOV R15, 0xffffffff ;  /* 0xffffffff000f7802 */ /* 0x000fce0000000f00 */
[----:B-12--5:R-:W-:Y:S05]  /*b0f0*/  WARPSYNC.COLLECTIVE R15, `(.L_x_194) ;  /* 0x000000000f0c7348 */ /* 0x026fea0003c00000 */
[----:B------:R-:W-:Y:S02]  /*b100*/  ELECT P6, UR79, PT ;  /* 0x00000000004f782f */ /* 0x000fe400038c0000 */
[----:B------:R-:W-:Y:S01]  /*b110*/  MOV R14, UR79 ;  /* 0x0000004f000e7c02 */ /* 0x000fe20008000f00 */
[----:B-12--5:R-:W-:Y:S10]  /*b120*/  ENDCOLLECTIVE ;  /* 0x000000000000791b */ /* 0x026ff40003800000 */
.L_x_194:
[----:B------:R-:W-:Y:S05]  /*b130*/  BSYNC B0 ;  /* 0x0000000000007941 */ /* 0x000fea0003800000 */
.L_x_193:
[----:B------:R-:W-:Y:S01]  /*b140*/  PLOP3.LUT P0, PT, P6, PT, PT, 0x80, 0x8 ;  /* 0x000000000008781c */ /* 0x000fe2000370f070 */
[----:B------:R-:W-:-:S12]  /*b150*/  BRA `(.L_x_195) ;  /* 0xffffff8c00847947 */ /* 0x000fd8000383ffff */
.L_x_73:
[----:B--2---:R-:W-:-:S04]  /*b160*/  MOV R3, UR5 ;  /* 0x0000000500037c02 */ /* 0x004fc80008000f00 */
[----:B------:R2:W3:Y:S03]  /*b170*/  SYNCS.PHASECHK.TRANS64.TRYWAIT P0, [R3+URZ+0x8], R4 ;  /* 0x00000804030075a7 */ /* 0x0004e600080011ff */
[----:B---3--:R-:W-:Y:S05]  /*b180*/  @!P0 NANOSLEEP.SYNCS 0x989680 ;  /* 0x009896800000895d */ /* 0x008fea0003900000 */
[----:B------:R-:W3:Y:S02]  /*b190*/  @!P0 SYNCS.PHASECHK.TRANS64 P0, [R3+URZ+0x8], R4 ;  /* 0x00000804030085a7 */ /* 0x000ee400080010ff */
[----:B---3--:R-:W-:Y:S05]  /*b1a0*/  @!P0 BRA `(.L_x_73) ;  /* 0xfffffffc00ec8947 */ /* 0x008fea000383ffff */
[----:B------:R-:W-:Y:S05]  /*b1b0*/  BRA `(.L_x_72) ;  /* 0xffffff8c00887947 */ /* 0x000fea000383ffff */
.L_x_74:
[----:B------:R-:W-:-:S07]  /*b1c0*/  MOV R4, UR17 ;  /* 0x0000001100047c02 */ /* 0x000fce0008000f00 */
.L_x_196:
[----:B-1----:R1:W2:Y:S02]  /*b1d0*/  SYNCS.PHASECHK.TRANS64.TRYWAIT P0, [R4+URZ+0x150], R5 ;  /* 0x00015005040075a7 */ /* 0x0022a400080011ff */
[----:B--2---:R-:W-:Y:S05]  /*b1e0*/  @!P0 NANOSLEEP.SYNCS 0x989680 ;  /* 0x009896800000895d */ /* 0x004fea0003900000 */
[----:B------:R-:W2:Y:S02]  /*b1f0*/  @!P0 SYNCS.PHASECHK.TRANS64 P0, [R4+URZ+0x150], R5 ;  /* 0x00015005040085a7 */ /* 0x000ea400080010ff */
[----:B--2---:R-:W-:Y:S05]  /*b200*/  @!P0 BRA `(.L_x_196) ;  /* 0xfffffffc00f08947 */ /* 0x004fea000383ffff */
[----:B------:R-:W-:Y:S05]  /*b210*/  BRA `(.L_x_197) ;  /* 0xffffff9000787947 */ /* 0x000fea000383ffff */
.L_x_76:
[----:B------:R-:W-:-:S07]  /*b220*/  MOV R4, UR22 ;  /* 0x0000001600047c02 */ /* 0x000fce0008000f00 */
.L_x_198:
[----:B-1----:R1:W2:Y:S02]  /*b230*/  SYNCS.PHASECHK.TRANS64.TRYWAIT P0, [R4+URZ+0x170], R5 ;  /* 0x00017005040075a7 */ /* 0x0022a400080011ff */
[----:B--2---:R-:W-:Y:S05]  /*b240*/  @!P0 NANOSLEEP.SYNCS 0x989680 ;  /* 0x009896800000895d */ /* 0x004fea0003900000 */
[----:B------:R-:W2:Y:S02]  /*b250*/  @!P0 SYNCS.PHASECHK.TRANS64 P0, [R4+URZ+0x170], R5 ;  /* 0x00017005040085a7 */ /* 0x000ea400080010ff */
[----:B--2---:R-:W-:Y:S05]  /*b260*/  @!P0 BRA `(.L_x_198) ;  /* 0xfffffffc00f08947 */ /* 0x004fea000383ffff */
[----:B------:R-:W-:Y:S05]  /*b270*/  BRA `(.L_x_75) ;  /* 0xffffff9000987947 */ /* 0x000fea000383ffff */
.L_x_80:
[----:B-1----:R-:W-:Y:S07]  /*b280*/  MOV R4, UR10 ;  /* 0x0000000a00047c02 */ /* 0x002fee0008000f00 */
.L_x_199:
[----:B-1----:R1:W2:Y:S02]  /*b290*/  SYNCS.PHASECHK.TRANS64.TRYWAIT P0, [R4+URZ], R6 ;  /* 0x00000006040075a7 */ /* 0x0022a400080011ff */
[----:B--2---:R-:W-:Y:S05]  /*b2a0*/  @!P0 NANOSLEEP.SYNCS 0x989680 ;  /* 0x009896800000895d */ /* 0x004fea0003900000 */
[----:B------:R-:W2:Y:S02]  /*b2b0*/  @!P0 SYNCS.PHASECHK.TRANS64 P0, [R4+URZ], R6 ;  /* 0x00000006040085a7 */ /* 0x000ea400080010ff */
[----:B--2---:R-:W-:Y:S05]  /*b2c0*/  @!P0 BRA `(.L_x_199) ;  /* 0xfffffffc00f08947 */ /* 0x004fea000383ffff */
[----:B------:R-:W-:Y:S05]  /*b2d0*/  BRA `(.L_x_79) ;  /* 0xffffff9000bc7947 */ /* 0x000fea000383ffff */
.L_x_84:
[----:B--2---:R-:W-:-:S07]  /*b2e0*/  MOV R0, UR4 ;  /* 0x0000000400007c02 */ /* 0x004fce0008000f00 */
.L_x_200:
[----:B-1----:R1:W2:Y:S02]  /*b2f0*/  SYNCS.PHASECHK.TRANS64.TRYWAIT P0, [R0+URZ], R2 ;  /* 0x00000002000075a7 */ /* 0x0022a400080011ff */
[----:B--2---:R-:W-:Y:S05]  /*b300*/  @!P0 NANOSLEEP.SYNCS 0x989680 ;  /* 0x009896800000895d */ /* 0x004fea0003900000 */
[----:B------:R-:W2:Y:S02]  /*b310*/  @!P0 SYNCS.PHASECHK.TRANS64 P0, [R0+URZ], R2 ;  /* 0x00000002000085a7 */ /* 0x000ea400080010ff */
[----:B--2---:R-:W-:Y:S05]  /*b320*/  @!P0 BRA `(.L_x_200) ;  /* 0xfffffffc00f08947 */ /* 0x004fea000383ffff */
[----:B------:R-:W-:Y:S05]  /*b330*/  BRA `(.L_x_201) ;  /* 0xffffff9400947947 */ /* 0x000fea000383ffff */
.L_x_87:
[----:B------:R-:W-:-:S07]  /*b340*/  MOV R0, UR17 ;  /* 0x0000001100007c02 */ /* 0x000fce0008000f00 */
.L_x_202:
[----:B-1----:R1:W2:Y:S02]  /*b350*/  SYNCS.PHASECHK.TRANS64.TRYWAIT P1, [R0+URZ+0x180], R2 ;  /* 0x00018002000075a7 */ /* 0x0022a400080211ff */
[----:B--2---:R-:W-:Y:S05]  /*b360*/  @!P1 NANOSLEEP.SYNCS 0x989680 ;  /* 0x009896800000995d */ /* 0x004fea0003900000 */
[----:B------:R-:W2:Y:S02]  /*b370*/  @!P1 SYNCS.PHASECHK.TRANS64 P1, [R0+URZ+0x180], R2 ;  /* 0x00018002000095a7 */ /* 0x000ea400080210ff */
[----:B--2---:R-:W-:Y:S05]  /*b380*/  @!P1 BRA `(.L_x_202) ;  /* 0xfffffffc00f09947 */ /* 0x004fea000383ffff */
[----:B------:R-:W-:Y:S05]  /*b390*/  BRA `(.L_x_203) ;  /* 0xffffff9400e07947 */ /* 0x000fea000383ffff */
.L_x_92:
[----:B------:R-:W-:Y:S07]  /*b3a0*/  MOV R0, UR20 ;  /* 0x0000001400007c02 */ /* 0x000fee0008000f00 */
.L_x_204:
[----:B-1----:R1:W2:Y:S02]  /*b3b0*/  SYNCS.PHASECHK.TRANS64.TRYWAIT P0, [R0+URZ+0x150], R2 ;  /* 0x00015002000075a7 */ /* 0x0022a400080011ff */
[----:B--2---:R-:W-:Y:S05]  /*b3c0*/  @!P0 NANOSLEEP.SYNCS 0x989680 ;  /* 0x009896800000895d */ /* 0x004fea0003900000 */
[----:B------:R-:W2:Y:S02]  /*b3d0*/  @!P0 SYNCS.PHASECHK.TRANS64 P0, [R0+URZ+0x150], R2 ;  /* 0x00015002000085a7 */ /* 0x000ea400080010ff */
[----:B--2---:R-:W-:Y:S05]  /*b3e0*/  @!P0 BRA `(.L_x_204) ;  /* 0xfffffffc00f08947 */ /* 0x004fea000383ffff */
[----:B------:R-:W-:Y:S05]  /*b3f0*/  BRA `(.L_x_205) ;  /* 0xffffff9c003c7947 */ /* 0x000fea000383ffff */
.L_x_95:
[----:B------:R-:W-:Y:S07]  /*b400*/  MOV R0, UR20 ;  /* 0x0000001400007c02 */ /* 0x000fee0008000f00 */
.L_x_206:
[----:B-1----:R1:W2:Y:S02]  /*b410*/  SYNCS.PHASECHK.TRANS64.TRYWAIT P2, [R0+URZ+0x148], R2 ;  /* 0x00014802000075a7 */ /* 0x0022a400080411ff */
[----:B--2---:R-:W-:Y:S05]  /*b420*/  @!P2 NANOSLEEP.SYNCS 0x989680 ;  /* 0x009896800000a95d */ /* 0x004fea0003900000 */
[----:B------:R-:W2:Y:S02]  /*b430*/  @!P2 SYNCS.PHASECHK.TRANS64 P2, [R0+URZ+0x148], R2 ;  /* 0x000148020000a5a7 */ /* 0x000ea400080410ff */
[----:B--2---:R-:W-:Y:S05]  /*b440*/  @!P2 BRA `(.L_x_206) ;  /* 0xfffffffc00f0a947 */ /* 0x004fea000383ffff */
[----:B------:R-:W-:Y:S05]  /*b450*/  BRA `(.L_x_94) ;  /* 0xffffffa000a07947 */ /* 0x000fea000383ffff */
.L_x_98:
[----:B------:R-:W-:Y:S07]  /*b460*/  MOV R2, UR20 ;  /* 0x0000001400027c02 */ /* 0x000fee0008000f00 */
.L_x_207:
[----:B-1----:R1:W2:Y:S02]  /*b470*/  SYNCS.PHASECHK.TRANS64.TRYWAIT P1, [R2+URZ+0x120], R8 ;  /* 0x00012008020075a7 */ /* 0x0022a400080211ff */
[----:B--2---:R-:W-:Y:S05]  /*b480*/  @!P1 NANOSLEEP.SYNCS 0x989680 ;  /* 0x009896800000995d */ /* 0x004fea0003900000 */
[----:B------:R-:W2:Y:S02]  /*b490*/  @!P1 SYNCS.PHASECHK.TRANS64 P1, [R2+URZ+0x120], R8 ;  /* 0x00012008020095a7 */ /* 0x000ea400080210ff */
[----:B--2---:R-:W-:Y:S05]  /*b4a0*/  @!P1 BRA `(.L_x_207) ;  /* 0xfffffffc00f09947 */ /* 0x004fea000383ffff */
[----:B------:R-:W-:Y:S05]  /*b4b0*/  BRA `(.L_x_208) ;  /* 0xffffffa400547947 */ /* 0x000fea000383ffff */
.L_x_99:
[----:B------:R-:W-:Y:S07]  /*b4c0*/  MOV R2, UR20 ;  /* 0x0000001400027c02 */ /* 0x000fee0008000f00 */
.L_x_209:
[----:B-1----:R1:W2:Y:S02]  /*b4d0*/  SYNCS.PHASECHK.TRANS64.TRYWAIT P1, [R2+URZ+0x128], R8 ;  /* 0x00012808020075a7 */ /* 0x0022a400080211ff */
[----:B--2---:R-:W-:Y:S05]  /*b4e0*/  @!P1 NANOSLEEP.SYNCS 0x989680 ;  /* 0x009896800000995d */ /* 0x004fea0003900000 */
[----:B------:R-:W2:Y:S02]  /*b4f0*/  @!P1 SYNCS.PHASECHK.TRANS64 P1, [R2+URZ+0x128], R8 ;  /* 0x00012808020095a7 */ /* 0x000ea400080210ff */
[----:B--2---:R-:W-:Y:S05]  /*b500*/  @!P1 BRA `(.L_x_209) ;  /* 0xfffffffc00f09947 */ /* 0x004fea000383ffff */
[----:B------:R-:W-:Y:S05]  /*b510*/  BRA `(.L_x_210) ;  /* 0xffffffa4009c7947 */ /* 0x000fea000383ffff */
.L_x_100:
[----:B------:R-:W-:Y:S07]  /*b520*/  MOV R2, UR20 ;  /* 0x0000001400027c02 */ /* 0x000fee0008000f00 */
.L_x_211:
[----:B-1----:R1:W2:Y:S02]  /*b530*/  SYNCS.PHASECHK.TRANS64.TRYWAIT P1, [R2+URZ+0x130], R8 ;  /* 0x00013008020075a7 */ /* 0x0022a400080211ff */
[----:B--2---:R-:W-:Y:S05]  /*b540*/  @!P1 NANOSLEEP.SYNCS 0x989680 ;  /* 0x009896800000995d */ /* 0x004fea0003900000 */
[----:B------:R-:W2:Y:S02]  /*b550*/  @!P1 SYNCS.PHASECHK.TRANS64 P1, [R2+URZ+0x130], R8 ;  /* 0x00013008020095a7 */ /* 0x000ea400080210ff */
[----:B--2---:R-:W-:Y:S05]  /*b560*/  @!P1 BRA `(.L_x_211) ;  /* 0xfffffffc00f09947 */ /* 0x004fea000383ffff */
[----:B------:R-:W-:Y:S05]  /*b570*/  BRA `(.L_x_212) ;  /* 0xffffffa400e47947 */ /* 0x000fea000383ffff */
.L_x_101:
[----:B------:R-:W-:Y:S07]  /*b580*/  MOV R0, UR20 ;  /* 0x0000001400007c02 */ /* 0x000fee0008000f00 */
.L_x_213:
[----:B-1----:R1:W2:Y:S02]  /*b590*/  SYNCS.PHASECHK.TRANS64.TRYWAIT P0, [R0+URZ+0x138], R8 ;  /* 0x00013808000075a7 */ /* 0x0022a400080011ff */
[----:B--2---:R-:W-:Y:S05]  /*b5a0*/  @!P0 NANOSLEEP.SYNCS 0x989680 ;  /* 0x009896800000895d */ /* 0x004fea0003900000 */
[----:B------:R-:W2:Y:S02]  /*b5b0*/  @!P0 SYNCS.PHASECHK.TRANS64 P0, [R0+URZ+0x138], R8 ;  /* 0x00013808000085a7 */ /* 0x000ea400080010ff */
[----:B--2---:R-:W-:Y:S05]  /*b5c0*/  @!P0 BRA `(.L_x_213) ;  /* 0xfffffffc00f08947 */ /* 0x004fea000383ffff */
[----:B------:R-:W-:Y:S05]  /*b5d0*/  BRA `(.L_x_214) ;  /* 0xffffffa8002c7947 */ /* 0x000fea000383ffff */
.L_x_103:
[----:B------:R-:W-:-:S07]  /*b5e0*/  MOV R0, UR20 ;  /* 0x0000001400007c02 */ /* 0x000fce0008000f00 */
.L_x_215:
[----:B--2---:R2:W3:Y:S02]  /*b5f0*/  SYNCS.PHASECHK.TRANS64.TRYWAIT P0, [R0+URZ+0x120], R2 ;  /* 0x00012002000075a7 */ /* 0x0044e400080011ff */
[----:B---3--:R-:W-:Y:S05]  /*b600*/  @!P0 NANOSLEEP.SYNCS 0x989680 ;  /* 0x009896800000895d */ /* 0x008fea0003900000 */
[----:B------:R-:W3:Y:S02]  /*b610*/  @!P0 SYNCS.PHASECHK.TRANS64 P0, [R0+URZ+0x120], R2 ;  /* 0x00012002000085a7 */ /* 0x000ee400080010ff */
[----:B---3--:R-:W-:Y:S05]  /*b620*/  @!P0 BRA `(.L_x_215) ;  /* 0xfffffffc00f08947 */ /* 0x008fea000383ffff */
[----:B------:R-:W-:Y:S05]  /*b630*/  BRA `(.L_x_216) ;  /* 0xffffffa800987947 */ /* 0x000fea000383ffff */
.L_x_104:
[----:B--2---:R-:W-:-:S07]  /*b640*/  MOV R0, UR20 ;  /* 0x0000001400007c02 */ /* 0x004fce0008000f00 */
.L_x_217:
[----:B--2---:R2:W3:Y:S02]  /*b650*/  SYNCS.PHASECHK.TRANS64.TRYWAIT P0, [R0+URZ+0x128], R2 ;  /* 0x00012802000075a7 */ /* 0x0044e400080011ff */
[----:B---3--:R-:W-:Y:S05]  /*b660*/  @!P0 NANOSLEEP.SYNCS 0x989680 ;  /* 0x009896800000895d */ /* 0x008fea0003900000 */
[----:B------:R-:W3:Y:S02]  /*b670*/  @!P0 SYNCS.PHASECHK.TRANS64 P0, [R0+URZ+0x128], R2 ;  /* 0x00012802000085a7 */ /* 0x000ee400080010ff */
[----:B---3--:R-:W-:Y:S05]  /*b680*/  @!P0 BRA `(.L_x_217) ;  /* 0xfffffffc00f08947 */ /* 0x008fea000383ffff */
[----:B------:R-:W-:Y:S05]  /*b690*/  BRA `(.L_x_218) ;  /* 0xffffffa800887947 */ /* 0x000fea000383ffff */
.L_x_105:
[----:B--2---:R-:W-:-:S07]  /*b6a0*/  MOV R0, UR20 ;  /* 0x0000001400007c02 */ /* 0x004fce0008000f00 */
.L_x_219:
[----:B--2---:R2:W3:Y:S02]  /*b6b0*/  SYNCS.PHASECHK.TRANS64.TRYWAIT P0, [R0+URZ+0x130], R2 ;  /* 0x00013002000075a7 */ /* 0x0044e400080011ff */
[----:B---3--:R-:W-:Y:S05]  /*b6c0*/  @!P0 NANOSLEEP.SYNCS 0x989680 ;  /* 0x009896800000895d */ /* 0x008fea0003900000 */
[----:B------:R-:W3:Y:S02]  /*b6d0*/  @!P0 SYNCS.PHASECHK.TRANS64 P0, [R0+URZ+0x130], R2 ;  /* 0x00013002000085a7 */ /* 0x000ee400080010ff */
[----:B---3--:R-:W-:Y:S05]  /*b6e0*/  @!P0 BRA `(.L_x_219) ;  /* 0xfffffffc00f08947 */ /* 0x008fea000383ffff */
[----:B------:R-:W-:Y:S05]  /*b6f0*/  BRA `(.L_x_220) ;  /* 0xffffffa800787947 */ /* 0x000fea000383ffff */
.L_x_107:
[----:B------:R-:W-:Y:S07]  /*b700*/  MOV R0, UR50 ;  /* 0x0000003200007c02 */ /* 0x000fee0008000f00 */
.L_x_221:
[----:B-1----:R1:W2:Y:S02]  /*b710*/  SYNCS.PHASECHK.TRANS64.TRYWAIT P0, [R0+URZ+0x150], R2 ;  /* 0x00015002000075a7 */ /* 0x0022a400080011ff */
[----:B--2---:R-:W-:Y:S05]  /*b720*/  @!P0 NANOSLEEP.SYNCS 0x989680 ;  /* 0x009896800000895d */ /* 0x004fea0003900000 */
[----:B------:R-:W2:Y:S02]  /*b730*/  @!P0 SYNCS.PHASECHK.TRANS64 P0, [R0+URZ+0x150], R2 ;  /* 0x00015002000085a7 */ /* 0x000ea400080010ff */
[----:B--2---:R-:W-:Y:S05]  /*b740*/  @!P0 BRA `(.L_x_221) ;  /* 0xfffffffc00f08947 */ /* 0x004fea000383ffff */
[----:B------:R-:W-:Y:S05]  /*b750*/  BRA `(.L_x_222) ;  /* 0xffffffac00507947 */ /* 0x000fea000383ffff */
.L_x_118:
[----:B-1----:R-:W-:Y:S04]  /*b760*/  MOV R2, UR50 ;  /* 0x0000003200027c02 */ /* 0x002fe80008000f00 */
[----:B------:R1:W2:Y:S03]  /*b770*/  SYNCS.PHASECHK.TRANS64.TRYWAIT P1, [R2+URZ+0x100], R3 ;  /* 0x00010003020075a7 */ /* 0x0002a600080211ff */
[----:B--2---:R-:W-:Y:S05]  /*b780*/  @!P1 NANOSLEEP.SYNCS 0x989680 ;  /* 0x009896800000995d */ /* 0x004fea0003900000 */
[----:B------:R-:W2:Y:S02]  /*b790*/  @!P1 SYNCS.PHASECHK.TRANS64 P1, [R2+URZ+0x100], R3 ;  /* 0x00010003020095a7 */ /* 0x000ea400080210ff */
[----:B--2---:R-:W-:Y:S05]  /*b7a0*/  @!P1 BRA `(.L_x_118) ;  /* 0xfffffffc00ec9947 */ /* 0x004fea000383ffff */
[----:B------:R-:W-:Y:S05]  /*b7b0*/  BRA `(.L_x_117) ;  /* 0xffffffbc00447947 */ /* 0x000fea000383ffff */
.L_x_120:
[----:B-1----:R1:W4:Y:S02]  /*b7c0*/  SYNCS.PHASECHK.TRANS64.TRYWAIT P0, [R103+URZ+0x160], R0 ;  /* 0x00016000670075a7 */ /* 0x00232400080011ff */
[----:B----4-:R-:W-:Y:S05]  /*b7d0*/  @!P0 NANOSLEEP.SYNCS 0x989680 ;  /* 0x009896800000895d */ /* 0x010fea0003900000 */
[----:B------:R-:W4:Y:S02]  /*b7e0*/  @!P0 SYNCS.PHASECHK.TRANS64 P0, [R103+URZ+0x160], R0 ;  /* 0x00016000670085a7 */ /* 0x000f2400080010ff */
[----:B----4-:R-:W-:Y:S05]  /*b7f0*/  @!P0 BRA `(.L_x_120) ;  /* 0xfffffffc00f08947 */ /* 0x010fea000383ffff */
[----:B------:R-:W-:Y:S05]  /*b800*/  BRA `(.L_x_119) ;  /* 0xffffffbc006c7947 */ /* 0x000fea000383ffff */
.L_x_129:
[----:B---3--:R3:W4:Y:S02]  /*b810*/  SYNCS.PHASECHK.TRANS64.TRYWAIT P0, [R2+URZ+0x100], R0 ;  /* 0x00010000020075a7 */ /* 0x00872400080011ff */
[----:B----4-:R-:W-:Y:S05]  /*b820*/  @!P0 NANOSLEEP.SYNCS 0x989680 ;  /* 0x009896800000895d */ /* 0x010fea0003900000 */
[----:B------:R-:W4:Y:S02]  /*b830*/  @!P0 SYNCS.PHASECHK.TRANS64 P0, [R2+URZ+0x100], R0 ;  /* 0x00010000020085a7 */ /* 0x000f2400080010ff */
[----:B----4-:R-:W-:Y:S05]  /*b840*/  @!P0 BRA `(.L_x_129) ;  /* 0xfffffffc00f08947 */ /* 0x010fea000383ffff */
[----:B------:R-:W-:Y:S05]  /*b850*/  BRA `(.L_x_128) ;  /* 0xffffffc800547947 */ /* 0x000fea000383ffff */
.L_x_137:
[----:B-1----:R1:W3:Y:S02]  /*b860*/  SYNCS.PHASECHK.TRANS64.TRYWAIT P0, [R6+URZ+0x100], R5 ;  /* 0x00010005060075a7 */ /* 0x0022e400080011ff */
[----:B---3--:R-:W-:Y:S05]  /*b870*/  @!P0 NANOSLEEP.SYNCS 0x989680 ;  /* 0x009896800000895d */ /* 0x008fea0003900000 */
[----:B------:R-:W3:Y:S02]  /*b880*/  @!P0 SYNCS.PHASECHK.TRANS64 P0, [R6+URZ+0x100], R5 ;  /* 0x00010005060085a7 */ /* 0x000ee400080010ff */
[----:B---3--:R-:W-:Y:S05]  /*b890*/  @!P0 BRA `(.L_x_137) ;  /* 0xfffffffc00f08947 */ /* 0x008fea000383ffff */
[----:B------:R-:W-:Y:S05]  /*b8a0*/  BRA `(.L_x_136) ;  /* 0xffffffd400607947 */ /* 0x000fea000383ffff */
.L_x_145:
[----:B---3--:R3:W4:Y:S02]  /*b8b0*/  SYNCS.PHASECHK.TRANS64.TRYWAIT P0, [R2+URZ+0x100], R5 ;  /* 0x00010005020075a7 */ /* 0x00872400080011ff */
[----:B----4-:R-:W-:Y:S05]  /*b8c0*/  @!P0 NANOSLEEP.SYNCS 0x989680 ;  /* 0x009896800000895d */ /* 0x010fea0003900000 */
[----:B------:R-:W4:Y:S02]  /*b8d0*/  @!P0 SYNCS.PHASECHK.TRANS64 P0, [R2+URZ+0x100], R5 ;  /* 0x00010005020085a7 */ /* 0x000f2400080010ff */
[----:B----4-:R-:W-:Y:S05]  /*b8e0*/  @!P0 BRA `(.L_x_145) ;  /* 0xfffffffc00f08947 */ /* 0x010fea000383ffff */
[----:B------:R-:W-:Y:S05]  /*b8f0*/  BRA `(.L_x_144) ;  /* 0xffffffe000687947 */ /* 0x000fea000383ffff */
        .weak           $__internal_0_$__cuda_sm10x_tcgen05_guardrail_trap_col_being_dealloced_not_returned_by_alloc
        .type           $__internal_0_$__cuda_sm10x_tcgen05_guardrail_trap_col_being_dealloced_not_returned_by_alloc,@function
        .size           $__internal_0_$__cuda_sm10x_tcgen05_guardrail_trap_col_being_dealloced_not_returned_by_alloc,($__internal_1_$__cuda_sm10x_tcgen05_guardrail_trap_phase_invalid_during_alloc - $__internal_0_$__cuda_sm10x_tcgen05_guardrail_trap_col_being_dealloced_not_returned_by_alloc)
$__internal_0_$__cuda_sm10x_tcgen05_guardrail_trap_col_being_dealloced_not_returned_by_alloc:
[----:B------:R-:W-:Y:S05]  /*b900*/  BPT.TRAP 0x1 ;  /* 0x000000040000795c */ /* 0x000fea0000300000 */
[----:B------:R-:W-:-:S04]  /*b910*/  HFMA2 R3, -RZ, RZ, 0, 0 ;  /* 0x00000000ff037431 */ /* 0x000fc800000001ff */
[----:B------:R-:W-:Y:S05]  /*b920*/  RET.REL.NODEC R2 `(_ZN7cutlass13device_kernelINS_4conv6kernel13ConvUniversalINS1_16ConvProblemShapeILNS1_8OperatorE0ELi3EEENS1_10collective14CollectiveConvINS1_47MainloopSm100TmaUmmaWarpSpecializedImplicitGemmILS5_0ELi16ELi3ELi1ELi2EN4cute5tupleIJNSA_1CILi2EEENSC_ILi1EEESE_EEEEENSB_IJNSC_ILi256EEENSC_ILi128EEENSB_IJNSC_ILi32EEEEEEEEENS_10bfloat16_tESM_NSA_8TiledMMAINSA_8MMA_AtomIJNSA_26SM100_MMA_F16BF16_2x1SM_SSISM_SM_fLi256ELi128ELNSA_4UMMA5MajorE0ELSR_0ELNSQ_7ScaleInE0ELSS_0EEEEEENSA_6LayoutINSB_IJSE_SE_SE_EEENSB_IJNSC_ILi0EEESX_SX_EEEEENSB_IJNSA_10UnderscoreES10_S10_EEEEENS7_6detail27Sm100ImplicitGemmTileTraitsINSA_25SM100_TMA_2SM_LOAD_IM2COLENSA_14ComposedLayoutINSA_7SwizzleILi2ELi4ELi3EEENSA_18smem_ptr_flag_bitsILi16EEENSV_INSB_IJNSC_ILi8EEESJ_EEENSB_IJSJ_SE_EEEEEEEvEENS14_INSA_18SM100_TMA_2SM_LOADES1F_vEEEENS_8epilogue10collective18CollectiveEpilogueINS1K_23Sm100TmaWarpSpecializedILi4ELi2ELi32ELb1ELb0EEEJNSB_IJSI_SI_SK_EEENSB_IJNSV_ISI_SE_EENSV_ISJ_SE_EEEEESM_NSB_IJNSB_IJllllEEESE_SX_EEESM_S1U_NS1K_6fusion15FusionCallbacksIS1O_NS1V_17LinearCombinationISM_fSM_fLNS_15FloatRoundStyleE2EEES1P_S1S_JEEENSA_5SM1004TMEM4LOAD26SM100_TMEM_LOAD_32dp32b32xENSA_20SM90_TMA_LOAD_IM2COLES1F_NSA_39AutoVectorizingCopyWithAssumedAlignmentILi128EEENSA_21SM90_TMA_STORE_IM2COLES1F_S27_S27_EEEvvEEEEvNT_6ParamsE) ;  /* 0xffffff4402b47950 */ /* 0x000fea0003c3ffff */
        .weak           $__internal_1_$__cuda_sm10x_tcgen05_guardrail_trap_phase_invalid_during_alloc
        .type           $__internal_1_$__cuda_sm10x_tcgen05_guardrail_trap_phase_invalid_during_alloc,@function
        .size           $__internal_1_$__cuda_sm10x_tcgen05_guardrail_trap_phase_invalid_during_alloc,($__internal_2_$__cuda_sm10x_tcgen05_guardrail_trap_unallocated_columns_being_dealloced - $__internal_1_$__cuda_sm10x_tcgen05_guardrail_trap_phase_invalid_during_alloc)
$__internal_1_$__cuda_sm10x_tcgen05_guardrail_trap_phase_invalid_during_alloc:
[----:B------:R-:W-:Y:S05]  /*b930*/  BPT.TRAP 0x1 ;  /* 0x000000040000795c */ /* 0x000fea0000300000 */
[----:B------:R-:W-:-:S04]  /*b940*/  MOV R5, 0x0 ;  /* 0x0000000000057802 */ /* 0x000fc80000000f00 */
[----:B------:R-:W-:Y:S05]  /*b950*/  RET.REL.NODEC R4 `(_ZN7cutlass13device_kernelINS_4conv6kernel13ConvUniversalINS1_16ConvProblemShapeILNS1_8OperatorE0ELi3EEENS1_10collective14CollectiveConvINS1_47MainloopSm100TmaUmmaWarpSpecializedImplicitGemmILS5_0ELi16ELi3ELi1ELi2EN4cute5tupleIJNSA_1CILi2EEENSC_ILi1EEESE_EEEEENSB_IJNSC_ILi256EEENSC_ILi128EEENSB_IJNSC_ILi32EEEEEEEEENS_10bfloat16_tESM_NSA_8TiledMMAINSA_8MMA_AtomIJNSA_26SM100_MMA_F16BF16_2x1SM_SSISM_SM_fLi256ELi128ELNSA_4UMMA5MajorE0ELSR_0ELNSQ_7ScaleInE0ELSS_0EEEEEENSA_6LayoutINSB_IJSE_SE_SE_EEENSB_IJNSC_ILi0EEESX_SX_EEEEENSB_IJNSA_10UnderscoreES10_S10_EEEEENS7_6detail27Sm100ImplicitGemmTileTraitsINSA_25SM100_TMA_2SM_LOAD_IM2COLENSA_14ComposedLayoutINSA_7SwizzleILi2ELi4ELi3EEENSA_18smem_ptr_flag_bitsILi16EEENSV_INSB_IJNSC_ILi8EEESJ_EEENSB_IJSJ_SE_EEEEEEEvEENS14_INSA_18SM100_TMA_2SM_LOADES1F_vEEEENS_8epilogue10collective18CollectiveEpilogueINS1K_23Sm100TmaWarpSpecializedILi4ELi2ELi32ELb1ELb0EEEJNSB_IJSI_SI_SK_EEENSB_IJNSV_ISI_SE_EENSV_ISJ_SE_EEEEESM_NSB_IJNSB_IJllllEEESE_SX_EEESM_S1U_NS1K_6fusion15FusionCallbacksIS1O_NS1V_17LinearCombinationISM_fSM_fLNS_15FloatRoundStyleE2EEES1P_S1S_JEEENSA_5SM1004TMEM4LOAD26SM100_TMEM_LOAD_32dp32b32xENSA_20SM90_TMA_LOAD_IM2COLES1F_NSA_39AutoVectorizingCopyWithAssumedAlignmentILi128EEENSA_21SM90_TMA_STORE_IM2COLES1F_S27_S27_EEEvvEEEEvNT_6ParamsE) ;  /* 0xffffff4404a87950 */ /* 0x000fea0003c3ffff */
        .weak           $__internal_2_$__cuda_sm10x_tcgen05_guardrail_trap_unallocated_columns_being_dealloced
        .type           $__internal_2_$__cuda_sm10x_tcgen05_guardrail_trap_unallocated_columns_being_dealloced,@function
        .size           $__internal_2_$__cuda_sm10x_tcgen05_guardrail_trap_unallocated_columns_being_dealloced,(.L_x_224 - $__internal_2_$__cuda_sm10x_tcgen05_guardrail_trap_unallocated_columns_being_dealloced)
$__internal_2_$__cuda_sm10x_tcgen05_guardrail_trap_unallocated_columns_being_dealloced:
[----:B------:R-:W-:Y:S05]  /*b960*/  BPT.TRAP 0x1 ;  /* 0x000000040000795c */ /* 0x000fea0000300000 */
[----:B------:R-:W-:-:S04]  /*b970*/  HFMA2 R3, -RZ, RZ, 0, 0 ;  /* 0x00000000ff037431 */ /* 0x000fc800000001ff */
[----:B------:R-:W-:Y:S05]  /*b980*/  RET.REL.NODEC R2 `(_ZN7cutlass13device_kernelINS_4conv6kernel13ConvUniversalINS1_16ConvProblemShapeILNS1_8OperatorE0ELi3EEENS1_10collective14CollectiveConvINS1_47MainloopSm100TmaUmmaWarpSpecializedImplicitGemmILS5_0ELi16ELi3ELi1ELi2EN4cute5tupleIJNSA_1CILi2EEENSC_ILi1EEESE_EEEEENSB_IJNSC_ILi256EEENSC_ILi128EEENSB_IJNSC_ILi32EEEEEEEEENS_10bfloat16_tESM_NSA_8TiledMMAINSA_8MMA_AtomIJNSA_26SM100_MMA_F16BF16_2x1SM_SSISM_SM_fLi256ELi128ELNSA_4UMMA5MajorE0ELSR_0ELNSQ_7ScaleInE0ELSS_0EEEEEENSA_6LayoutINSB_IJSE_SE_SE_EEENSB_IJNSC_ILi0EEESX_SX_EEEEENSB_IJNSA_10UnderscoreES10_S10_EEEEENS7_6detail27Sm100ImplicitGemmTileTraitsINSA_25SM100_TMA_2SM_LOAD_IM2COLENSA_14ComposedLayoutINSA_7SwizzleILi2ELi4ELi3EEENSA_18smem_ptr_flag_bitsILi16EEENSV_INSB_IJNSC_ILi8EEESJ_EEENSB_IJSJ_SE_EEEEEEEvEENS14_INSA_18SM100_TMA_2SM_LOADES1F_vEEEENS_8epilogue10collective18CollectiveEpilogueINS1K_23Sm100TmaWarpSpecializedILi4ELi2ELi32ELb1ELb0EEEJNSB_IJSI_SI_SK_EEENSB_IJNSV_ISI_SE_EENSV_ISJ_SE_EEEEESM_NSB_IJNSB_IJllllEEESE_SX_EEESM_S1U_NS1K_6fusion15FusionCallbacksIS1O_NS1V_17LinearCombinationISM_fSM_fLNS_15FloatRoundStyleE2EEES1P_S1S_JEEENSA_5SM1004TMEM4LOAD26SM100_TMEM_LOAD_32dp32b32xENSA_20SM90_TMA_LOAD_IM2COLES1F_NSA_39AutoVectorizingCopyWithAssumedAlignmentILi128EEENSA_21SM90_TMA_STORE_IM2COLES1F_S27_S27_EEEvvEEEEvNT_6ParamsE) ;  /* 0xffffff44029c7950 */ /* 0x000fea0003c3ffff */
.L_x_223:
[----:B------:R-:W-:-:S00]  /*b990*/  BRA `(.L_x_223) ;  /* 0xfffffffc00fc7947 */ /* 0x000fc0000383ffff */
[----:B------:R-:W-:-:S00]  /*b9a0*/  NOP ;  /* 0x0000000000007918 */ /* 0x000fc00000000000 */
        /* <DEDUP_REMOVED lines=13> */
.L_x_224:


//--------------------- .nv.global.init           --------------------------
	.section	.nv.global.init,"aw",@progbits
.nv.global.init:
	.type		$str$29,@object
	.size		$str$29,($str$30 - $str$29)
$str$29:
        /*0000*/ 	.byte	0x28, 0x61, 0x64, 0x64, 0x72, 0x65, 0x73, 0x73, 0x20, 0x26, 0x20, 0x6d, 0x61, 0x73, 0x6b, 0x29
        /*0010*/ 	.byte	0x20, 0x3d, 0x3d, 0x20, 0x30, 0x00
	.type		$str$30,@object
	.size		$str$30,($str$28 - $str$30)
$str$30:
        /*0016*/ 	.byte	0x2f, 0x74, 0x6d, 0x70, 0x2f, 0x63, 0x75, 0x74, 0x6c, 0x61, 0x73, 0x73, 0x5f, 0x73, 0x77, 0x65
        /*0026*/ 	.byte	0x65, 0x70, 0x5f, 0x73, 0x72, 0x63, 0x2f, 0x69, 0x6e, 0x63, 0x6c, 0x75, 0x64, 0x65, 0x2f, 0x63
        /*0036*/ 	.byte	0x75, 0x74, 0x65, 0x2f, 0x70, 0x6f, 0x69, 0x6e, 0x74, 0x65, 0x72, 0x5f, 0x66, 0x6c, 0x61, 0x67
        /*0046*/ 	.byte	0x67, 0x65, 0x64, 0x2e, 0x68, 0x70, 0x70, 0x00
	.type		$str$28,@object
	.size		$str$28,($str$27 - $str$28)
$str$28:
        /*004e*/ 	.byte	0x2f, 0x74, 0x6d, 0x70, 0x2f, 0x63, 0x75, 0x74, 0x6c, 0x61, 0x73, 0x73, 0x5f, 0x73, 0x77, 0x65
        /*005e*/ 	.byte	0x65, 0x70, 0x5f, 0x73, 0x72, 0x63, 0x2f, 0x69, 0x6e, 0x63, 0x6c, 0x75, 0x64, 0x65, 0x2f, 0x63
        /*006e*/ 	.byte	0x75, 0x74, 0x65, 0x2f, 0x61, 0x74, 0x6f, 0x6d, 0x2f, 0x63, 0x6f, 0x70, 0x79, 0x5f, 0x74, 0x72
        /*007e*/ 	.byte	0x61, 0x69, 0x74, 0x73, 0x5f, 0x73, 0x6d, 0x31, 0x30, 0x30, 0x2e, 0x68, 0x70, 0x70, 0x00
	.type		$str$27,@object
	.size		$str$27,(__unnamed_1 - $str$27)
$str$27:
        /*008d*/ 	.byte	0x28, 0x28, 0x75, 0x69, 0x6e, 0x74, 0x33, 0x32, 0x5f, 0x74, 0x28, 0x74, 0x68, 0x72, 0x65, 0x61
        /*009d*/ 	.byte	0x64, 0x49, 0x64, 0x78, 0x2e, 0x78, 0x29, 0x20, 0x2f, 0x20, 0x33, 0x32, 0x29, 0x20, 0x25, 0x20
        /*00ad*/ 	.byte	0x34, 0x29, 0x20, 0x3d, 0x3d, 0x20, 0x28, 0x28, 0x28, 0x74, 0x6d, 0x65, 0x6d, 0x5f, 0x61, 0x64
        /*00bd*/ 	.byte	0x64, 0x72, 0x20, 0x3e, 0x3e, 0x20, 0x31, 0x36, 0x29, 0x20, 0x2f, 0x20, 0x33, 0x32, 0x29, 0x20
        /*00cd*/ 	.byte	0x25, 0x20, 0x34, 0x29, 0x00
	.type		__unnamed_1,@object
	.size		__unnamed_1,(__unnamed_2 - __unnamed_1)
__unnamed_1:
        /*00d2*/ 	.byte	0x61, 0x75, 0x74, 0x6f, 0x20, 0x63, 0x75, 0x74, 0x65, 0x3a, 0x3a, 0x61, 0x73, 0x5f, 0x70, 0x6f
        /* <DEDUP_REMOVED lines=24> */
        /*0262*/ 	.byte	0x34, 0x30, 0x39, 0x36, 0x3e, 0x3e, 0x3e, 0x3e, 0x5d, 0x00
	.type		__unnamed_2,@object
	.size		__unnamed_2,(.L_2 - __unnamed_2)
__unnamed_2:
        /* <DEDUP_REMOVED lines=42> */
        /*050c*/ 	.byte	0x3e, 0x3e, 0x5d, 0x00
.L_2:


//--------------------- .nv.shared._ZN7cutlass13device_kernelINS_4conv6kernel13ConvUniversalINS1_16ConvProblemShapeILNS1_8OperatorE0ELi3EEENS1_10collective14CollectiveConvINS1_47MainloopSm100TmaUmmaWarpSpecializedImplicitGemmILS5_0ELi16ELi3ELi1ELi2EN4cute5tupleIJNSA_1CILi2EEENSC_ILi1EEESE_EEEEENSB_IJNSC_ILi256EEENSC_ILi128EEENSB_IJNSC_ILi32EEEEEEEEENS_10bfloat16_tESM_NSA_8TiledMMAINSA_8MMA_AtomIJNSA_26SM100_MMA_F16BF16_2x1SM_SSISM_SM_fLi256ELi128ELNSA_4UMMA5MajorE0ELSR_0ELNSQ_7ScaleInE0ELSS_0EEEEEENSA_6LayoutINSB_IJSE_SE_SE_EEENSB_IJNSC_ILi0EEESX_SX_EEEEENSB_IJNSA_10UnderscoreES10_S10_EEEEENS7_6detail27Sm100ImplicitGemmTileTraitsINSA_25SM100_TMA_2SM_LOAD_IM2COLENSA_14ComposedLayoutINSA_7SwizzleILi2ELi4ELi3EEENSA_18smem_ptr_flag_bitsILi16EEENSV_INSB_IJNSC_ILi8EEESJ_EEENSB_IJSJ_SE_EEEEEEEvEENS14_INSA_18SM100_TMA_2SM_LOADES1F_vEEEENS_8epilogue10collective18CollectiveEpilogueINS1K_23Sm100TmaWarpSpecializedILi4ELi2ELi32ELb1ELb0EEEJNSB_IJSI_SI_SK_EEENSB_IJNSV_ISI_SE_EENSV_ISJ_SE_EEEEESM_NSB_IJNSB_IJllllEEESE_SX_EEESM_S1U_NS1K_6fusion15FusionCallbacksIS1O_NS1V_17LinearCombinationISM_fSM_fLNS_15FloatRoundStyleE2EEES1P_S1S_JEEENSA_5SM1004TMEM4LOAD26SM100_TMEM_LOAD_32dp32b32xENSA_20SM90_TMA_LOAD_IM2COLES1F_NSA_39AutoVectorizingCopyWithAssumedAlignmentILi128EEENSA_21SM90_TMA_STORE_IM2COLES1F_S27_S27_EEEvvEEEEvNT_6ParamsE --------------------------
	.section	.nv.shared._ZN7cutlass13device_kernelINS_4conv6kernel13ConvUniversalINS1_16ConvProblemShapeILNS1_8OperatorE0ELi3EEENS1_10collective14CollectiveConvINS1_47MainloopSm100TmaUmmaWarpSpecializedImplicitGemmILS5_0ELi16ELi3ELi1ELi2EN4cute5tupleIJNSA_1CILi2EEENSC_ILi1EEESE_EEEEENSB_IJNSC_ILi256EEENSC_ILi128EEENSB_IJNSC_ILi32EEEEEEEEENS_10bfloat16_tESM_NSA_8TiledMMAINSA_8MMA_AtomIJNSA_26SM100_MMA_F16BF16_2x1SM_SSISM_SM_fLi256ELi128ELNSA_4UMMA5MajorE0ELSR_0ELNSQ_7ScaleInE0ELSS_0EEEEEENSA_6LayoutINSB_IJSE_SE_SE_EEENSB_IJNSC_ILi0EEESX_SX_EEEEENSB_IJNSA_10UnderscoreES10_S10_EEEEENS7_6detail27Sm100ImplicitGemmTileTraitsINSA_25SM100_TMA_2SM_LOAD_IM2COLENSA_14ComposedLayoutINSA_7SwizzleILi2ELi4ELi3EEENSA_18smem_ptr_flag_bitsILi16EEENSV_INSB_IJNSC_ILi8EEESJ_EEENSB_IJSJ_SE_EEEEEEEvEENS14_INSA_18SM100_TMA_2SM_LOADES1F_vEEEENS_8epilogue10collective18CollectiveEpilogueINS1K_23Sm100TmaWarpSpecializedILi4ELi2ELi32ELb1ELb0EEEJNSB_IJSI_SI_SK_EEENSB_IJNSV_ISI_SE_EENSV_ISJ_SE_EEEEESM_NSB_IJNSB_IJllllEEESE_SX_EEESM_S1U_NS1K_6fusion15FusionCallbacksIS1O_NS1V_17LinearCombinationISM_fSM_fLNS_15FloatRoundStyleE2EEES1P_S1S_JEEENSA_5SM1004TMEM4LOAD26SM100_TMEM_LOAD_32dp32b32xENSA_20SM90_TMA_LOAD_IM2COLES1F_NSA_39AutoVectorizingCopyWithAssumedAlignmentILi128EEENSA_21SM90_TMA_STORE_IM2COLES1F_S27_S27_EEEvvEEEEvNT_6ParamsE,"aw",@nobits
	.sectionflags	@""
	.align	16
	.zero		1024


//--------------------- .nv.shared.reserved.0     --------------------------
	.section	.nv.shared.reserved.0,"aw",@nobits
	.weak		__nv_reservedSMEM_offset_0_alias
	.size		__nv_reservedSMEM_offset_0_alias, 0, 64
	.other		__nv_reservedSMEM_offset_0_alias,@"STO_CUDA_RESERVED_SHARED STV_DEFAULT"
__nv_reservedSMEM_offset_0_alias:
	.zero		0
.nv.shared.reserved.0:
	.zero		64
	.weak		__nv_reservedSMEM_tcgen05_partition
	.type		__nv_reservedSMEM_tcgen05_partition,@object
	.size		__nv_reservedSMEM_tcgen05_partition,(.L_0 - __nv_reservedSMEM_tcgen05_partition)
__nv_reservedSMEM_tcgen05_partition:
	.zero		32
.L_0:


//--------------------- .nv.global                --------------------------
	.section	.nv.global,"aw",@nobits
.nv.global:
	.type		_ZN39_INTERNAL_a704eec6_4_k_cu_969a3a5b_31174cute1_E,@object
	.size		_ZN39_INTERNAL_a704eec6_4_k_cu_969a3a5b_31174cute1_E,(_ZN39_INTERNAL_a704eec6_4_k_cu_969a3a5b_31174cuda3std3__45__cpo6cbeginE - _ZN39_INTERNAL_a704eec6_4_k_cu_969a3a5b_31174cute1_E)
_ZN39_INTERNAL_a704eec6_4_k_cu_969a3a5b_31174cute1_E:
	.zero		1
	.type		_ZN39_INTERNAL_a704eec6_4_k_cu_969a3a5b_31174cuda3std3__45__cpo6cbeginE,@object
	.size		_ZN39_INTERNAL_a704eec6_4_k_cu_969a3a5b_31174cuda3std3__45__cpo6cbeginE,(_ZN39_INTERNAL_a704eec6_4_k_cu_969a3a5b_31174cuda3std3__48in_placeE - _ZN39_INTERNAL_a704eec6_4_k_cu_969a3a5b_31174cuda3std3__45__cpo6cbeginE)
_ZN39_INTERNAL_a704eec6_4_k_cu_969a3a5b_31174cuda3std3__45__cpo6cbeginE:
	.zero		1
	.type		_ZN39_INTERNAL_a704eec6_4_k_cu_969a3a5b_31174cuda3std3__48in_placeE,@object
	.size		_ZN39_INTERNAL_a704eec6_4_k_cu_969a3a5b_31174cuda3std3__48in_placeE,(_ZN39_INTERNAL_a704eec6_4_k_cu_969a3a5b_31174cuda3std6ranges3__45__cpo9iter_moveE - _ZN39_INTERNAL_a704eec6_4_k_cu_969a3a5b_31174cuda3std3__48in_placeE)
_ZN39_INTERNAL_a704eec6_4_k_cu_969a3a5b_31174cuda3std3__48in_placeE:
	.zero		1
	.type		_ZN39_INTERNAL_a704eec6_4_k_cu_969a3a5b_31174cuda3std6ranges3__45__cpo9iter_moveE,@object
	.size		_ZN39_INTERNAL_a704eec6_4_k_cu_969a3a5b_31174cuda3std6ranges3__45__cpo9iter_moveE,(_ZN39_INTERNAL_a704eec6_4_k_cu_969a3a5b_31174cuda3std3__45__cpo5beginE - _ZN39_INTERNAL_a704eec6_4_k_cu_969a3a5b_31174cuda3std6ranges3__45__cpo9iter_moveE)
_ZN39_INTERNAL_a704eec6_4_k_cu_969a3a5b_31174cuda3std6ranges3__45__cpo9iter_moveE:
	.zero		1
	.type		_ZN39_INTERNAL_a704eec6_4_k_cu_969a3a5b_31174cuda3std3__45__cpo5beginE,@object
	.size		_ZN39_INTERNAL_a704eec6_4_k_cu_969a3a5b_31174cuda3std3__45__cpo5beginE,(_ZN39_INTERNAL_a704eec6_4_k_cu_969a3a5b_31174cuda3std3__441_GLOBAL__N__a704eec6_4_k_cu_969a3a5b_31176ignoreE - _ZN39_INTERNAL_a704eec6_4_k_cu_969a3a5b_31174cuda3std3__45__cpo5beginE)
_ZN39_INTERNAL_a704eec6_4_k_cu_969a3a5b_31174cuda3std3__45__cpo5beginE:
	.zero		1
	.type		_ZN39_INTERNAL_a704eec6_4_k_cu_969a3a5b_31174cuda3std3__441_GLOBAL__N__a704eec6_4_k_cu_969a3a5b_31176ignoreE,@object
	.size		_ZN39_INTERNAL_a704eec6_4_k_cu_969a3a5b_31174cuda3std3__441_GLOBAL__N__a704eec6_4_k_cu_969a3a5b_31176ignoreE,(_ZN39_INTERNAL_a704eec6_4_k_cu_969a3a5b_31174cute7productE - _ZN39_INTERNAL_a704eec6_4_k_cu_969a3a5b_31174cuda3std3__441_GLOBAL__N__a704eec6_4_k_cu_969a3a5b_31176ignoreE)
_ZN39_INTERNAL_a704eec6_4_k_cu_969a3a5b_31174cuda3std3__441_GLOBAL__N__a704eec6_4_k_cu_969a3a5b_31176ignoreE:
	.zero		1
	.type		_ZN39_INTERNAL_a704eec6_4_k_cu_969a3a5b_31174cute7productE,@object
	.size		_ZN39_INTERNAL_a704eec6_4_k_cu_969a3a5b_31174cute7productE,(_ZN39_INTERNAL_a704eec6_4_k_cu_969a3a5b_31174cuda3std3__45__cpo3endE - _ZN39_INTERNAL_a704eec6_4_k_cu_969a3a5b_31174cute7productE)
_ZN39_INTERNAL_a704eec6_4_k_cu_969a3a5b_31174cute7productE:
	.zero		1
	.type		_ZN39_INTERNAL_a704eec6_4_k_cu_969a3a5b_31174cuda3std3__45__cpo3endE,@object
	.size		_ZN39_INTERNAL_a704eec6_4_k_cu_969a3a5b_31174cuda3std3__45__cpo3endE,(_ZN39_INTERNAL_a704eec6_4_k_cu_969a3a5b_31174cuda3std3__419piecewise_constructE - _ZN39_INTERNAL_a704eec6_4_k_cu_969a3a5b_31174cuda3std3__45__cpo3endE)
_ZN39_INTERNAL_a704eec6_4_k_cu_969a3a5b_31174cuda3std3__45__cpo3endE:
	.zero		1
	.type		_ZN39_INTERNAL_a704eec6_4_k_cu_969a3a5b_31174cuda3std3__419piecewise_constructE,@object
	.size		_ZN39_INTERNAL_a704eec6_4_k_cu_969a3a5b_31174cuda3std3__419piecewise_constructE,(_ZN39_INTERNAL_a704eec6_4_k_cu_969a3a5b_31174cuda3std3__45__cpo4cendE - _ZN39_INTERNAL_a704eec6_4_k_cu_969a3a5b_31174cuda3std3__419piecewise_constructE)
_ZN39_INTERNAL_a704eec6_4_k_cu_969a3a5b_31174cuda3std3__419piecewise_constructE:
	.zero		1
	.type		_ZN39_INTERNAL_a704eec6_4_k_cu_969a3a5b_31174cuda3std3__45__cpo4cendE,@object
	.size		_ZN39_INTERNAL_a704eec6_4_k_cu_969a3a5b_31174cuda3std3__45__cpo4cendE,(_ZN39_INTERNAL_a704eec6_4_k_cu_969a3a5b_31174cuda3std6ranges3__45__cpo4swapE - _ZN39_INTERNAL_a704eec6_4_k_cu_969a3a5b_31174cuda3std3__45__cpo4cendE)
_ZN39_INTERNAL_a704eec6_4_k_cu_969a3a5b_31174cuda3std3__45__cpo4cendE:
	.zero		1
	.type		_ZN39_INTERNAL_a704eec6_4_k_cu_969a3a5b_31174cuda3std6ranges3__45__cpo4swapE,@object
	.size		_ZN39_INTERNAL_a704eec6_4_k_cu_969a3a5b_31174cuda3std6ranges3__45__cpo4swapE,(.L_10 - _ZN39_INTERNAL_a704eec6_4_k_cu_969a3a5b_31174cuda3std6ranges3__45__cpo4swapE)
_ZN39_INTERNAL_a704eec6_4_k_cu_969a3a5b_31174cuda3std6ranges3__45__cpo4swapE:
	.zero		1
.L_10:


//--------------------- .nv.constant0._ZN7cutlass13device_kernelINS_4conv6kernel13ConvUniversalINS1_16ConvProblemShapeILNS1_8OperatorE0ELi3EEENS1_10collective14CollectiveConvINS1_47MainloopSm100TmaUmmaWarpSpecializedImplicitGemmILS5_0ELi16ELi3ELi1ELi2EN4cute5tupleIJNSA_1CILi2EEENSC_ILi1EEESE_EEEEENSB_IJNSC_ILi256EEENSC_ILi128EEENSB_IJNSC_ILi32EEEEEEEEENS_10bfloat16_tESM_NSA_8TiledMMAINSA_8MMA_AtomIJNSA_26SM100_MMA_F16BF16_2x1SM_SSISM_SM_fLi256ELi128ELNSA_4UMMA5MajorE0ELSR_0ELNSQ_7ScaleInE0ELSS_0EEEEEENSA_6LayoutINSB_IJSE_SE_SE_EEENSB_IJNSC_ILi0EEESX_SX_EEEEENSB_IJNSA_10UnderscoreES10_S10_EEEEENS7_6detail27Sm100ImplicitGemmTileTraitsINSA_25SM100_TMA_2SM_LOAD_IM2COLENSA_14ComposedLayoutINSA_7SwizzleILi2ELi4ELi3EEENSA_18smem_ptr_flag_bitsILi16EEENSV_INSB_IJNSC_ILi8EEESJ_EEENSB_IJSJ_SE_EEEEEEEvEENS14_INSA_18SM100_TMA_2SM_LOADES1F_vEEEENS_8epilogue10collective18CollectiveEpilogueINS1K_23Sm100TmaWarpSpecializedILi4ELi2ELi32ELb1ELb0EEEJNSB_IJSI_SI_SK_EEENSB_IJNSV_ISI_SE_EENSV_ISJ_SE_EEEEESM_NSB_IJNSB_IJllllEEESE_SX_EEESM_S1U_NS1K_6fusion15FusionCallbacksIS1O_NS1V_17LinearCombinationISM_fSM_fLNS_15FloatRoundStyleE2EEES1P_S1S_JEEENSA_5SM1004TMEM4LOAD26SM100_TMEM_LOAD_32dp32b32xENSA_20SM90_TMA_LOAD_IM2COLES1F_NSA_39AutoVectorizingCopyWithAssumedAlignmentILi128EEENSA_21SM90_TMA_STORE_IM2COLES1F_S27_S27_EEEvvEEEEvNT_6ParamsE --------------------------
	.section	.nv.constant0._ZN7cutlass13device_kernelINS_4conv6kernel13ConvUniversalINS1_16ConvProblemShapeILNS1_8OperatorE0ELi3EEENS1_10collective14CollectiveConvINS1_47MainloopSm100TmaUmmaWarpSpecializedImplicitGemmILS5_0ELi16ELi3ELi1ELi2EN4cute5tupleIJNSA_1CILi2EEENSC_ILi1EEESE_EEEEENSB_IJNSC_ILi256EEENSC_ILi128EEENSB_IJNSC_ILi32EEEEEEEEENS_10bfloat16_tESM_NSA_8TiledMMAINSA_8MMA_AtomIJNSA_26SM100_MMA_F16BF16_2x1SM_SSISM_SM_fLi256ELi128ELNSA_4UMMA5MajorE0ELSR_0ELNSQ_7ScaleInE0ELSS_0EEEEEENSA_6LayoutINSB_IJSE_SE_SE_EEENSB_IJNSC_ILi0EEESX_SX_EEEEENSB_IJNSA_10UnderscoreES10_S10_EEEEENS7_6detail27Sm100ImplicitGemmTileTraitsINSA_25SM100_TMA_2SM_LOAD_IM2COLENSA_14ComposedLayoutINSA_7SwizzleILi2ELi4ELi3EEENSA_18smem_ptr_flag_bitsILi16EEENSV_INSB_IJNSC_ILi8EEESJ_EEENSB_IJSJ_SE_EEEEEEEvEENS14_INSA_18SM100_TMA_2SM_LOADES1F_vEEEENS_8epilogue10collective18CollectiveEpilogueINS1K_23Sm100TmaWarpSpecializedILi4ELi2ELi32ELb1ELb0EEEJNSB_IJSI_SI_SK_EEENSB_IJNSV_ISI_SE_EENSV_ISJ_SE_EEEEESM_NSB_IJNSB_IJllllEEESE_SX_EEESM_S1U_NS1K_6fusion15FusionCallbacksIS1O_NS1V_17LinearCombinationISM_fSM_fLNS_15FloatRoundStyleE2EEES1P_S1S_JEEENSA_5SM1004TMEM4LOAD26SM100_TMEM_LOAD_32dp32b32xENSA_20SM90_TMA_LOAD_IM2COLES1F_NSA_39AutoVectorizingCopyWithAssumedAlignmentILi128EEENSA_21SM90_TMA_STORE_IM2COLES1F_S27_S27_EEEvvEEEEvNT_6ParamsE,"a",@progbits
	.sectionflags	@""
	.align	4
.nv.constant0._ZN7cutlass13device_kernelINS_4conv6kernel13ConvUniversalINS1_16ConvProblemShapeILNS1_8OperatorE0ELi3EEENS1_10collective14CollectiveConvINS1_47MainloopSm100TmaUmmaWarpSpecializedImplicitGemmILS5_0ELi16ELi3ELi1ELi2EN4cute5tupleIJNSA_1CILi2EEENSC_ILi1EEESE_EEEEENSB_IJNSC_ILi256EEENSC_ILi128EEENSB_IJNSC_ILi32EEEEEEEEENS_10bfloat16_tESM_NSA_8TiledMMAINSA_8MMA_AtomIJNSA_26SM100_MMA_F16BF16_2x1SM_SSISM_SM_fLi256ELi128ELNSA_4UMMA5MajorE0ELSR_0ELNSQ_7ScaleInE0ELSS_0EEEEEENSA_6LayoutINSB_IJSE_SE_SE_EEENSB_IJNSC_ILi0EEESX_SX_EEEEENSB_IJNSA_10UnderscoreES10_S10_EEEEENS7_6detail27Sm100ImplicitGemmTileTraitsINSA_25SM100_TMA_2SM_LOAD_IM2COLENSA_14ComposedLayoutINSA_7SwizzleILi2ELi4ELi3EEENSA_18smem_ptr_flag_bitsILi16EEENSV_INSB_IJNSC_ILi8EEESJ_EEENSB_IJSJ_SE_EEEEEEEvEENS14_INSA_18SM100_TMA_2SM_LOADES1F_vEEEENS_8epilogue10collective18CollectiveEpilogueINS1K_23Sm100TmaWarpSpecializedILi4ELi2ELi32ELb1ELb0EEEJNSB_IJSI_SI_SK_EEENSB_IJNSV_ISI_SE_EENSV_ISJ_SE_EEEEESM_NSB_IJNSB_IJllllEEESE_SX_EEESM_S1U_NS1K_6fusion15FusionCallbacksIS1O_NS1V_17LinearCombinationISM_fSM_fLNS_15FloatRoundStyleE2EEES1P_S1S_JEEENSA_5SM1004TMEM4LOAD26SM100_TMEM_LOAD_32dp32b32xENSA_20SM90_TMA_LOAD_IM2COLES1F_NSA_39AutoVectorizingCopyWithAssumedAlignmentILi128EEENSA_21SM90_TMA_STORE_IM2COLES1F_S27_S27_EEEvvEEEEvNT_6ParamsE:
	.zero		3200


//--------------------- SYMBOLS --------------------------

	.type		.nv.reservedSmem.offset0,@object
	.size		.nv.reservedSmem.offset0,0x4
	.type		.nv.reservedSmem.cap,@object
	.size		.nv.reservedSmem.cap,0x4
	.type		__assertfail,@function
